//
// Generated by NVIDIA NVVM Compiler
//
// Compiler Build ID: CL-36424714
// Cuda compilation tools, release 13.0, V13.0.88
// Based on NVVM 20.0.0
//

.version 9.0
.target sm_100
.address_size 64

	// .globl	_Z10add_kernelPdS_S_i
.extern .shared .align 16 .b8 shared[];
.extern .shared .align 16 .b8 shared_mem[];

.visible .entry _Z10add_kernelPdS_S_i(
	.param .u64 .ptr .align 1 _Z10add_kernelPdS_S_i_param_0,
	.param .u64 .ptr .align 1 _Z10add_kernelPdS_S_i_param_1,
	.param .u64 .ptr .align 1 _Z10add_kernelPdS_S_i_param_2,
	.param .u32 _Z10add_kernelPdS_S_i_param_3
)
{
	.reg .pred 	%p<2>;
	.reg .b32 	%r<6>;
	.reg .b64 	%rd<11>;
	.reg .b64 	%fd<4>;

	ld.param.u64 	%rd1, [_Z10add_kernelPdS_S_i_param_0];
	ld.param.u64 	%rd2, [_Z10add_kernelPdS_S_i_param_1];
	ld.param.u64 	%rd3, [_Z10add_kernelPdS_S_i_param_2];
	ld.param.u32 	%r2, [_Z10add_kernelPdS_S_i_param_3];
	mov.u32 	%r3, %ctaid.x;
	mov.u32 	%r4, %ntid.x;
	mov.u32 	%r5, %tid.x;
	mad.lo.s32 	%r1, %r3, %r4, %r5;
	setp.ge.s32 	%p1, %r1, %r2;
	@%p1 bra 	$L__BB0_2;
	cvta.to.global.u64 	%rd4, %rd1;
	cvta.to.global.u64 	%rd5, %rd2;
	cvta.to.global.u64 	%rd6, %rd3;
	mul.wide.s32 	%rd7, %r1, 8;
	add.s64 	%rd8, %rd4, %rd7;
	ld.global.f64 	%fd1, [%rd8];
	add.s64 	%rd9, %rd5, %rd7;
	ld.global.f64 	%fd2, [%rd9];
	add.f64 	%fd3, %fd1, %fd2;
	add.s64 	%rd10, %rd6, %rd7;
	st.global.f64 	[%rd10], %fd3;
$L__BB0_2:
	ret;

}
	// .globl	_Z10sub_kernelPdS_S_i
.visible .entry _Z10sub_kernelPdS_S_i(
	.param .u64 .ptr .align 1 _Z10sub_kernelPdS_S_i_param_0,
	.param .u64 .ptr .align 1 _Z10sub_kernelPdS_S_i_param_1,
	.param .u64 .ptr .align 1 _Z10sub_kernelPdS_S_i_param_2,
	.param .u32 _Z10sub_kernelPdS_S_i_param_3
)
{
	.reg .pred 	%p<2>;
	.reg .b32 	%r<6>;
	.reg .b64 	%rd<11>;
	.reg .b64 	%fd<4>;

	ld.param.u64 	%rd1, [_Z10sub_kernelPdS_S_i_param_0];
	ld.param.u64 	%rd2, [_Z10sub_kernelPdS_S_i_param_1];
	ld.param.u64 	%rd3, [_Z10sub_kernelPdS_S_i_param_2];
	ld.param.u32 	%r2, [_Z10sub_kernelPdS_S_i_param_3];
	mov.u32 	%r3, %ctaid.x;
	mov.u32 	%r4, %ntid.x;
	mov.u32 	%r5, %tid.x;
	mad.lo.s32 	%r1, %r3, %r4, %r5;
	setp.ge.s32 	%p1, %r1, %r2;
	@%p1 bra 	$L__BB1_2;
	cvta.to.global.u64 	%rd4, %rd1;
	cvta.to.global.u64 	%rd5, %rd2;
	cvta.to.global.u64 	%rd6, %rd3;
	mul.wide.s32 	%rd7, %r1, 8;
	add.s64 	%rd8, %rd4, %rd7;
	ld.global.f64 	%fd1, [%rd8];
	add.s64 	%rd9, %rd5, %rd7;
	ld.global.f64 	%fd2, [%rd9];
	sub.f64 	%fd3, %fd1, %fd2;
	add.s64 	%rd10, %rd6, %rd7;
	st.global.f64 	[%rd10], %fd3;
$L__BB1_2:
	ret;

}
	// .globl	_Z10mul_kernelPdS_S_i
.visible .entry _Z10mul_kernelPdS_S_i(
	.param .u64 .ptr .align 1 _Z10mul_kernelPdS_S_i_param_0,
	.param .u64 .ptr .align 1 _Z10mul_kernelPdS_S_i_param_1,
	.param .u64 .ptr .align 1 _Z10mul_kernelPdS_S_i_param_2,
	.param .u32 _Z10mul_kernelPdS_S_i_param_3
)
{
	.reg .pred 	%p<2>;
	.reg .b32 	%r<6>;
	.reg .b64 	%rd<11>;
	.reg .b64 	%fd<4>;

	ld.param.u64 	%rd1, [_Z10mul_kernelPdS_S_i_param_0];
	ld.param.u64 	%rd2, [_Z10mul_kernelPdS_S_i_param_1];
	ld.param.u64 	%rd3, [_Z10mul_kernelPdS_S_i_param_2];
	ld.param.u32 	%r2, [_Z10mul_kernelPdS_S_i_param_3];
	mov.u32 	%r3, %ctaid.x;
	mov.u32 	%r4, %ntid.x;
	mov.u32 	%r5, %tid.x;
	mad.lo.s32 	%r1, %r3, %r4, %r5;
	setp.ge.s32 	%p1, %r1, %r2;
	@%p1 bra 	$L__BB2_2;
	cvta.to.global.u64 	%rd4, %rd1;
	cvta.to.global.u64 	%rd5, %rd2;
	cvta.to.global.u64 	%rd6, %rd3;
	mul.wide.s32 	%rd7, %r1, 8;
	add.s64 	%rd8, %rd4, %rd7;
	ld.global.f64 	%fd1, [%rd8];
	add.s64 	%rd9, %rd5, %rd7;
	ld.global.f64 	%fd2, [%rd9];
	mul.f64 	%fd3, %fd1, %fd2;
	add.s64 	%rd10, %rd6, %rd7;
	st.global.f64 	[%rd10], %fd3;
$L__BB2_2:
	ret;

}
	// .globl	_Z10div_kernelPdS_S_i
.visible .entry _Z10div_kernelPdS_S_i(
	.param .u64 .ptr .align 1 _Z10div_kernelPdS_S_i_param_0,
	.param .u64 .ptr .align 1 _Z10div_kernelPdS_S_i_param_1,
	.param .u64 .ptr .align 1 _Z10div_kernelPdS_S_i_param_2,
	.param .u32 _Z10div_kernelPdS_S_i_param_3
)
{
	.reg .pred 	%p<2>;
	.reg .b32 	%r<6>;
	.reg .b64 	%rd<11>;
	.reg .b64 	%fd<4>;

	ld.param.u64 	%rd1, [_Z10div_kernelPdS_S_i_param_0];
	ld.param.u64 	%rd2, [_Z10div_kernelPdS_S_i_param_1];
	ld.param.u64 	%rd3, [_Z10div_kernelPdS_S_i_param_2];
	ld.param.u32 	%r2, [_Z10div_kernelPdS_S_i_param_3];
	mov.u32 	%r3, %ctaid.x;
	mov.u32 	%r4, %ntid.x;
	mov.u32 	%r5, %tid.x;
	mad.lo.s32 	%r1, %r3, %r4, %r5;
	setp.ge.s32 	%p1, %r1, %r2;
	@%p1 bra 	$L__BB3_2;
	cvta.to.global.u64 	%rd4, %rd1;
	cvta.to.global.u64 	%rd5, %rd2;
	cvta.to.global.u64 	%rd6, %rd3;
	mul.wide.s32 	%rd7, %r1, 8;
	add.s64 	%rd8, %rd4, %rd7;
	ld.global.f64 	%fd1, [%rd8];
	add.s64 	%rd9, %rd5, %rd7;
	ld.global.f64 	%fd2, [%rd9];
	div.rn.f64 	%fd3, %fd1, %fd2;
	add.s64 	%rd10, %rd6, %rd7;
	st.global.f64 	[%rd10], %fd3;
$L__BB3_2:
	ret;

}
	// .globl	_Z11sqrt_kernelPdS_i
.visible .entry _Z11sqrt_kernelPdS_i(
	.param .u64 .ptr .align 1 _Z11sqrt_kernelPdS_i_param_0,
	.param .u64 .ptr .align 1 _Z11sqrt_kernelPdS_i_param_1,
	.param .u32 _Z11sqrt_kernelPdS_i_param_2
)
{
	.reg .pred 	%p<2>;
	.reg .b32 	%r<6>;
	.reg .b32 	%f<3>;
	.reg .b64 	%rd<8>;
	.reg .b64 	%fd<3>;

	ld.param.u64 	%rd1, [_Z11sqrt_kernelPdS_i_param_0];
	ld.param.u64 	%rd2, [_Z11sqrt_kernelPdS_i_param_1];
	ld.param.u32 	%r2, [_Z11sqrt_kernelPdS_i_param_2];
	mov.u32 	%r3, %ctaid.x;
	mov.u32 	%r4, %ntid.x;
	mov.u32 	%r5, %tid.x;
	mad.lo.s32 	%r1, %r3, %r4, %r5;
	setp.ge.s32 	%p1, %r1, %r2;
	@%p1 bra 	$L__BB4_2;
	cvta.to.global.u64 	%rd3, %rd1;
	cvta.to.global.u64 	%rd4, %rd2;
	mul.wide.s32 	%rd5, %r1, 8;
	add.s64 	%rd6, %rd3, %rd5;
	ld.global.f64 	%fd1, [%rd6];
	cvt.rn.f32.f64 	%f1, %fd1;
	sqrt.rn.f32 	%f2, %f1;
	cvt.f64.f32 	%fd2, %f2;
	add.s64 	%rd7, %rd4, %rd5;
	st.global.f64 	[%rd7], %fd2;
$L__BB4_2:
	ret;

}
	// .globl	_Z10log_kernelPdS_i
.visible .entry _Z10log_kernelPdS_i(
	.param .u64 .ptr .align 1 _Z10log_kernelPdS_i_param_0,
	.param .u64 .ptr .align 1 _Z10log_kernelPdS_i_param_1,
	.param .u32 _Z10log_kernelPdS_i_param_2
)
{
	.reg .pred 	%p<5>;
	.reg .b32 	%r<10>;
	.reg .b32 	%f<25>;
	.reg .b64 	%rd<8>;
	.reg .b64 	%fd<3>;

	ld.param.u64 	%rd1, [_Z10log_kernelPdS_i_param_0];
	ld.param.u64 	%rd2, [_Z10log_kernelPdS_i_param_1];
	ld.param.u32 	%r2, [_Z10log_kernelPdS_i_param_2];
	mov.u32 	%r3, %ctaid.x;
	mov.u32 	%r4, %ntid.x;
	mov.u32 	%r5, %tid.x;
	mad.lo.s32 	%r1, %r3, %r4, %r5;
	setp.ge.s32 	%p1, %r1, %r2;
	@%p1 bra 	$L__BB5_2;
	cvta.to.global.u64 	%rd3, %rd1;
	cvta.to.global.u64 	%rd4, %rd2;
	mul.wide.s32 	%rd5, %r1, 8;
	add.s64 	%rd6, %rd3, %rd5;
	ld.global.f64 	%fd1, [%rd6];
	cvt.rn.f32.f64 	%f1, %fd1;
	setp.lt.f32 	%p2, %f1, 0f00800000;
	mul.f32 	%f2, %f1, 0f4B000000;
	selp.f32 	%f3, %f2, %f1, %p2;
	selp.f32 	%f4, 0fC1B80000, 0f00000000, %p2;
	mov.b32 	%r6, %f3;
	add.s32 	%r7, %r6, -1060439283;
	and.b32  	%r8, %r7, -8388608;
	sub.s32 	%r9, %r6, %r8;
	mov.b32 	%f5, %r9;
	cvt.rn.f32.s32 	%f6, %r8;
	fma.rn.f32 	%f7, %f6, 0f34000000, %f4;
	add.f32 	%f8, %f5, 0fBF800000;
	fma.rn.f32 	%f9, %f8, 0f3DC6B27F, 0fBE2C7F30;
	fma.rn.f32 	%f10, %f9, %f8, 0f3E2FCF2A;
	fma.rn.f32 	%f11, %f10, %f8, 0fBE374E43;
	fma.rn.f32 	%f12, %f11, %f8, 0f3E520BF4;
	fma.rn.f32 	%f13, %f12, %f8, 0fBE763C8B;
	fma.rn.f32 	%f14, %f13, %f8, 0f3E93BF99;
	fma.rn.f32 	%f15, %f14, %f8, 0fBEB8AA49;
	fma.rn.f32 	%f16, %f15, %f8, 0f3EF6384A;
	fma.rn.f32 	%f17, %f16, %f8, 0fBF38AA3B;
	mul.f32 	%f18, %f8, %f17;
	mul.f32 	%f19, %f8, %f18;
	fma.rn.f32 	%f20, %f8, 0f3FB8AA3B, %f19;
	add.f32 	%f21, %f7, %f20;
	setp.gt.u32 	%p3, %r6, 2139095039;
	fma.rn.f32 	%f22, %f3, 0f7F800000, 0f7F800000;
	selp.f32 	%f23, %f22, %f21, %p3;
	setp.eq.f32 	%p4, %f3, 0f00000000;
	selp.f32 	%f24, 0fFF800000, %f23, %p4;
	cvt.f64.f32 	%fd2, %f24;
	add.s64 	%rd7, %rd4, %rd5;
	st.global.f64 	[%rd7], %fd2;
$L__BB5_2:
	ret;

}
	// .globl	_Z11relu_kernelPdS_i
.visible .entry _Z11relu_kernelPdS_i(
	.param .u64 .ptr .align 1 _Z11relu_kernelPdS_i_param_0,
	.param .u64 .ptr .align 1 _Z11relu_kernelPdS_i_param_1,
	.param .u32 _Z11relu_kernelPdS_i_param_2
)
{
	.reg .pred 	%p<2>;
	.reg .b32 	%r<6>;
	.reg .b32 	%f<3>;
	.reg .b64 	%rd<8>;
	.reg .b64 	%fd<3>;

	ld.param.u64 	%rd1, [_Z11relu_kernelPdS_i_param_0];
	ld.param.u64 	%rd2, [_Z11relu_kernelPdS_i_param_1];
	ld.param.u32 	%r2, [_Z11relu_kernelPdS_i_param_2];
	mov.u32 	%r3, %ctaid.x;
	mov.u32 	%r4, %ntid.x;
	mov.u32 	%r5, %tid.x;
	mad.lo.s32 	%r1, %r3, %r4, %r5;
	setp.ge.s32 	%p1, %r1, %r2;
	@%p1 bra 	$L__BB6_2;
	cvta.to.global.u64 	%rd3, %rd1;
	cvta.to.global.u64 	%rd4, %rd2;
	mul.wide.s32 	%rd5, %r1, 8;
	add.s64 	%rd6, %rd3, %rd5;
	ld.global.f64 	%fd1, [%rd6];
	cvt.rn.f32.f64 	%f1, %fd1;
	max.f32 	%f2, %f1, 0f00000000;
	cvt.f64.f32 	%fd2, %f2;
	add.s64 	%rd7, %rd4, %rd5;
	st.global.f64 	[%rd7], %fd2;
$L__BB6_2:
	ret;

}
	// .globl	_Z14sigmoid_kernelPdS_i
.visible .entry _Z14sigmoid_kernelPdS_i(
	.param .u64 .ptr .align 1 _Z14sigmoid_kernelPdS_i_param_0,
	.param .u64 .ptr .align 1 _Z14sigmoid_kernelPdS_i_param_1,
	.param .u32 _Z14sigmoid_kernelPdS_i_param_2
)
{
	.reg .pred 	%p<2>;
	.reg .b32 	%r<8>;
	.reg .b32 	%f<14>;
	.reg .b64 	%rd<8>;
	.reg .b64 	%fd<5>;

	ld.param.u64 	%rd1, [_Z14sigmoid_kernelPdS_i_param_0];
	ld.param.u64 	%rd2, [_Z14sigmoid_kernelPdS_i_param_1];
	ld.param.u32 	%r2, [_Z14sigmoid_kernelPdS_i_param_2];
	mov.u32 	%r3, %ctaid.x;
	mov.u32 	%r4, %ntid.x;
	mov.u32 	%r5, %tid.x;
	mad.lo.s32 	%r1, %r3, %r4, %r5;
	setp.ge.s32 	%p1, %r1, %r2;
	@%p1 bra 	$L__BB7_2;
	cvta.to.global.u64 	%rd3, %rd1;
	cvta.to.global.u64 	%rd4, %rd2;
	mul.wide.s32 	%rd5, %r1, 8;
	add.s64 	%rd6, %rd3, %rd5;
	ld.global.f64 	%fd1, [%rd6];
	cvt.rn.f32.f64 	%f1, %fd1;
	fma.rn.f32 	%f2, %f1, 0fBBBB989D, 0f3F000000;
	cvt.sat.f32.f32 	%f3, %f2;
	mov.f32 	%f4, 0f4B400001;
	mov.f32 	%f5, 0f437C0000;
	fma.rm.f32 	%f6, %f3, %f5, %f4;
	add.f32 	%f7, %f6, 0fCB40007F;
	neg.f32 	%f8, %f7;
	fma.rn.f32 	%f9, %f1, 0fBFB8AA3B, %f8;
	fma.rn.f32 	%f10, %f1, 0fB2A57060, %f9;
	mov.b32 	%r6, %f6;
	shl.b32 	%r7, %r6, 23;
	mov.b32 	%f11, %r7;
	ex2.approx.ftz.f32 	%f12, %f10;
	mul.f32 	%f13, %f12, %f11;
	cvt.f64.f32 	%fd2, %f13;
	add.f64 	%fd3, %fd2, 0d3FF0000000000000;
	rcp.rn.f64 	%fd4, %fd3;
	add.s64 	%rd7, %rd4, %rd5;
	st.global.f64 	[%rd7], %fd4;
$L__BB7_2:
	ret;

}
	// .globl	_Z10max_kernelPdS_i
.visible .entry _Z10max_kernelPdS_i(
	.param .u64 .ptr .align 1 _Z10max_kernelPdS_i_param_0,
	.param .u64 .ptr .align 1 _Z10max_kernelPdS_i_param_1,
	.param .u32 _Z10max_kernelPdS_i_param_2
)
{
	.reg .pred 	%p<11>;
	.reg .b32 	%r<39>;
	.reg .b64 	%rd<15>;
	.reg .b64 	%fd<29>;

	ld.param.u64 	%rd3, [_Z10max_kernelPdS_i_param_0];
	ld.param.u64 	%rd2, [_Z10max_kernelPdS_i_param_1];
	ld.param.u32 	%r18, [_Z10max_kernelPdS_i_param_2];
	cvta.to.global.u64 	%rd1, %rd3;
	mov.u32 	%r1, %tid.x;
	mov.u32 	%r2, %ctaid.x;
	mov.u32 	%r38, %ntid.x;
	mad.lo.s32 	%r36, %r2, %r38, %r1;
	mov.u32 	%r19, %nctaid.x;
	mul.lo.s32 	%r5, %r38, %r19;
	setp.ge.s32 	%p1, %r36, %r18;
	mov.f64 	%fd28, 0dFFEFFFFFFFFFFFFF;
	@%p1 bra 	$L__BB8_7;
	add.s32 	%r20, %r36, %r5;
	max.s32 	%r21, %r18, %r20;
	setp.lt.s32 	%p2, %r20, %r18;
	selp.u32 	%r22, 1, 0, %p2;
	add.s32 	%r23, %r20, %r22;
	sub.s32 	%r24, %r21, %r23;
	div.u32 	%r25, %r24, %r5;
	add.s32 	%r6, %r25, %r22;
	and.b32  	%r26, %r6, 3;
	setp.eq.s32 	%p3, %r26, 3;
	mov.f64 	%fd28, 0dFFEFFFFFFFFFFFFF;
	@%p3 bra 	$L__BB8_4;
	add.s32 	%r27, %r6, 1;
	and.b32  	%r28, %r27, 3;
	neg.s32 	%r34, %r28;
	mov.f64 	%fd28, 0dFFEFFFFFFFFFFFFF;
$L__BB8_3:
	.pragma "nounroll";
	mul.wide.s32 	%rd4, %r36, 8;
	add.s64 	%rd5, %rd1, %rd4;
	ld.global.f64 	%fd12, [%rd5];
	max.f64 	%fd28, %fd28, %fd12;
	add.s32 	%r36, %r36, %r5;
	add.s32 	%r34, %r34, 1;
	setp.ne.s32 	%p4, %r34, 0;
	@%p4 bra 	$L__BB8_3;
$L__BB8_4:
	setp.lt.u32 	%p5, %r6, 3;
	@%p5 bra 	$L__BB8_7;
	mul.wide.s32 	%rd8, %r5, 8;
	shl.b32 	%r29, %r5, 2;
$L__BB8_6:
	mul.wide.s32 	%rd6, %r36, 8;
	add.s64 	%rd7, %rd1, %rd6;
	ld.global.f64 	%fd13, [%rd7];
	max.f64 	%fd14, %fd28, %fd13;
	add.s64 	%rd9, %rd7, %rd8;
	ld.global.f64 	%fd15, [%rd9];
	max.f64 	%fd16, %fd14, %fd15;
	add.s64 	%rd10, %rd9, %rd8;
	ld.global.f64 	%fd17, [%rd10];
	max.f64 	%fd18, %fd16, %fd17;
	add.s64 	%rd11, %rd10, %rd8;
	ld.global.f64 	%fd19, [%rd11];
	max.f64 	%fd28, %fd18, %fd19;
	add.s32 	%r36, %r29, %r36;
	setp.lt.s32 	%p6, %r36, %r18;
	@%p6 bra 	$L__BB8_6;
$L__BB8_7:
	shl.b32 	%r30, %r1, 3;
	mov.u32 	%r31, shared;
	add.s32 	%r15, %r31, %r30;
	st.shared.f64 	[%r15], %fd28;
	bar.sync 	0;
	setp.lt.u32 	%p7, %r38, 2;
	@%p7 bra 	$L__BB8_11;
$L__BB8_8:
	shr.u32 	%r17, %r38, 1;
	setp.ge.u32 	%p8, %r1, %r17;
	@%p8 bra 	$L__BB8_10;
	ld.shared.f64 	%fd20, [%r15];
	shl.b32 	%r32, %r17, 3;
	add.s32 	%r33, %r15, %r32;
	ld.shared.f64 	%fd21, [%r33];
	max.f64 	%fd22, %fd20, %fd21;
	st.shared.f64 	[%r15], %fd22;
$L__BB8_10:
	bar.sync 	0;
	setp.gt.u32 	%p9, %r38, 3;
	mov.u32 	%r38, %r17;
	@%p9 bra 	$L__BB8_8;
$L__BB8_11:
	setp.ne.s32 	%p10, %r1, 0;
	@%p10 bra 	$L__BB8_13;
	ld.shared.f64 	%fd23, [shared];
	cvta.to.global.u64 	%rd12, %rd2;
	mul.wide.u32 	%rd13, %r2, 8;
	add.s64 	%rd14, %rd12, %rd13;
	st.global.f64 	[%rd14], %fd23;
$L__BB8_13:
	ret;

}
	// .globl	_Z10min_kernelPdS_i
.visible .entry _Z10min_kernelPdS_i(
	.param .u64 .ptr .align 1 _Z10min_kernelPdS_i_param_0,
	.param .u64 .ptr .align 1 _Z10min_kernelPdS_i_param_1,
	.param .u32 _Z10min_kernelPdS_i_param_2
)
{
	.reg .pred 	%p<11>;
	.reg .b32 	%r<39>;
	.reg .b64 	%rd<15>;
	.reg .b64 	%fd<29>;

	ld.param.u64 	%rd3, [_Z10min_kernelPdS_i_param_0];
	ld.param.u64 	%rd2, [_Z10min_kernelPdS_i_param_1];
	ld.param.u32 	%r18, [_Z10min_kernelPdS_i_param_2];
	cvta.to.global.u64 	%rd1, %rd3;
	mov.u32 	%r1, %tid.x;
	mov.u32 	%r2, %ctaid.x;
	mov.u32 	%r38, %ntid.x;
	mad.lo.s32 	%r36, %r2, %r38, %r1;
	mov.u32 	%r19, %nctaid.x;
	mul.lo.s32 	%r5, %r38, %r19;
	setp.ge.s32 	%p1, %r36, %r18;
	mov.f64 	%fd28, 0d7FEFFFFFFFFFFFFF;
	@%p1 bra 	$L__BB9_7;
	add.s32 	%r20, %r36, %r5;
	max.s32 	%r21, %r18, %r20;
	setp.lt.s32 	%p2, %r20, %r18;
	selp.u32 	%r22, 1, 0, %p2;
	add.s32 	%r23, %r20, %r22;
	sub.s32 	%r24, %r21, %r23;
	div.u32 	%r25, %r24, %r5;
	add.s32 	%r6, %r25, %r22;
	and.b32  	%r26, %r6, 3;
	setp.eq.s32 	%p3, %r26, 3;
	mov.f64 	%fd28, 0d7FEFFFFFFFFFFFFF;
	@%p3 bra 	$L__BB9_4;
	add.s32 	%r27, %r6, 1;
	and.b32  	%r28, %r27, 3;
	neg.s32 	%r34, %r28;
	mov.f64 	%fd28, 0d7FEFFFFFFFFFFFFF;
$L__BB9_3:
	.pragma "nounroll";
	mul.wide.s32 	%rd4, %r36, 8;
	add.s64 	%rd5, %rd1, %rd4;
	ld.global.f64 	%fd12, [%rd5];
	min.f64 	%fd28, %fd28, %fd12;
	add.s32 	%r36, %r36, %r5;
	add.s32 	%r34, %r34, 1;
	setp.ne.s32 	%p4, %r34, 0;
	@%p4 bra 	$L__BB9_3;
$L__BB9_4:
	setp.lt.u32 	%p5, %r6, 3;
	@%p5 bra 	$L__BB9_7;
	mul.wide.s32 	%rd8, %r5, 8;
	shl.b32 	%r29, %r5, 2;
$L__BB9_6:
	mul.wide.s32 	%rd6, %r36, 8;
	add.s64 	%rd7, %rd1, %rd6;
	ld.global.f64 	%fd13, [%rd7];
	min.f64 	%fd14, %fd28, %fd13;
	add.s64 	%rd9, %rd7, %rd8;
	ld.global.f64 	%fd15, [%rd9];
	min.f64 	%fd16, %fd14, %fd15;
	add.s64 	%rd10, %rd9, %rd8;
	ld.global.f64 	%fd17, [%rd10];
	min.f64 	%fd18, %fd16, %fd17;
	add.s64 	%rd11, %rd10, %rd8;
	ld.global.f64 	%fd19, [%rd11];
	min.f64 	%fd28, %fd18, %fd19;
	add.s32 	%r36, %r29, %r36;
	setp.lt.s32 	%p6, %r36, %r18;
	@%p6 bra 	$L__BB9_6;
$L__BB9_7:
	shl.b32 	%r30, %r1, 3;
	mov.u32 	%r31, shared;
	add.s32 	%r15, %r31, %r30;
	st.shared.f64 	[%r15], %fd28;
	bar.sync 	0;
	setp.lt.u32 	%p7, %r38, 2;
	@%p7 bra 	$L__BB9_11;
$L__BB9_8:
	shr.u32 	%r17, %r38, 1;
	setp.ge.u32 	%p8, %r1, %r17;
	@%p8 bra 	$L__BB9_10;
	ld.shared.f64 	%fd20, [%r15];
	shl.b32 	%r32, %r17, 3;
	add.s32 	%r33, %r15, %r32;
	ld.shared.f64 	%fd21, [%r33];
	min.f64 	%fd22, %fd20, %fd21;
	st.shared.f64 	[%r15], %fd22;
$L__BB9_10:
	bar.sync 	0;
	setp.gt.u32 	%p9, %r38, 3;
	mov.u32 	%r38, %r17;
	@%p9 bra 	$L__BB9_8;
$L__BB9_11:
	setp.ne.s32 	%p10, %r1, 0;
	@%p10 bra 	$L__BB9_13;
	ld.shared.f64 	%fd23, [shared];
	cvta.to.global.u64 	%rd12, %rd2;
	mul.wide.u32 	%rd13, %r2, 8;
	add.s64 	%rd14, %rd12, %rd13;
	st.global.f64 	[%rd14], %fd23;
$L__BB9_13:
	ret;

}
	// .globl	_Z13matmul_kernelPdS_S_iii
.visible .entry _Z13matmul_kernelPdS_S_iii(
	.param .u64 .ptr .align 1 _Z13matmul_kernelPdS_S_iii_param_0,
	.param .u64 .ptr .align 1 _Z13matmul_kernelPdS_S_iii_param_1,
	.param .u64 .ptr .align 1 _Z13matmul_kernelPdS_S_iii_param_2,
	.param .u32 _Z13matmul_kernelPdS_S_iii_param_3,
	.param .u32 _Z13matmul_kernelPdS_S_iii_param_4,
	.param .u32 _Z13matmul_kernelPdS_S_iii_param_5
)
{
	.reg .pred 	%p<13>;
	.reg .b32 	%r<41>;
	.reg .b64 	%rd<53>;
	.reg .b64 	%fd<68>;

	ld.param.u64 	%rd7, [_Z13matmul_kernelPdS_S_iii_param_0];
	ld.param.u64 	%rd8, [_Z13matmul_kernelPdS_S_iii_param_1];
	ld.param.u64 	%rd6, [_Z13matmul_kernelPdS_S_iii_param_2];
	ld.param.u32 	%r20, [_Z13matmul_kernelPdS_S_iii_param_3];
	ld.param.u32 	%r18, [_Z13matmul_kernelPdS_S_iii_param_4];
	ld.param.u32 	%r19, [_Z13matmul_kernelPdS_S_iii_param_5];
	cvta.to.global.u64 	%rd1, %rd8;
	cvta.to.global.u64 	%rd2, %rd7;
	mov.u32 	%r21, %ctaid.y;
	mov.u32 	%r22, %ntid.y;
	mov.u32 	%r23, %tid.y;
	mad.lo.s32 	%r1, %r21, %r22, %r23;
	mov.u32 	%r24, %ctaid.x;
	mov.u32 	%r25, %ntid.x;
	mov.u32 	%r26, %tid.x;
	mad.lo.s32 	%r2, %r24, %r25, %r26;
	setp.ge.s32 	%p1, %r1, %r20;
	setp.ge.s32 	%p2, %r2, %r19;
	or.pred  	%p3, %p1, %p2;
	@%p3 bra 	$L__BB10_14;
	setp.lt.s32 	%p4, %r18, 1;
	mov.f64 	%fd67, 0d0000000000000000;
	@%p4 bra 	$L__BB10_13;
	mul.lo.s32 	%r3, %r18, %r1;
	and.b32  	%r4, %r18, 7;
	setp.lt.u32 	%p5, %r18, 8;
	mov.f64 	%fd67, 0d0000000000000000;
	mov.b32 	%r39, 0;
	@%p5 bra 	$L__BB10_5;
	and.b32  	%r39, %r18, 2147483640;
	neg.s32 	%r37, %r39;
	shl.b32 	%r7, %r19, 3;
	mul.wide.u32 	%rd9, %r3, 8;
	add.s64 	%rd10, %rd9, %rd2;
	add.s64 	%rd52, %rd10, 32;
	mov.f64 	%fd67, 0d0000000000000000;
	mul.wide.s32 	%rd13, %r19, 8;
	mov.u32 	%r36, %r2;
$L__BB10_4:
	.pragma "nounroll";
	ld.global.f64 	%fd17, [%rd52+-32];
	mul.wide.s32 	%rd11, %r36, 8;
	add.s64 	%rd12, %rd1, %rd11;
	ld.global.f64 	%fd18, [%rd12];
	fma.rn.f64 	%fd19, %fd17, %fd18, %fd67;
	ld.global.f64 	%fd20, [%rd52+-24];
	add.s64 	%rd14, %rd12, %rd13;
	ld.global.f64 	%fd21, [%rd14];
	fma.rn.f64 	%fd22, %fd20, %fd21, %fd19;
	ld.global.f64 	%fd23, [%rd52+-16];
	add.s64 	%rd15, %rd14, %rd13;
	ld.global.f64 	%fd24, [%rd15];
	fma.rn.f64 	%fd25, %fd23, %fd24, %fd22;
	ld.global.f64 	%fd26, [%rd52+-8];
	add.s64 	%rd16, %rd15, %rd13;
	ld.global.f64 	%fd27, [%rd16];
	fma.rn.f64 	%fd28, %fd26, %fd27, %fd25;
	ld.global.f64 	%fd29, [%rd52];
	add.s64 	%rd17, %rd16, %rd13;
	ld.global.f64 	%fd30, [%rd17];
	fma.rn.f64 	%fd31, %fd29, %fd30, %fd28;
	ld.global.f64 	%fd32, [%rd52+8];
	add.s64 	%rd18, %rd17, %rd13;
	ld.global.f64 	%fd33, [%rd18];
	fma.rn.f64 	%fd34, %fd32, %fd33, %fd31;
	ld.global.f64 	%fd35, [%rd52+16];
	add.s64 	%rd19, %rd18, %rd13;
	ld.global.f64 	%fd36, [%rd19];
	fma.rn.f64 	%fd37, %fd35, %fd36, %fd34;
	ld.global.f64 	%fd38, [%rd52+24];
	add.s64 	%rd20, %rd19, %rd13;
	ld.global.f64 	%fd39, [%rd20];
	fma.rn.f64 	%fd67, %fd38, %fd39, %fd37;
	add.s32 	%r37, %r37, 8;
	add.s32 	%r36, %r36, %r7;
	add.s64 	%rd52, %rd52, 64;
	setp.ne.s32 	%p6, %r37, 0;
	@%p6 bra 	$L__BB10_4;
$L__BB10_5:
	setp.eq.s32 	%p7, %r4, 0;
	@%p7 bra 	$L__BB10_13;
	and.b32  	%r13, %r18, 3;
	setp.lt.u32 	%p8, %r4, 4;
	@%p8 bra 	$L__BB10_8;
	add.s32 	%r28, %r39, %r3;
	mul.wide.u32 	%rd21, %r28, 8;
	add.s64 	%rd22, %rd2, %rd21;
	ld.global.f64 	%fd41, [%rd22];
	mad.lo.s32 	%r29, %r39, %r19, %r2;
	mul.wide.s32 	%rd23, %r29, 8;
	add.s64 	%rd24, %rd1, %rd23;
	ld.global.f64 	%fd42, [%rd24];
	fma.rn.f64 	%fd43, %fd41, %fd42, %fd67;
	cvt.u64.u32 	%rd25, %r3;
	cvt.u64.u32 	%rd26, %r39;
	add.s64 	%rd27, %rd26, %rd25;
	shl.b64 	%rd28, %rd27, 3;
	add.s64 	%rd29, %rd2, %rd28;
	ld.global.f64 	%fd44, [%rd29+8];
	mul.wide.s32 	%rd30, %r19, 8;
	add.s64 	%rd31, %rd24, %rd30;
	ld.global.f64 	%fd45, [%rd31];
	fma.rn.f64 	%fd46, %fd44, %fd45, %fd43;
	ld.global.f64 	%fd47, [%rd29+16];
	add.s64 	%rd32, %rd31, %rd30;
	ld.global.f64 	%fd48, [%rd32];
	fma.rn.f64 	%fd49, %fd47, %fd48, %fd46;
	ld.global.f64 	%fd50, [%rd29+24];
	add.s64 	%rd33, %rd32, %rd30;
	ld.global.f64 	%fd51, [%rd33];
	fma.rn.f64 	%fd67, %fd50, %fd51, %fd49;
	add.s32 	%r39, %r39, 4;
$L__BB10_8:
	setp.eq.s32 	%p9, %r13, 0;
	@%p9 bra 	$L__BB10_13;
	setp.eq.s32 	%p10, %r13, 1;
	@%p10 bra 	$L__BB10_11;
	add.s32 	%r30, %r39, %r3;
	mul.wide.u32 	%rd34, %r30, 8;
	add.s64 	%rd35, %rd2, %rd34;
	ld.global.f64 	%fd53, [%rd35];
	mad.lo.s32 	%r31, %r39, %r19, %r2;
	mul.wide.s32 	%rd36, %r31, 8;
	add.s64 	%rd37, %rd1, %rd36;
	ld.global.f64 	%fd54, [%rd37];
	fma.rn.f64 	%fd55, %fd53, %fd54, %fd67;
	cvt.u64.u32 	%rd38, %r3;
	cvt.u64.u32 	%rd39, %r39;
	add.s64 	%rd40, %rd39, %rd38;
	shl.b64 	%rd41, %rd40, 3;
	add.s64 	%rd42, %rd2, %rd41;
	ld.global.f64 	%fd56, [%rd42+8];
	mul.wide.s32 	%rd43, %r19, 8;
	add.s64 	%rd44, %rd37, %rd43;
	ld.global.f64 	%fd57, [%rd44];
	fma.rn.f64 	%fd67, %fd56, %fd57, %fd55;
	add.s32 	%r39, %r39, 2;
$L__BB10_11:
	and.b32  	%r32, %r18, 1;
	setp.eq.b32 	%p11, %r32, 1;
	not.pred 	%p12, %p11;
	@%p12 bra 	$L__BB10_13;
	add.s32 	%r33, %r39, %r3;
	mul.wide.u32 	%rd45, %r33, 8;
	add.s64 	%rd46, %rd2, %rd45;
	ld.global.f64 	%fd58, [%rd46];
	mad.lo.s32 	%r34, %r39, %r19, %r2;
	mul.wide.s32 	%rd47, %r34, 8;
	add.s64 	%rd48, %rd1, %rd47;
	ld.global.f64 	%fd59, [%rd48];
	fma.rn.f64 	%fd67, %fd58, %fd59, %fd67;
$L__BB10_13:
	mad.lo.s32 	%r35, %r19, %r1, %r2;
	cvta.to.global.u64 	%rd49, %rd6;
	mul.wide.s32 	%rd50, %r35, 8;
	add.s64 	%rd51, %rd49, %rd50;
	st.global.f64 	[%rd51], %fd67;
$L__BB10_14:
	ret;

}
	// .globl	_Z13expand_kernelPdS_iiPmS0_
.visible .entry _Z13expand_kernelPdS_iiPmS0_(
	.param .u64 .ptr .align 1 _Z13expand_kernelPdS_iiPmS0__param_0,
	.param .u64 .ptr .align 1 _Z13expand_kernelPdS_iiPmS0__param_1,
	.param .u32 _Z13expand_kernelPdS_iiPmS0__param_2,
	.param .u32 _Z13expand_kernelPdS_iiPmS0__param_3,
	.param .u64 .ptr .align 1 _Z13expand_kernelPdS_iiPmS0__param_4,
	.param .u64 .ptr .align 1 _Z13expand_kernelPdS_iiPmS0__param_5
)
{
	.reg .pred 	%p<29>;
	.reg .b32 	%r<76>;
	.reg .b64 	%rd<205>;
	.reg .b64 	%fd<2>;

	ld.param.u64 	%rd105, [_Z13expand_kernelPdS_iiPmS0__param_0];
	ld.param.u64 	%rd106, [_Z13expand_kernelPdS_iiPmS0__param_1];
	ld.param.u32 	%r19, [_Z13expand_kernelPdS_iiPmS0__param_2];
	ld.param.u32 	%r18, [_Z13expand_kernelPdS_iiPmS0__param_3];
	ld.param.u64 	%rd107, [_Z13expand_kernelPdS_iiPmS0__param_4];
	ld.param.u64 	%rd108, [_Z13expand_kernelPdS_iiPmS0__param_5];
	cvta.to.global.u64 	%rd1, %rd107;
	cvta.to.global.u64 	%rd2, %rd108;
	mov.u32 	%r20, %ctaid.x;
	mov.u32 	%r21, %ntid.x;
	mov.u32 	%r22, %tid.x;
	mad.lo.s32 	%r1, %r20, %r21, %r22;
	setp.ge.s32 	%p1, %r1, %r19;
	@%p1 bra 	$L__BB11_65;
	setp.lt.s32 	%p2, %r18, 1;
	mov.b64 	%rd204, 0;
	@%p2 bra 	$L__BB11_64;
	and.b32  	%r2, %r18, 3;
	setp.lt.u32 	%p3, %r18, 4;
	mov.b64 	%rd204, 0;
	mov.b64 	%rd200, 1;
	mov.u32 	%r74, %r18;
	mov.u32 	%r75, %r1;
	@%p3 bra 	$L__BB11_38;
	add.s32 	%r70, %r18, -2;
	and.b32  	%r23, %r18, 2147483644;
	neg.s32 	%r69, %r23;
	mov.b64 	%rd204, 0;
	mov.b64 	%rd200, 1;
	mov.u32 	%r75, %r1;
$L__BB11_4:
	.pragma "nounroll";
	add.s32 	%r24, %r70, 1;
	mul.wide.u32 	%rd116, %r24, 8;
	add.s64 	%rd117, %rd2, %rd116;
	ld.global.u64 	%rd5, [%rd117];
	add.s64 	%rd118, %rd1, %rd116;
	ld.global.u64 	%rd6, [%rd118];
	setp.eq.s64 	%p4, %rd6, 1;
	mov.b64 	%rd179, 0;
	@%p4 bra 	$L__BB11_9;
	cvt.s64.s32 	%rd7, %r75;
	or.b64  	%rd119, %rd7, %rd5;
	and.b64  	%rd120, %rd119, -4294967296;
	setp.ne.s64 	%p5, %rd120, 0;
	@%p5 bra 	$L__BB11_7;
	cvt.u32.u64 	%r25, %rd5;
	cvt.u32.u64 	%r26, %rd7;
	rem.u32 	%r27, %r26, %r25;
	cvt.u64.u32 	%rd178, %r27;
	bra.uni 	$L__BB11_8;
$L__BB11_7:
	rem.u64 	%rd178, %rd7, %rd5;
$L__BB11_8:
	cvt.s64.s32 	%rd179, %rd178;
$L__BB11_9:
	mad.lo.s64 	%rd13, %rd179, %rd200, %rd204;
	mul.lo.s64 	%rd14, %rd6, %rd200;
	cvt.s64.s32 	%rd15, %r75;
	or.b64  	%rd121, %rd15, %rd5;
	and.b64  	%rd122, %rd121, -4294967296;
	setp.ne.s64 	%p6, %rd122, 0;
	@%p6 bra 	$L__BB11_11;
	cvt.u32.u64 	%r28, %rd5;
	cvt.u32.u64 	%r29, %rd15;
	div.u32 	%r30, %r29, %r28;
	cvt.u64.u32 	%rd180, %r30;
	bra.uni 	$L__BB11_12;
$L__BB11_11:
	div.u64 	%rd180, %rd15, %rd5;
$L__BB11_12:
	mul.wide.u32 	%rd124, %r70, 8;
	add.s64 	%rd125, %rd2, %rd124;
	ld.global.u64 	%rd19, [%rd125];
	add.s64 	%rd126, %rd1, %rd124;
	ld.global.u64 	%rd20, [%rd126];
	setp.eq.s64 	%p7, %rd20, 1;
	mov.b64 	%rd182, 0;
	@%p7 bra 	$L__BB11_17;
	cvt.s64.s32 	%rd21, %rd180;
	or.b64  	%rd127, %rd21, %rd19;
	and.b64  	%rd128, %rd127, -4294967296;
	setp.ne.s64 	%p8, %rd128, 0;
	@%p8 bra 	$L__BB11_15;
	cvt.u32.u64 	%r31, %rd19;
	cvt.u32.u64 	%r32, %rd21;
	rem.u32 	%r33, %r32, %r31;
	cvt.u64.u32 	%rd181, %r33;
	bra.uni 	$L__BB11_16;
$L__BB11_15:
	rem.u64 	%rd181, %rd21, %rd19;
$L__BB11_16:
	cvt.s64.s32 	%rd182, %rd181;
$L__BB11_17:
	mad.lo.s64 	%rd27, %rd182, %rd14, %rd13;
	mul.lo.s64 	%rd28, %rd20, %rd14;
	cvt.s64.s32 	%rd29, %rd180;
	or.b64  	%rd129, %rd29, %rd19;
	and.b64  	%rd130, %rd129, -4294967296;
	setp.ne.s64 	%p9, %rd130, 0;
	@%p9 bra 	$L__BB11_19;
	cvt.u32.u64 	%r34, %rd19;
	cvt.u32.u64 	%r35, %rd29;
	div.u32 	%r36, %r35, %r34;
	cvt.u64.u32 	%rd183, %r36;
	bra.uni 	$L__BB11_20;
$L__BB11_19:
	div.u64 	%rd183, %rd29, %rd19;
$L__BB11_20:
	add.s32 	%r37, %r70, -1;
	mul.wide.u32 	%rd132, %r37, 8;
	add.s64 	%rd133, %rd2, %rd132;
	ld.global.u64 	%rd33, [%rd133];
	add.s64 	%rd134, %rd1, %rd132;
	ld.global.u64 	%rd34, [%rd134];
	setp.eq.s64 	%p10, %rd34, 1;
	mov.b64 	%rd185, 0;
	@%p10 bra 	$L__BB11_25;
	cvt.s64.s32 	%rd35, %rd183;
	or.b64  	%rd135, %rd35, %rd33;
	and.b64  	%rd136, %rd135, -4294967296;
	setp.ne.s64 	%p11, %rd136, 0;
	@%p11 bra 	$L__BB11_23;
	cvt.u32.u64 	%r38, %rd33;
	cvt.u32.u64 	%r39, %rd35;
	rem.u32 	%r40, %r39, %r38;
	cvt.u64.u32 	%rd184, %r40;
	bra.uni 	$L__BB11_24;
$L__BB11_23:
	rem.u64 	%rd184, %rd35, %rd33;
$L__BB11_24:
	cvt.s64.s32 	%rd185, %rd184;
$L__BB11_25:
	mad.lo.s64 	%rd41, %rd185, %rd28, %rd27;
	mul.lo.s64 	%rd42, %rd34, %rd28;
	cvt.s64.s32 	%rd43, %rd183;
	or.b64  	%rd137, %rd43, %rd33;
	and.b64  	%rd138, %rd137, -4294967296;
	setp.ne.s64 	%p12, %rd138, 0;
	@%p12 bra 	$L__BB11_27;
	cvt.u32.u64 	%r41, %rd33;
	cvt.u32.u64 	%r42, %rd43;
	div.u32 	%r43, %r42, %r41;
	cvt.u64.u32 	%rd186, %r43;
	bra.uni 	$L__BB11_28;
$L__BB11_27:
	div.u64 	%rd186, %rd43, %rd33;
$L__BB11_28:
	add.s32 	%r44, %r70, -2;
	mul.wide.u32 	%rd140, %r44, 8;
	add.s64 	%rd141, %rd2, %rd140;
	ld.global.u64 	%rd47, [%rd141];
	add.s64 	%rd142, %rd1, %rd140;
	ld.global.u64 	%rd48, [%rd142];
	setp.eq.s64 	%p13, %rd48, 1;
	mov.b64 	%rd188, 0;
	@%p13 bra 	$L__BB11_33;
	cvt.s64.s32 	%rd49, %rd186;
	or.b64  	%rd143, %rd49, %rd47;
	and.b64  	%rd144, %rd143, -4294967296;
	setp.ne.s64 	%p14, %rd144, 0;
	@%p14 bra 	$L__BB11_31;
	cvt.u32.u64 	%r45, %rd47;
	cvt.u32.u64 	%r46, %rd49;
	rem.u32 	%r47, %r46, %r45;
	cvt.u64.u32 	%rd187, %r47;
	bra.uni 	$L__BB11_32;
$L__BB11_31:
	rem.u64 	%rd187, %rd49, %rd47;
$L__BB11_32:
	cvt.s64.s32 	%rd188, %rd187;
$L__BB11_33:
	mad.lo.s64 	%rd204, %rd188, %rd42, %rd41;
	mul.lo.s64 	%rd200, %rd48, %rd42;
	cvt.s64.s32 	%rd57, %rd186;
	or.b64  	%rd145, %rd57, %rd47;
	and.b64  	%rd146, %rd145, -4294967296;
	setp.ne.s64 	%p15, %rd146, 0;
	@%p15 bra 	$L__BB11_35;
	cvt.u32.u64 	%r48, %rd47;
	cvt.u32.u64 	%r49, %rd57;
	div.u32 	%r50, %r49, %r48;
	cvt.u64.u32 	%rd189, %r50;
	bra.uni 	$L__BB11_36;
$L__BB11_35:
	div.u64 	%rd189, %rd57, %rd47;
$L__BB11_36:
	cvt.u32.u64 	%r75, %rd189;
	add.s32 	%r70, %r70, -4;
	add.s32 	%r69, %r69, 4;
	setp.ne.s32 	%p16, %r69, 0;
	@%p16 bra 	$L__BB11_4;
	add.s32 	%r74, %r70, 2;
$L__BB11_38:
	setp.eq.s32 	%p17, %r2, 0;
	@%p17 bra 	$L__BB11_64;
	setp.eq.s32 	%p18, %r2, 1;
	@%p18 bra 	$L__BB11_57;
	add.s32 	%r51, %r74, -1;
	mul.wide.u32 	%rd149, %r51, 8;
	add.s64 	%rd150, %rd2, %rd149;
	ld.global.u64 	%rd64, [%rd150];
	add.s64 	%rd151, %rd1, %rd149;
	ld.global.u64 	%rd65, [%rd151];
	setp.eq.s64 	%p19, %rd65, 1;
	mov.b64 	%rd194, 0;
	@%p19 bra 	$L__BB11_45;
	cvt.s64.s32 	%rd66, %r75;
	or.b64  	%rd152, %rd66, %rd64;
	and.b64  	%rd153, %rd152, -4294967296;
	setp.ne.s64 	%p20, %rd153, 0;
	@%p20 bra 	$L__BB11_43;
	cvt.u32.u64 	%r52, %rd64;
	cvt.u32.u64 	%r53, %rd66;
	rem.u32 	%r54, %r53, %r52;
	cvt.u64.u32 	%rd193, %r54;
	bra.uni 	$L__BB11_44;
$L__BB11_43:
	rem.u64 	%rd193, %rd66, %rd64;
$L__BB11_44:
	cvt.s64.s32 	%rd194, %rd193;
$L__BB11_45:
	mad.lo.s64 	%rd72, %rd194, %rd200, %rd204;
	mul.lo.s64 	%rd73, %rd65, %rd200;
	cvt.s64.s32 	%rd74, %r75;
	or.b64  	%rd154, %rd74, %rd64;
	and.b64  	%rd155, %rd154, -4294967296;
	setp.ne.s64 	%p21, %rd155, 0;
	@%p21 bra 	$L__BB11_47;
	cvt.u32.u64 	%r55, %rd64;
	cvt.u32.u64 	%r56, %rd74;
	div.u32 	%r57, %r56, %r55;
	cvt.u64.u32 	%rd195, %r57;
	bra.uni 	$L__BB11_48;
$L__BB11_47:
	div.u64 	%rd195, %rd74, %rd64;
$L__BB11_48:
	add.s32 	%r74, %r74, -2;
	mul.wide.u32 	%rd157, %r74, 8;
	add.s64 	%rd158, %rd2, %rd157;
	ld.global.u64 	%rd78, [%rd158];
	add.s64 	%rd159, %rd1, %rd157;
	ld.global.u64 	%rd79, [%rd159];
	setp.eq.s64 	%p22, %rd79, 1;
	mov.b64 	%rd197, 0;
	@%p22 bra 	$L__BB11_53;
	cvt.s64.s32 	%rd80, %rd195;
	or.b64  	%rd160, %rd80, %rd78;
	and.b64  	%rd161, %rd160, -4294967296;
	setp.ne.s64 	%p23, %rd161, 0;
	@%p23 bra 	$L__BB11_51;
	cvt.u32.u64 	%r58, %rd78;
	cvt.u32.u64 	%r59, %rd80;
	rem.u32 	%r60, %r59, %r58;
	cvt.u64.u32 	%rd196, %r60;
	bra.uni 	$L__BB11_52;
$L__BB11_51:
	rem.u64 	%rd196, %rd80, %rd78;
$L__BB11_52:
	cvt.s64.s32 	%rd197, %rd196;
$L__BB11_53:
	mad.lo.s64 	%rd204, %rd197, %rd73, %rd72;
	mul.lo.s64 	%rd200, %rd79, %rd73;
	cvt.s64.s32 	%rd88, %rd195;
	or.b64  	%rd162, %rd88, %rd78;
	and.b64  	%rd163, %rd162, -4294967296;
	setp.ne.s64 	%p24, %rd163, 0;
	@%p24 bra 	$L__BB11_55;
	cvt.u32.u64 	%r61, %rd78;
	cvt.u32.u64 	%r62, %rd88;
	div.u32 	%r63, %r62, %r61;
	cvt.u64.u32 	%rd198, %r63;
	bra.uni 	$L__BB11_56;
$L__BB11_55:
	div.u64 	%rd198, %rd88, %rd78;
$L__BB11_56:
	cvt.u32.u64 	%r75, %rd198;
$L__BB11_57:
	and.b32  	%r64, %r18, 1;
	setp.eq.b32 	%p25, %r64, 1;
	not.pred 	%p26, %p25;
	@%p26 bra 	$L__BB11_64;
	add.s32 	%r65, %r74, -1;
	mul.wide.u32 	%rd165, %r65, 8;
	add.s64 	%rd95, %rd2, %rd165;
	add.s64 	%rd166, %rd1, %rd165;
	ld.global.u64 	%rd167, [%rd166];
	setp.eq.s64 	%p27, %rd167, 1;
	mov.b64 	%rd203, 0;
	@%p27 bra 	$L__BB11_63;
	ld.global.u64 	%rd96, [%rd95];
	cvt.s64.s32 	%rd97, %r75;
	or.b64  	%rd168, %rd97, %rd96;
	and.b64  	%rd169, %rd168, -4294967296;
	setp.ne.s64 	%p28, %rd169, 0;
	@%p28 bra 	$L__BB11_61;
	cvt.u32.u64 	%r66, %rd96;
	cvt.u32.u64 	%r67, %rd97;
	rem.u32 	%r68, %r67, %r66;
	cvt.u64.u32 	%rd202, %r68;
	bra.uni 	$L__BB11_62;
$L__BB11_61:
	rem.u64 	%rd202, %rd97, %rd96;
$L__BB11_62:
	cvt.s64.s32 	%rd203, %rd202;
$L__BB11_63:
	mad.lo.s64 	%rd204, %rd203, %rd200, %rd204;
$L__BB11_64:
	cvta.to.global.u64 	%rd170, %rd105;
	shl.b64 	%rd171, %rd204, 3;
	add.s64 	%rd172, %rd170, %rd171;
	ld.global.f64 	%fd1, [%rd172];
	cvta.to.global.u64 	%rd173, %rd106;
	mul.wide.s32 	%rd174, %r1, 8;
	add.s64 	%rd175, %rd173, %rd174;
	st.global.f64 	[%rd175], %fd1;
$L__BB11_65:
	ret;

}
	// .globl	_Z12pad2d_kernelPdS_iiPmS0_S0_
.visible .entry _Z12pad2d_kernelPdS_iiPmS0_S0_(
	.param .u64 .ptr .align 1 _Z12pad2d_kernelPdS_iiPmS0_S0__param_0,
	.param .u64 .ptr .align 1 _Z12pad2d_kernelPdS_iiPmS0_S0__param_1,
	.param .u32 _Z12pad2d_kernelPdS_iiPmS0_S0__param_2,
	.param .u32 _Z12pad2d_kernelPdS_iiPmS0_S0__param_3,
	.param .u64 .ptr .align 1 _Z12pad2d_kernelPdS_iiPmS0_S0__param_4,
	.param .u64 .ptr .align 1 _Z12pad2d_kernelPdS_iiPmS0_S0__param_5,
	.param .u64 .ptr .align 1 _Z12pad2d_kernelPdS_iiPmS0_S0__param_6
)
{
	.reg .pred 	%p<36>;
	.reg .b32 	%r<169>;
	.reg .b64 	%rd<347>;
	.reg .b64 	%fd<2>;

	ld.param.u64 	%rd129, [_Z12pad2d_kernelPdS_iiPmS0_S0__param_0];
	ld.param.u64 	%rd130, [_Z12pad2d_kernelPdS_iiPmS0_S0__param_1];
	ld.param.u32 	%r32, [_Z12pad2d_kernelPdS_iiPmS0_S0__param_2];
	ld.param.u32 	%r31, [_Z12pad2d_kernelPdS_iiPmS0_S0__param_3];
	ld.param.u64 	%rd132, [_Z12pad2d_kernelPdS_iiPmS0_S0__param_4];
	ld.param.u64 	%rd133, [_Z12pad2d_kernelPdS_iiPmS0_S0__param_5];
	ld.param.u64 	%rd131, [_Z12pad2d_kernelPdS_iiPmS0_S0__param_6];
	cvta.to.global.u64 	%rd1, %rd132;
	cvta.to.global.u64 	%rd2, %rd133;
	mov.u32 	%r33, %tid.x;
	mul.lo.s32 	%r1, %r31, %r33;
	mov.u32 	%r34, %ctaid.x;
	mov.u32 	%r35, %ntid.x;
	mad.lo.s32 	%r2, %r34, %r35, %r33;
	setp.ge.s32 	%p1, %r2, %r32;
	@%p1 bra 	$L__BB12_73;
	shl.b32 	%r36, %r1, 2;
	mov.u32 	%r37, shared_mem;
	add.s32 	%r3, %r37, %r36;
	cvt.s64.s32 	%rd3, %r2;
	setp.lt.s32 	%p2, %r31, 1;
	@%p2 bra 	$L__BB12_58;
	and.b32  	%r4, %r31, 7;
	setp.lt.u32 	%p3, %r31, 8;
	mov.u32 	%r161, %r31;
	mov.u64 	%rd302, %rd3;
	@%p3 bra 	$L__BB12_29;
	and.b32  	%r5, %r31, 2147483640;
	mov.b32 	%r160, 0;
	mov.u32 	%r161, %r31;
	mov.u64 	%rd302, %rd3;
$L__BB12_4:
	.pragma "nounroll";
	add.s32 	%r39, %r161, -1;
	mul.wide.u32 	%rd134, %r39, 8;
	add.s64 	%rd135, %rd1, %rd134;
	ld.global.u64 	%rd5, [%rd135];
	or.b64  	%rd136, %rd302, %rd5;
	and.b64  	%rd137, %rd136, -4294967296;
	setp.ne.s64 	%p4, %rd137, 0;
	@%p4 bra 	$L__BB12_6;
	cvt.u32.u64 	%r40, %rd5;
	cvt.u32.u64 	%r41, %rd302;
	div.u32 	%r42, %r41, %r40;
	mul.lo.s32 	%r43, %r42, %r40;
	sub.s32 	%r44, %r41, %r43;
	cvt.u64.u32 	%rd303, %r42;
	cvt.u64.u32 	%rd304, %r44;
	bra.uni 	$L__BB12_7;
$L__BB12_6:
	div.u64 	%rd303, %rd302, %rd5;
	mul.lo.s64 	%rd138, %rd303, %rd5;
	sub.s64 	%rd304, %rd302, %rd138;
$L__BB12_7:
	shl.b32 	%r45, %r161, 2;
	add.s32 	%r8, %r3, %r45;
	st.shared.u32 	[%r8+-4], %rd304;
	add.s32 	%r46, %r161, -2;
	mul.wide.u32 	%rd139, %r46, 8;
	add.s64 	%rd140, %rd1, %rd139;
	ld.global.u64 	%rd12, [%rd140];
	or.b64  	%rd141, %rd303, %rd12;
	and.b64  	%rd142, %rd141, -4294967296;
	setp.ne.s64 	%p5, %rd142, 0;
	@%p5 bra 	$L__BB12_9;
	cvt.u32.u64 	%r47, %rd12;
	cvt.u32.u64 	%r48, %rd303;
	div.u32 	%r49, %r48, %r47;
	mul.lo.s32 	%r50, %r49, %r47;
	sub.s32 	%r51, %r48, %r50;
	cvt.u64.u32 	%rd305, %r49;
	cvt.u64.u32 	%rd306, %r51;
	bra.uni 	$L__BB12_10;
$L__BB12_9:
	div.u64 	%rd305, %rd303, %rd12;
	mul.lo.s64 	%rd143, %rd305, %rd12;
	sub.s64 	%rd306, %rd303, %rd143;
$L__BB12_10:
	st.shared.u32 	[%r8+-8], %rd306;
	add.s32 	%r52, %r161, -3;
	mul.wide.u32 	%rd144, %r52, 8;
	add.s64 	%rd145, %rd1, %rd144;
	ld.global.u64 	%rd19, [%rd145];
	or.b64  	%rd146, %rd305, %rd19;
	and.b64  	%rd147, %rd146, -4294967296;
	setp.ne.s64 	%p6, %rd147, 0;
	@%p6 bra 	$L__BB12_12;
	cvt.u32.u64 	%r53, %rd19;
	cvt.u32.u64 	%r54, %rd305;
	div.u32 	%r55, %r54, %r53;
	mul.lo.s32 	%r56, %r55, %r53;
	sub.s32 	%r57, %r54, %r56;
	cvt.u64.u32 	%rd307, %r55;
	cvt.u64.u32 	%rd308, %r57;
	bra.uni 	$L__BB12_13;
$L__BB12_12:
	div.u64 	%rd307, %rd305, %rd19;
	mul.lo.s64 	%rd148, %rd307, %rd19;
	sub.s64 	%rd308, %rd305, %rd148;
$L__BB12_13:
	st.shared.u32 	[%r8+-12], %rd308;
	add.s32 	%r58, %r161, -4;
	mul.wide.u32 	%rd149, %r58, 8;
	add.s64 	%rd150, %rd1, %rd149;
	ld.global.u64 	%rd26, [%rd150];
	or.b64  	%rd151, %rd307, %rd26;
	and.b64  	%rd152, %rd151, -4294967296;
	setp.ne.s64 	%p7, %rd152, 0;
	@%p7 bra 	$L__BB12_15;
	cvt.u32.u64 	%r59, %rd26;
	cvt.u32.u64 	%r60, %rd307;
	div.u32 	%r61, %r60, %r59;
	mul.lo.s32 	%r62, %r61, %r59;
	sub.s32 	%r63, %r60, %r62;
	cvt.u64.u32 	%rd309, %r61;
	cvt.u64.u32 	%rd310, %r63;
	bra.uni 	$L__BB12_16;
$L__BB12_15:
	div.u64 	%rd309, %rd307, %rd26;
	mul.lo.s64 	%rd153, %rd309, %rd26;
	sub.s64 	%rd310, %rd307, %rd153;
$L__BB12_16:
	st.shared.u32 	[%r8+-16], %rd310;
	add.s32 	%r64, %r161, -5;
	mul.wide.u32 	%rd154, %r64, 8;
	add.s64 	%rd155, %rd1, %rd154;
	ld.global.u64 	%rd33, [%rd155];
	or.b64  	%rd156, %rd309, %rd33;
	and.b64  	%rd157, %rd156, -4294967296;
	setp.ne.s64 	%p8, %rd157, 0;
	@%p8 bra 	$L__BB12_18;
	cvt.u32.u64 	%r65, %rd33;
	cvt.u32.u64 	%r66, %rd309;
	div.u32 	%r67, %r66, %r65;
	mul.lo.s32 	%r68, %r67, %r65;
	sub.s32 	%r69, %r66, %r68;
	cvt.u64.u32 	%rd311, %r67;
	cvt.u64.u32 	%rd312, %r69;
	bra.uni 	$L__BB12_19;
$L__BB12_18:
	div.u64 	%rd311, %rd309, %rd33;
	mul.lo.s64 	%rd158, %rd311, %rd33;
	sub.s64 	%rd312, %rd309, %rd158;
$L__BB12_19:
	st.shared.u32 	[%r8+-20], %rd312;
	add.s32 	%r70, %r161, -6;
	mul.wide.u32 	%rd159, %r70, 8;
	add.s64 	%rd160, %rd1, %rd159;
	ld.global.u64 	%rd40, [%rd160];
	or.b64  	%rd161, %rd311, %rd40;
	and.b64  	%rd162, %rd161, -4294967296;
	setp.ne.s64 	%p9, %rd162, 0;
	@%p9 bra 	$L__BB12_21;
	cvt.u32.u64 	%r71, %rd40;
	cvt.u32.u64 	%r72, %rd311;
	div.u32 	%r73, %r72, %r71;
	mul.lo.s32 	%r74, %r73, %r71;
	sub.s32 	%r75, %r72, %r74;
	cvt.u64.u32 	%rd313, %r73;
	cvt.u64.u32 	%rd314, %r75;
	bra.uni 	$L__BB12_22;
$L__BB12_21:
	div.u64 	%rd313, %rd311, %rd40;
	mul.lo.s64 	%rd163, %rd313, %rd40;
	sub.s64 	%rd314, %rd311, %rd163;
$L__BB12_22:
	st.shared.u32 	[%r8+-24], %rd314;
	add.s32 	%r76, %r161, -7;
	mul.wide.u32 	%rd164, %r76, 8;
	add.s64 	%rd165, %rd1, %rd164;
	ld.global.u64 	%rd47, [%rd165];
	or.b64  	%rd166, %rd313, %rd47;
	and.b64  	%rd167, %rd166, -4294967296;
	setp.ne.s64 	%p10, %rd167, 0;
	@%p10 bra 	$L__BB12_24;
	cvt.u32.u64 	%r77, %rd47;
	cvt.u32.u64 	%r78, %rd313;
	div.u32 	%r79, %r78, %r77;
	mul.lo.s32 	%r80, %r79, %r77;
	sub.s32 	%r81, %r78, %r80;
	cvt.u64.u32 	%rd315, %r79;
	cvt.u64.u32 	%rd316, %r81;
	bra.uni 	$L__BB12_25;
$L__BB12_24:
	div.u64 	%rd315, %rd313, %rd47;
	mul.lo.s64 	%rd168, %rd315, %rd47;
	sub.s64 	%rd316, %rd313, %rd168;
$L__BB12_25:
	st.shared.u32 	[%r8+-28], %rd316;
	add.s32 	%r161, %r161, -8;
	mul.wide.u32 	%rd169, %r161, 8;
	add.s64 	%rd170, %rd1, %rd169;
	ld.global.u64 	%rd54, [%rd170];
	or.b64  	%rd171, %rd315, %rd54;
	and.b64  	%rd172, %rd171, -4294967296;
	setp.ne.s64 	%p11, %rd172, 0;
	@%p11 bra 	$L__BB12_27;
	cvt.u32.u64 	%r82, %rd54;
	cvt.u32.u64 	%r83, %rd315;
	div.u32 	%r84, %r83, %r82;
	mul.lo.s32 	%r85, %r84, %r82;
	sub.s32 	%r86, %r83, %r85;
	cvt.u64.u32 	%rd302, %r84;
	cvt.u64.u32 	%rd318, %r86;
	bra.uni 	$L__BB12_28;
$L__BB12_27:
	div.u64 	%rd302, %rd315, %rd54;
	mul.lo.s64 	%rd173, %rd302, %rd54;
	sub.s64 	%rd318, %rd315, %rd173;
$L__BB12_28:
	st.shared.u32 	[%r8+-32], %rd318;
	add.s32 	%r160, %r160, 8;
	setp.ne.s32 	%p12, %r160, %r5;
	@%p12 bra 	$L__BB12_4;
$L__BB12_29:
	setp.eq.s32 	%p13, %r4, 0;
	@%p13 bra 	$L__BB12_58;
	and.b32  	%r12, %r31, 3;
	setp.lt.u32 	%p14, %r4, 4;
	@%p14 bra 	$L__BB12_44;
	add.s32 	%r87, %r161, -1;
	mul.wide.u32 	%rd174, %r87, 8;
	add.s64 	%rd175, %rd1, %rd174;
	ld.global.u64 	%rd62, [%rd175];
	or.b64  	%rd176, %rd302, %rd62;
	and.b64  	%rd177, %rd176, -4294967296;
	setp.ne.s64 	%p15, %rd177, 0;
	@%p15 bra 	$L__BB12_33;
	cvt.u32.u64 	%r88, %rd62;
	cvt.u32.u64 	%r89, %rd302;
	div.u32 	%r90, %r89, %r88;
	mul.lo.s32 	%r91, %r90, %r88;
	sub.s32 	%r92, %r89, %r91;
	cvt.u64.u32 	%rd320, %r90;
	cvt.u64.u32 	%rd321, %r92;
	bra.uni 	$L__BB12_34;
$L__BB12_33:
	div.u64 	%rd320, %rd302, %rd62;
	mul.lo.s64 	%rd178, %rd320, %rd62;
	sub.s64 	%rd321, %rd302, %rd178;
$L__BB12_34:
	shl.b32 	%r93, %r161, 2;
	add.s32 	%r13, %r3, %r93;
	st.shared.u32 	[%r13+-4], %rd321;
	add.s32 	%r94, %r161, -2;
	mul.wide.u32 	%rd179, %r94, 8;
	add.s64 	%rd180, %rd1, %rd179;
	ld.global.u64 	%rd69, [%rd180];
	or.b64  	%rd181, %rd320, %rd69;
	and.b64  	%rd182, %rd181, -4294967296;
	setp.ne.s64 	%p16, %rd182, 0;
	@%p16 bra 	$L__BB12_36;
	cvt.u32.u64 	%r95, %rd69;
	cvt.u32.u64 	%r96, %rd320;
	div.u32 	%r97, %r96, %r95;
	mul.lo.s32 	%r98, %r97, %r95;
	sub.s32 	%r99, %r96, %r98;
	cvt.u64.u32 	%rd322, %r97;
	cvt.u64.u32 	%rd323, %r99;
	bra.uni 	$L__BB12_37;
$L__BB12_36:
	div.u64 	%rd322, %rd320, %rd69;
	mul.lo.s64 	%rd183, %rd322, %rd69;
	sub.s64 	%rd323, %rd320, %rd183;
$L__BB12_37:
	st.shared.u32 	[%r13+-8], %rd323;
	add.s32 	%r100, %r161, -3;
	mul.wide.u32 	%rd184, %r100, 8;
	add.s64 	%rd185, %rd1, %rd184;
	ld.global.u64 	%rd76, [%rd185];
	or.b64  	%rd186, %rd322, %rd76;
	and.b64  	%rd187, %rd186, -4294967296;
	setp.ne.s64 	%p17, %rd187, 0;
	@%p17 bra 	$L__BB12_39;
	cvt.u32.u64 	%r101, %rd76;
	cvt.u32.u64 	%r102, %rd322;
	div.u32 	%r103, %r102, %r101;
	mul.lo.s32 	%r104, %r103, %r101;
	sub.s32 	%r105, %r102, %r104;
	cvt.u64.u32 	%rd324, %r103;
	cvt.u64.u32 	%rd325, %r105;
	bra.uni 	$L__BB12_40;
$L__BB12_39:
	div.u64 	%rd324, %rd322, %rd76;
	mul.lo.s64 	%rd188, %rd324, %rd76;
	sub.s64 	%rd325, %rd322, %rd188;
$L__BB12_40:
	st.shared.u32 	[%r13+-12], %rd325;
	add.s32 	%r161, %r161, -4;
	mul.wide.u32 	%rd189, %r161, 8;
	add.s64 	%rd190, %rd1, %rd189;
	ld.global.u64 	%rd83, [%rd190];
	or.b64  	%rd191, %rd324, %rd83;
	and.b64  	%rd192, %rd191, -4294967296;
	setp.ne.s64 	%p18, %rd192, 0;
	@%p18 bra 	$L__BB12_42;
	cvt.u32.u64 	%r106, %rd83;
	cvt.u32.u64 	%r107, %rd324;
	div.u32 	%r108, %r107, %r106;
	mul.lo.s32 	%r109, %r108, %r106;
	sub.s32 	%r110, %r107, %r109;
	cvt.u64.u32 	%rd302, %r108;
	cvt.u64.u32 	%rd327, %r110;
	bra.uni 	$L__BB12_43;
$L__BB12_42:
	div.u64 	%rd302, %rd324, %rd83;
	mul.lo.s64 	%rd193, %rd302, %rd83;
	sub.s64 	%rd327, %rd324, %rd193;
$L__BB12_43:
	st.shared.u32 	[%r13+-16], %rd327;
$L__BB12_44:
	setp.eq.s32 	%p19, %r12, 0;
	@%p19 bra 	$L__BB12_58;
	setp.eq.s32 	%p20, %r12, 1;
	@%p20 bra 	$L__BB12_53;
	add.s32 	%r111, %r161, -1;
	mul.wide.u32 	%rd194, %r111, 8;
	add.s64 	%rd195, %rd1, %rd194;
	ld.global.u64 	%rd91, [%rd195];
	or.b64  	%rd196, %rd302, %rd91;
	and.b64  	%rd197, %rd196, -4294967296;
	setp.ne.s64 	%p21, %rd197, 0;
	@%p21 bra 	$L__BB12_48;
	cvt.u32.u64 	%r112, %rd91;
	cvt.u32.u64 	%r113, %rd302;
	div.u32 	%r114, %r113, %r112;
	mul.lo.s32 	%r115, %r114, %r112;
	sub.s32 	%r116, %r113, %r115;
	cvt.u64.u32 	%rd329, %r114;
	cvt.u64.u32 	%rd330, %r116;
	bra.uni 	$L__BB12_49;
$L__BB12_48:
	div.u64 	%rd329, %rd302, %rd91;
	mul.lo.s64 	%rd198, %rd329, %rd91;
	sub.s64 	%rd330, %rd302, %rd198;
$L__BB12_49:
	shl.b32 	%r117, %r161, 2;
	add.s32 	%r16, %r3, %r117;
	st.shared.u32 	[%r16+-4], %rd330;
	add.s32 	%r161, %r161, -2;
	mul.wide.u32 	%rd199, %r161, 8;
	add.s64 	%rd200, %rd1, %rd199;
	ld.global.u64 	%rd98, [%rd200];
	or.b64  	%rd201, %rd329, %rd98;
	and.b64  	%rd202, %rd201, -4294967296;
	setp.ne.s64 	%p22, %rd202, 0;
	@%p22 bra 	$L__BB12_51;
	cvt.u32.u64 	%r118, %rd98;
	cvt.u32.u64 	%r119, %rd329;
	div.u32 	%r120, %r119, %r118;
	mul.lo.s32 	%r121, %r120, %r118;
	sub.s32 	%r122, %r119, %r121;
	cvt.u64.u32 	%rd302, %r120;
	cvt.u64.u32 	%rd332, %r122;
	bra.uni 	$L__BB12_52;
$L__BB12_51:
	div.u64 	%rd302, %rd329, %rd98;
	mul.lo.s64 	%rd203, %rd302, %rd98;
	sub.s64 	%rd332, %rd329, %rd203;
$L__BB12_52:
	st.shared.u32 	[%r16+-8], %rd332;
$L__BB12_53:
	and.b32  	%r123, %r31, 1;
	setp.eq.b32 	%p23, %r123, 1;
	not.pred 	%p24, %p23;
	@%p24 bra 	$L__BB12_58;
	add.s32 	%r124, %r161, -1;
	mul.wide.u32 	%rd204, %r124, 8;
	add.s64 	%rd205, %rd1, %rd204;
	ld.global.u64 	%rd106, [%rd205];
	or.b64  	%rd206, %rd302, %rd106;
	and.b64  	%rd207, %rd206, -4294967296;
	setp.ne.s64 	%p25, %rd207, 0;
	@%p25 bra 	$L__BB12_56;
	cvt.u32.u64 	%r125, %rd106;
	cvt.u32.u64 	%r126, %rd302;
	rem.u32 	%r127, %r126, %r125;
	cvt.u64.u32 	%rd334, %r127;
	bra.uni 	$L__BB12_57;
$L__BB12_56:
	rem.u64 	%rd334, %rd302, %rd106;
$L__BB12_57:
	shl.b32 	%r128, %r161, 2;
	add.s32 	%r129, %r3, %r128;
	st.shared.u32 	[%r129+-4], %rd334;
$L__BB12_58:
	setp.lt.s32 	%p26, %r31, 2;
	@%p26 bra 	$L__BB12_60;
	cvta.to.global.u64 	%rd208, %rd131;
	ld.global.u32 	%r130, [%rd208+16];
	shl.b32 	%r131, %r31, 2;
	add.s32 	%r132, %r3, %r131;
	ld.shared.u32 	%r133, [%r132+-8];
	add.s32 	%r134, %r133, %r130;
	st.shared.u32 	[%r132+-8], %r134;
	ld.global.u32 	%r135, [%rd208];
	ld.shared.u32 	%r136, [%r132+-4];
	add.s32 	%r137, %r136, %r135;
	st.shared.u32 	[%r132+-4], %r137;
$L__BB12_60:
	setp.lt.s32 	%p27, %r31, 1;
	mov.b64 	%rd346, 0;
	@%p27 bra 	$L__BB12_72;
	and.b32  	%r19, %r31, 7;
	setp.lt.u32 	%p28, %r31, 8;
	mov.b64 	%rd346, 0;
	mov.b64 	%rd338, 1;
	mov.u32 	%r166, %r31;
	@%p28 bra 	$L__BB12_64;
	and.b32  	%r20, %r31, 2147483640;
	mov.b32 	%r165, 0;
	mov.b64 	%rd346, 0;
	mov.b64 	%rd338, 1;
	mov.u32 	%r166, %r31;
$L__BB12_63:
	.pragma "nounroll";
	add.s32 	%r139, %r166, -1;
	mul.wide.u32 	%rd215, %r139, 8;
	add.s64 	%rd216, %rd2, %rd215;
	ld.global.u64 	%rd217, [%rd216];
	shl.b32 	%r140, %r166, 2;
	add.s32 	%r141, %r3, %r140;
	ld.shared.s32 	%rd218, [%r141+-4];
	mad.lo.s64 	%rd219, %rd338, %rd218, %rd346;
	mul.lo.s64 	%rd220, %rd217, %rd338;
	add.s32 	%r142, %r166, -2;
	mul.wide.u32 	%rd221, %r142, 8;
	add.s64 	%rd222, %rd2, %rd221;
	ld.global.u64 	%rd223, [%rd222];
	ld.shared.s32 	%rd224, [%r141+-8];
	mad.lo.s64 	%rd225, %rd220, %rd224, %rd219;
	mul.lo.s64 	%rd226, %rd223, %rd220;
	add.s32 	%r143, %r166, -3;
	mul.wide.u32 	%rd227, %r143, 8;
	add.s64 	%rd228, %rd2, %rd227;
	ld.global.u64 	%rd229, [%rd228];
	ld.shared.s32 	%rd230, [%r141+-12];
	mad.lo.s64 	%rd231, %rd226, %rd230, %rd225;
	mul.lo.s64 	%rd232, %rd229, %rd226;
	add.s32 	%r144, %r166, -4;
	mul.wide.u32 	%rd233, %r144, 8;
	add.s64 	%rd234, %rd2, %rd233;
	ld.global.u64 	%rd235, [%rd234];
	ld.shared.s32 	%rd236, [%r141+-16];
	mad.lo.s64 	%rd237, %rd232, %rd236, %rd231;
	mul.lo.s64 	%rd238, %rd235, %rd232;
	add.s32 	%r145, %r166, -5;
	mul.wide.u32 	%rd239, %r145, 8;
	add.s64 	%rd240, %rd2, %rd239;
	ld.global.u64 	%rd241, [%rd240];
	ld.shared.s32 	%rd242, [%r141+-20];
	mad.lo.s64 	%rd243, %rd238, %rd242, %rd237;
	mul.lo.s64 	%rd244, %rd241, %rd238;
	add.s32 	%r146, %r166, -6;
	mul.wide.u32 	%rd245, %r146, 8;
	add.s64 	%rd246, %rd2, %rd245;
	ld.global.u64 	%rd247, [%rd246];
	ld.shared.s32 	%rd248, [%r141+-24];
	mad.lo.s64 	%rd249, %rd244, %rd248, %rd243;
	mul.lo.s64 	%rd250, %rd247, %rd244;
	add.s32 	%r147, %r166, -7;
	mul.wide.u32 	%rd251, %r147, 8;
	add.s64 	%rd252, %rd2, %rd251;
	ld.global.u64 	%rd253, [%rd252];
	ld.shared.s32 	%rd254, [%r141+-28];
	mad.lo.s64 	%rd255, %rd250, %rd254, %rd249;
	mul.lo.s64 	%rd256, %rd253, %rd250;
	add.s32 	%r166, %r166, -8;
	mul.wide.u32 	%rd257, %r166, 8;
	add.s64 	%rd258, %rd2, %rd257;
	ld.global.u64 	%rd259, [%rd258];
	ld.shared.s32 	%rd260, [%r141+-32];
	mad.lo.s64 	%rd346, %rd256, %rd260, %rd255;
	mul.lo.s64 	%rd338, %rd259, %rd256;
	add.s32 	%r165, %r165, 8;
	setp.ne.s32 	%p29, %r165, %r20;
	@%p29 bra 	$L__BB12_63;
$L__BB12_64:
	setp.eq.s32 	%p30, %r19, 0;
	@%p30 bra 	$L__BB12_72;
	and.b32  	%r26, %r31, 3;
	setp.lt.u32 	%p31, %r19, 4;
	@%p31 bra 	$L__BB12_67;
	add.s32 	%r148, %r166, -1;
	mul.wide.u32 	%rd262, %r148, 8;
	add.s64 	%rd263, %rd2, %rd262;
	ld.global.u64 	%rd264, [%rd263];
	shl.b32 	%r149, %r166, 2;
	add.s32 	%r150, %r3, %r149;
	ld.shared.s32 	%rd265, [%r150+-4];
	mad.lo.s64 	%rd266, %rd338, %rd265, %rd346;
	mul.lo.s64 	%rd267, %rd264, %rd338;
	add.s32 	%r151, %r166, -2;
	mul.wide.u32 	%rd268, %r151, 8;
	add.s64 	%rd269, %rd2, %rd268;
	ld.global.u64 	%rd270, [%rd269];
	ld.shared.s32 	%rd271, [%r150+-8];
	mad.lo.s64 	%rd272, %rd267, %rd271, %rd266;
	mul.lo.s64 	%rd273, %rd270, %rd267;
	add.s32 	%r152, %r166, -3;
	mul.wide.u32 	%rd274, %r152, 8;
	add.s64 	%rd275, %rd2, %rd274;
	ld.global.u64 	%rd276, [%rd275];
	ld.shared.s32 	%rd277, [%r150+-12];
	mad.lo.s64 	%rd278, %rd273, %rd277, %rd272;
	mul.lo.s64 	%rd279, %rd276, %rd273;
	add.s32 	%r166, %r166, -4;
	mul.wide.u32 	%rd280, %r166, 8;
	add.s64 	%rd281, %rd2, %rd280;
	ld.global.u64 	%rd282, [%rd281];
	ld.shared.s32 	%rd283, [%r150+-16];
	mad.lo.s64 	%rd346, %rd279, %rd283, %rd278;
	mul.lo.s64 	%rd338, %rd282, %rd279;
$L__BB12_67:
	setp.eq.s32 	%p32, %r26, 0;
	@%p32 bra 	$L__BB12_72;
	setp.eq.s32 	%p33, %r26, 1;
	@%p33 bra 	$L__BB12_70;
	add.s32 	%r153, %r166, -1;
	mul.wide.u32 	%rd285, %r153, 8;
	add.s64 	%rd286, %rd2, %rd285;
	ld.global.u64 	%rd287, [%rd286];
	shl.b32 	%r154, %r166, 2;
	add.s32 	%r155, %r3, %r154;
	ld.shared.s32 	%rd288, [%r155+-4];
	mad.lo.s64 	%rd289, %rd338, %rd288, %rd346;
	mul.lo.s64 	%rd290, %rd287, %rd338;
	add.s32 	%r166, %r166, -2;
	mul.wide.u32 	%rd291, %r166, 8;
	add.s64 	%rd292, %rd2, %rd291;
	ld.global.u64 	%rd293, [%rd292];
	ld.shared.s32 	%rd294, [%r155+-8];
	mad.lo.s64 	%rd346, %rd290, %rd294, %rd289;
	mul.lo.s64 	%rd338, %rd293, %rd290;
$L__BB12_70:
	and.b32  	%r156, %r31, 1;
	setp.eq.b32 	%p34, %r156, 1;
	not.pred 	%p35, %p34;
	@%p35 bra 	$L__BB12_72;
	shl.b32 	%r157, %r166, 2;
	add.s32 	%r158, %r3, %r157;
	ld.shared.s32 	%rd295, [%r158+-4];
	mad.lo.s64 	%rd346, %rd338, %rd295, %rd346;
$L__BB12_72:
	cvta.to.global.u64 	%rd296, %rd129;
	shl.b64 	%rd297, %rd3, 3;
	add.s64 	%rd298, %rd296, %rd297;
	ld.global.f64 	%fd1, [%rd298];
	cvta.to.global.u64 	%rd299, %rd130;
	shl.b64 	%rd300, %rd346, 3;
	add.s64 	%rd301, %rd299, %rd300;
	st.global.f64 	[%rd301], %fd1;
$L__BB12_73:
	ret;

}
	// .globl	_Z14permute_kernelPdS_iiPmS0_S0_
.visible .entry _Z14permute_kernelPdS_iiPmS0_S0_(
	.param .u64 .ptr .align 1 _Z14permute_kernelPdS_iiPmS0_S0__param_0,
	.param .u64 .ptr .align 1 _Z14permute_kernelPdS_iiPmS0_S0__param_1,
	.param .u32 _Z14permute_kernelPdS_iiPmS0_S0__param_2,
	.param .u32 _Z14permute_kernelPdS_iiPmS0_S0__param_3,
	.param .u64 .ptr .align 1 _Z14permute_kernelPdS_iiPmS0_S0__param_4,
	.param .u64 .ptr .align 1 _Z14permute_kernelPdS_iiPmS0_S0__param_5,
	.param .u64 .ptr .align 1 _Z14permute_kernelPdS_iiPmS0_S0__param_6
)
{
	.reg .pred 	%p<34>;
	.reg .b32 	%r<200>;
	.reg .b64 	%rd<363>;
	.reg .b64 	%fd<2>;

	ld.param.u64 	%rd130, [_Z14permute_kernelPdS_iiPmS0_S0__param_0];
	ld.param.u64 	%rd131, [_Z14permute_kernelPdS_iiPmS0_S0__param_1];
	ld.param.u32 	%r33, [_Z14permute_kernelPdS_iiPmS0_S0__param_2];
	ld.param.u32 	%r32, [_Z14permute_kernelPdS_iiPmS0_S0__param_3];
	ld.param.u64 	%rd132, [_Z14permute_kernelPdS_iiPmS0_S0__param_4];
	ld.param.u64 	%rd133, [_Z14permute_kernelPdS_iiPmS0_S0__param_5];
	ld.param.u64 	%rd134, [_Z14permute_kernelPdS_iiPmS0_S0__param_6];
	cvta.to.global.u64 	%rd1, %rd132;
	cvta.to.global.u64 	%rd2, %rd134;
	cvta.to.global.u64 	%rd3, %rd133;
	mov.u32 	%r34, %tid.x;
	mul.lo.s32 	%r1, %r32, %r34;
	mov.u32 	%r35, %ctaid.x;
	mov.u32 	%r36, %ntid.x;
	mad.lo.s32 	%r2, %r35, %r36, %r34;
	setp.ge.s32 	%p1, %r2, %r33;
	@%p1 bra 	$L__BB13_48;
	cvt.s64.s32 	%rd4, %r2;
	setp.lt.s32 	%p2, %r32, 1;
	mov.b64 	%rd362, 0;
	@%p2 bra 	$L__BB13_47;
	shl.b32 	%r37, %r1, 2;
	mov.u32 	%r38, shared_mem;
	add.s32 	%r3, %r38, %r37;
	and.b32  	%r4, %r32, 7;
	setp.lt.u32 	%p3, %r32, 8;
	mov.u32 	%r193, %r32;
	mov.u64 	%rd318, %rd4;
	@%p3 bra 	$L__BB13_6;
	and.b32  	%r5, %r32, 2147483640;
	mov.b32 	%r194, 0;
	mov.u32 	%r193, %r32;
	mov.u64 	%rd318, %rd4;
$L__BB13_4:
	.pragma "nounroll";
	add.s32 	%r40, %r193, -1;
	mul.wide.u32 	%rd136, %r40, 8;
	add.s64 	%rd137, %rd1, %rd136;
	ld.global.u64 	%rd55, [%rd137];
	or.b64  	%rd138, %rd318, %rd55;
	and.b64  	%rd139, %rd138, -4294967296;
	setp.ne.s64 	%p4, %rd139, 0;
	@%p4 bra 	$L__BB13_49;
	cvt.u32.u64 	%r41, %rd55;
	cvt.u32.u64 	%r42, %rd318;
	div.u32 	%r43, %r42, %r41;
	mul.lo.s32 	%r44, %r43, %r41;
	sub.s32 	%r45, %r42, %r44;
	cvt.u64.u32 	%rd335, %r43;
	cvt.u64.u32 	%rd336, %r45;
	bra.uni 	$L__BB13_50;
$L__BB13_6:
	setp.eq.s32 	%p13, %r4, 0;
	@%p13 bra 	$L__BB13_35;
	and.b32  	%r7, %r32, 3;
	setp.lt.u32 	%p14, %r4, 4;
	@%p14 bra 	$L__BB13_21;
	add.s32 	%r88, %r193, -1;
	mul.wide.u32 	%rd176, %r88, 8;
	add.s64 	%rd177, %rd1, %rd176;
	ld.global.u64 	%rd6, [%rd177];
	or.b64  	%rd178, %rd318, %rd6;
	and.b64  	%rd179, %rd178, -4294967296;
	setp.ne.s64 	%p15, %rd179, 0;
	@%p15 bra 	$L__BB13_10;
	cvt.u32.u64 	%r89, %rd6;
	cvt.u32.u64 	%r90, %rd318;
	div.u32 	%r91, %r90, %r89;
	mul.lo.s32 	%r92, %r91, %r89;
	sub.s32 	%r93, %r90, %r92;
	cvt.u64.u32 	%rd319, %r91;
	cvt.u64.u32 	%rd320, %r93;
	bra.uni 	$L__BB13_11;
$L__BB13_10:
	div.u64 	%rd319, %rd318, %rd6;
	mul.lo.s64 	%rd180, %rd319, %rd6;
	sub.s64 	%rd320, %rd318, %rd180;
$L__BB13_11:
	shl.b32 	%r94, %r193, 2;
	add.s32 	%r8, %r3, %r94;
	st.shared.u32 	[%r8+-4], %rd320;
	add.s32 	%r95, %r193, -2;
	mul.wide.u32 	%rd181, %r95, 8;
	add.s64 	%rd182, %rd1, %rd181;
	ld.global.u64 	%rd13, [%rd182];
	or.b64  	%rd183, %rd319, %rd13;
	and.b64  	%rd184, %rd183, -4294967296;
	setp.ne.s64 	%p16, %rd184, 0;
	@%p16 bra 	$L__BB13_13;
	cvt.u32.u64 	%r96, %rd13;
	cvt.u32.u64 	%r97, %rd319;
	div.u32 	%r98, %r97, %r96;
	mul.lo.s32 	%r99, %r98, %r96;
	sub.s32 	%r100, %r97, %r99;
	cvt.u64.u32 	%rd321, %r98;
	cvt.u64.u32 	%rd322, %r100;
	bra.uni 	$L__BB13_14;
$L__BB13_13:
	div.u64 	%rd321, %rd319, %rd13;
	mul.lo.s64 	%rd185, %rd321, %rd13;
	sub.s64 	%rd322, %rd319, %rd185;
$L__BB13_14:
	st.shared.u32 	[%r8+-8], %rd322;
	add.s32 	%r101, %r193, -3;
	mul.wide.u32 	%rd186, %r101, 8;
	add.s64 	%rd187, %rd1, %rd186;
	ld.global.u64 	%rd20, [%rd187];
	or.b64  	%rd188, %rd321, %rd20;
	and.b64  	%rd189, %rd188, -4294967296;
	setp.ne.s64 	%p17, %rd189, 0;
	@%p17 bra 	$L__BB13_16;
	cvt.u32.u64 	%r102, %rd20;
	cvt.u32.u64 	%r103, %rd321;
	div.u32 	%r104, %r103, %r102;
	mul.lo.s32 	%r105, %r104, %r102;
	sub.s32 	%r106, %r103, %r105;
	cvt.u64.u32 	%rd323, %r104;
	cvt.u64.u32 	%rd324, %r106;
	bra.uni 	$L__BB13_17;
$L__BB13_16:
	div.u64 	%rd323, %rd321, %rd20;
	mul.lo.s64 	%rd190, %rd323, %rd20;
	sub.s64 	%rd324, %rd321, %rd190;
$L__BB13_17:
	st.shared.u32 	[%r8+-12], %rd324;
	add.s32 	%r193, %r193, -4;
	mul.wide.u32 	%rd191, %r193, 8;
	add.s64 	%rd192, %rd1, %rd191;
	ld.global.u64 	%rd27, [%rd192];
	or.b64  	%rd193, %rd323, %rd27;
	and.b64  	%rd194, %rd193, -4294967296;
	setp.ne.s64 	%p18, %rd194, 0;
	@%p18 bra 	$L__BB13_19;
	cvt.u32.u64 	%r107, %rd27;
	cvt.u32.u64 	%r108, %rd323;
	div.u32 	%r109, %r108, %r107;
	mul.lo.s32 	%r110, %r109, %r107;
	sub.s32 	%r111, %r108, %r110;
	cvt.u64.u32 	%rd318, %r109;
	cvt.u64.u32 	%rd326, %r111;
	bra.uni 	$L__BB13_20;
$L__BB13_19:
	div.u64 	%rd318, %rd323, %rd27;
	mul.lo.s64 	%rd195, %rd318, %rd27;
	sub.s64 	%rd326, %rd323, %rd195;
$L__BB13_20:
	st.shared.u32 	[%r8+-16], %rd326;
$L__BB13_21:
	setp.eq.s32 	%p19, %r7, 0;
	@%p19 bra 	$L__BB13_35;
	setp.eq.s32 	%p20, %r7, 1;
	@%p20 bra 	$L__BB13_30;
	add.s32 	%r112, %r193, -1;
	mul.wide.u32 	%rd196, %r112, 8;
	add.s64 	%rd197, %rd1, %rd196;
	ld.global.u64 	%rd35, [%rd197];
	or.b64  	%rd198, %rd318, %rd35;
	and.b64  	%rd199, %rd198, -4294967296;
	setp.ne.s64 	%p21, %rd199, 0;
	@%p21 bra 	$L__BB13_25;
	cvt.u32.u64 	%r113, %rd35;
	cvt.u32.u64 	%r114, %rd318;
	div.u32 	%r115, %r114, %r113;
	mul.lo.s32 	%r116, %r115, %r113;
	sub.s32 	%r117, %r114, %r116;
	cvt.u64.u32 	%rd328, %r115;
	cvt.u64.u32 	%rd329, %r117;
	bra.uni 	$L__BB13_26;
$L__BB13_25:
	div.u64 	%rd328, %rd318, %rd35;
	mul.lo.s64 	%rd200, %rd328, %rd35;
	sub.s64 	%rd329, %rd318, %rd200;
$L__BB13_26:
	shl.b32 	%r118, %r193, 2;
	add.s32 	%r11, %r3, %r118;
	st.shared.u32 	[%r11+-4], %rd329;
	add.s32 	%r193, %r193, -2;
	mul.wide.u32 	%rd201, %r193, 8;
	add.s64 	%rd202, %rd1, %rd201;
	ld.global.u64 	%rd42, [%rd202];
	or.b64  	%rd203, %rd328, %rd42;
	and.b64  	%rd204, %rd203, -4294967296;
	setp.ne.s64 	%p22, %rd204, 0;
	@%p22 bra 	$L__BB13_28;
	cvt.u32.u64 	%r119, %rd42;
	cvt.u32.u64 	%r120, %rd328;
	div.u32 	%r121, %r120, %r119;
	mul.lo.s32 	%r122, %r121, %r119;
	sub.s32 	%r123, %r120, %r122;
	cvt.u64.u32 	%rd318, %r121;
	cvt.u64.u32 	%rd331, %r123;
	bra.uni 	$L__BB13_29;
$L__BB13_28:
	div.u64 	%rd318, %rd328, %rd42;
	mul.lo.s64 	%rd205, %rd318, %rd42;
	sub.s64 	%rd331, %rd328, %rd205;
$L__BB13_29:
	st.shared.u32 	[%r11+-8], %rd331;
$L__BB13_30:
	and.b32  	%r124, %r32, 1;
	setp.eq.b32 	%p23, %r124, 1;
	not.pred 	%p24, %p23;
	@%p24 bra 	$L__BB13_35;
	add.s32 	%r125, %r193, -1;
	mul.wide.u32 	%rd206, %r125, 8;
	add.s64 	%rd207, %rd1, %rd206;
	ld.global.u64 	%rd50, [%rd207];
	or.b64  	%rd208, %rd318, %rd50;
	and.b64  	%rd209, %rd208, -4294967296;
	setp.ne.s64 	%p25, %rd209, 0;
	@%p25 bra 	$L__BB13_33;
	cvt.u32.u64 	%r126, %rd50;
	cvt.u32.u64 	%r127, %rd318;
	rem.u32 	%r128, %r127, %r126;
	cvt.u64.u32 	%rd333, %r128;
	bra.uni 	$L__BB13_34;
$L__BB13_33:
	rem.u64 	%rd333, %rd318, %rd50;
$L__BB13_34:
	shl.b32 	%r129, %r193, 2;
	add.s32 	%r130, %r3, %r129;
	st.shared.u32 	[%r130+-4], %rd333;
$L__BB13_35:
	setp.lt.u32 	%p26, %r32, 8;
	mov.b64 	%rd362, 0;
	mov.b64 	%rd357, 1;
	mov.u32 	%r198, %r32;
	@%p26 bra 	$L__BB13_39;
	add.s32 	%r196, %r32, -4;
	and.b32  	%r131, %r32, 2147483640;
	neg.s32 	%r195, %r131;
	mov.b64 	%rd362, 0;
	mov.b64 	%rd357, 1;
$L__BB13_37:
	.pragma "nounroll";
	add.s32 	%r132, %r196, 3;
	mul.wide.u32 	%rd215, %r132, 8;
	add.s64 	%rd216, %rd3, %rd215;
	ld.global.u64 	%rd217, [%rd216];
	add.s64 	%rd218, %rd2, %rd215;
	ld.global.u32 	%r133, [%rd218];
	shl.b32 	%r134, %r133, 2;
	add.s32 	%r135, %r3, %r134;
	ld.shared.s32 	%rd219, [%r135];
	mad.lo.s64 	%rd220, %rd357, %rd219, %rd362;
	mul.lo.s64 	%rd221, %rd217, %rd357;
	add.s32 	%r136, %r196, 2;
	mul.wide.u32 	%rd222, %r136, 8;
	add.s64 	%rd223, %rd3, %rd222;
	ld.global.u64 	%rd224, [%rd223];
	add.s64 	%rd225, %rd2, %rd222;
	ld.global.u32 	%r137, [%rd225];
	shl.b32 	%r138, %r137, 2;
	add.s32 	%r139, %r3, %r138;
	ld.shared.s32 	%rd226, [%r139];
	mad.lo.s64 	%rd227, %rd221, %rd226, %rd220;
	mul.lo.s64 	%rd228, %rd224, %rd221;
	add.s32 	%r140, %r196, 1;
	mul.wide.u32 	%rd229, %r140, 8;
	add.s64 	%rd230, %rd3, %rd229;
	ld.global.u64 	%rd231, [%rd230];
	add.s64 	%rd232, %rd2, %rd229;
	ld.global.u32 	%r141, [%rd232];
	shl.b32 	%r142, %r141, 2;
	add.s32 	%r143, %r3, %r142;
	ld.shared.s32 	%rd233, [%r143];
	mad.lo.s64 	%rd234, %rd228, %rd233, %rd227;
	mul.lo.s64 	%rd235, %rd231, %rd228;
	add.s32 	%r144, %r196, -4;
	mul.wide.u32 	%rd236, %r196, 8;
	add.s64 	%rd237, %rd3, %rd236;
	ld.global.u64 	%rd238, [%rd237];
	add.s64 	%rd239, %rd2, %rd236;
	ld.global.u32 	%r145, [%rd239];
	shl.b32 	%r146, %r145, 2;
	add.s32 	%r147, %r3, %r146;
	ld.shared.s32 	%rd240, [%r147];
	mad.lo.s64 	%rd241, %rd235, %rd240, %rd234;
	mul.lo.s64 	%rd242, %rd238, %rd235;
	add.s32 	%r148, %r196, -1;
	mul.wide.u32 	%rd243, %r148, 8;
	add.s64 	%rd244, %rd3, %rd243;
	ld.global.u64 	%rd245, [%rd244];
	add.s64 	%rd246, %rd2, %rd243;
	ld.global.u32 	%r149, [%rd246];
	shl.b32 	%r150, %r149, 2;
	add.s32 	%r151, %r3, %r150;
	ld.shared.s32 	%rd247, [%r151];
	mad.lo.s64 	%rd248, %rd242, %rd247, %rd241;
	mul.lo.s64 	%rd249, %rd245, %rd242;
	add.s32 	%r152, %r196, -2;
	mul.wide.u32 	%rd250, %r152, 8;
	add.s64 	%rd251, %rd3, %rd250;
	ld.global.u64 	%rd252, [%rd251];
	add.s64 	%rd253, %rd2, %rd250;
	ld.global.u32 	%r153, [%rd253];
	shl.b32 	%r154, %r153, 2;
	add.s32 	%r155, %r3, %r154;
	ld.shared.s32 	%rd254, [%r155];
	mad.lo.s64 	%rd255, %rd249, %rd254, %rd248;
	mul.lo.s64 	%rd256, %rd252, %rd249;
	add.s32 	%r156, %r196, -3;
	mul.wide.u32 	%rd257, %r156, 8;
	add.s64 	%rd258, %rd3, %rd257;
	ld.global.u64 	%rd259, [%rd258];
	add.s64 	%rd260, %rd2, %rd257;
	ld.global.u32 	%r157, [%rd260];
	shl.b32 	%r158, %r157, 2;
	add.s32 	%r159, %r3, %r158;
	ld.shared.s32 	%rd261, [%r159];
	mad.lo.s64 	%rd262, %rd256, %rd261, %rd255;
	mul.lo.s64 	%rd263, %rd259, %rd256;
	mul.wide.u32 	%rd264, %r144, 8;
	add.s64 	%rd265, %rd3, %rd264;
	ld.global.u64 	%rd266, [%rd265];
	add.s64 	%rd267, %rd2, %rd264;
	ld.global.u32 	%r160, [%rd267];
	shl.b32 	%r161, %r160, 2;
	add.s32 	%r162, %r3, %r161;
	ld.shared.s32 	%rd268, [%r162];
	mad.lo.s64 	%rd362, %rd263, %rd268, %rd262;
	mul.lo.s64 	%rd357, %rd266, %rd263;
	add.s32 	%r196, %r196, -8;
	add.s32 	%r195, %r195, 8;
	setp.ne.s32 	%p27, %r195, 0;
	@%p27 bra 	$L__BB13_37;
	add.s32 	%r198, %r196, 4;
$L__BB13_39:
	setp.eq.s32 	%p28, %r4, 0;
	@%p28 bra 	$L__BB13_47;
	and.b32  	%r27, %r32, 3;
	setp.lt.u32 	%p29, %r4, 4;
	@%p29 bra 	$L__BB13_42;
	add.s32 	%r163, %r198, -1;
	mul.wide.u32 	%rd270, %r163, 8;
	add.s64 	%rd271, %rd3, %rd270;
	ld.global.u64 	%rd272, [%rd271];
	add.s64 	%rd273, %rd2, %rd270;
	ld.global.u32 	%r164, [%rd273];
	shl.b32 	%r165, %r164, 2;
	add.s32 	%r166, %r3, %r165;
	ld.shared.s32 	%rd274, [%r166];
	mad.lo.s64 	%rd275, %rd357, %rd274, %rd362;
	mul.lo.s64 	%rd276, %rd272, %rd357;
	add.s32 	%r167, %r198, -2;
	mul.wide.u32 	%rd277, %r167, 8;
	add.s64 	%rd278, %rd3, %rd277;
	ld.global.u64 	%rd279, [%rd278];
	add.s64 	%rd280, %rd2, %rd277;
	ld.global.u32 	%r168, [%rd280];
	shl.b32 	%r169, %r168, 2;
	add.s32 	%r170, %r3, %r169;
	ld.shared.s32 	%rd281, [%r170];
	mad.lo.s64 	%rd282, %rd276, %rd281, %rd275;
	mul.lo.s64 	%rd283, %rd279, %rd276;
	add.s32 	%r171, %r198, -3;
	mul.wide.u32 	%rd284, %r171, 8;
	add.s64 	%rd285, %rd3, %rd284;
	ld.global.u64 	%rd286, [%rd285];
	add.s64 	%rd287, %rd2, %rd284;
	ld.global.u32 	%r172, [%rd287];
	shl.b32 	%r173, %r172, 2;
	add.s32 	%r174, %r3, %r173;
	ld.shared.s32 	%rd288, [%r174];
	mad.lo.s64 	%rd289, %rd283, %rd288, %rd282;
	mul.lo.s64 	%rd290, %rd286, %rd283;
	add.s32 	%r198, %r198, -4;
	mul.wide.u32 	%rd291, %r198, 8;
	add.s64 	%rd292, %rd3, %rd291;
	ld.global.u64 	%rd293, [%rd292];
	add.s64 	%rd294, %rd2, %rd291;
	ld.global.u32 	%r175, [%rd294];
	shl.b32 	%r176, %r175, 2;
	add.s32 	%r177, %r3, %r176;
	ld.shared.s32 	%rd295, [%r177];
	mad.lo.s64 	%rd362, %rd290, %rd295, %rd289;
	mul.lo.s64 	%rd357, %rd293, %rd290;
$L__BB13_42:
	setp.eq.s32 	%p30, %r27, 0;
	@%p30 bra 	$L__BB13_47;
	setp.eq.s32 	%p31, %r27, 1;
	@%p31 bra 	$L__BB13_45;
	add.s32 	%r178, %r198, -1;
	mul.wide.u32 	%rd297, %r178, 8;
	add.s64 	%rd298, %rd3, %rd297;
	ld.global.u64 	%rd299, [%rd298];
	add.s64 	%rd300, %rd2, %rd297;
	ld.global.u32 	%r179, [%rd300];
	shl.b32 	%r180, %r179, 2;
	add.s32 	%r181, %r3, %r180;
	ld.shared.s32 	%rd301, [%r181];
	mad.lo.s64 	%rd302, %rd357, %rd301, %rd362;
	mul.lo.s64 	%rd303, %rd299, %rd357;
	add.s32 	%r198, %r198, -2;
	mul.wide.u32 	%rd304, %r198, 8;
	add.s64 	%rd305, %rd3, %rd304;
	ld.global.u64 	%rd306, [%rd305];
	add.s64 	%rd307, %rd2, %rd304;
	ld.global.u32 	%r182, [%rd307];
	shl.b32 	%r183, %r182, 2;
	add.s32 	%r184, %r3, %r183;
	ld.shared.s32 	%rd308, [%r184];
	mad.lo.s64 	%rd362, %rd303, %rd308, %rd302;
	mul.lo.s64 	%rd357, %rd306, %rd303;
$L__BB13_45:
	and.b32  	%r185, %r32, 1;
	setp.eq.b32 	%p32, %r185, 1;
	not.pred 	%p33, %p32;
	@%p33 bra 	$L__BB13_47;
	add.s32 	%r186, %r198, -1;
	mul.wide.u32 	%rd309, %r186, 8;
	add.s64 	%rd310, %rd2, %rd309;
	ld.global.u32 	%r187, [%rd310];
	shl.b32 	%r188, %r187, 2;
	add.s32 	%r189, %r3, %r188;
	ld.shared.s32 	%rd311, [%r189];
	mad.lo.s64 	%rd362, %rd357, %rd311, %rd362;
$L__BB13_47:
	cvta.to.global.u64 	%rd312, %rd130;
	shl.b64 	%rd313, %rd4, 3;
	add.s64 	%rd314, %rd312, %rd313;
	ld.global.f64 	%fd1, [%rd314];
	cvta.to.global.u64 	%rd315, %rd131;
	shl.b64 	%rd316, %rd362, 3;
	add.s64 	%rd317, %rd315, %rd316;
	st.global.f64 	[%rd317], %fd1;
$L__BB13_48:
	ret;
$L__BB13_49:
	div.u64 	%rd335, %rd318, %rd55;
	mul.lo.s64 	%rd140, %rd335, %rd55;
	sub.s64 	%rd336, %rd318, %rd140;
$L__BB13_50:
	shl.b32 	%r46, %r193, 2;
	add.s32 	%r18, %r3, %r46;
	st.shared.u32 	[%r18+-4], %rd336;
	add.s32 	%r47, %r193, -2;
	mul.wide.u32 	%rd141, %r47, 8;
	add.s64 	%rd142, %rd1, %rd141;
	ld.global.u64 	%rd62, [%rd142];
	or.b64  	%rd143, %rd335, %rd62;
	and.b64  	%rd144, %rd143, -4294967296;
	setp.ne.s64 	%p5, %rd144, 0;
	@%p5 bra 	$L__BB13_52;
	cvt.u32.u64 	%r48, %rd62;
	cvt.u32.u64 	%r49, %rd335;
	div.u32 	%r50, %r49, %r48;
	mul.lo.s32 	%r51, %r50, %r48;
	sub.s32 	%r52, %r49, %r51;
	cvt.u64.u32 	%rd337, %r50;
	cvt.u64.u32 	%rd338, %r52;
	bra.uni 	$L__BB13_53;
$L__BB13_52:
	div.u64 	%rd337, %rd335, %rd62;
	mul.lo.s64 	%rd145, %rd337, %rd62;
	sub.s64 	%rd338, %rd335, %rd145;
$L__BB13_53:
	st.shared.u32 	[%r18+-8], %rd338;
	add.s32 	%r53, %r193, -3;
	mul.wide.u32 	%rd146, %r53, 8;
	add.s64 	%rd147, %rd1, %rd146;
	ld.global.u64 	%rd69, [%rd147];
	or.b64  	%rd148, %rd337, %rd69;
	and.b64  	%rd149, %rd148, -4294967296;
	setp.ne.s64 	%p6, %rd149, 0;
	@%p6 bra 	$L__BB13_55;
	cvt.u32.u64 	%r54, %rd69;
	cvt.u32.u64 	%r55, %rd337;
	div.u32 	%r56, %r55, %r54;
	mul.lo.s32 	%r57, %r56, %r54;
	sub.s32 	%r58, %r55, %r57;
	cvt.u64.u32 	%rd339, %r56;
	cvt.u64.u32 	%rd340, %r58;
	bra.uni 	$L__BB13_56;
$L__BB13_55:
	div.u64 	%rd339, %rd337, %rd69;
	mul.lo.s64 	%rd150, %rd339, %rd69;
	sub.s64 	%rd340, %rd337, %rd150;
$L__BB13_56:
	st.shared.u32 	[%r18+-12], %rd340;
	add.s32 	%r59, %r193, -4;
	mul.wide.u32 	%rd151, %r59, 8;
	add.s64 	%rd152, %rd1, %rd151;
	ld.global.u64 	%rd76, [%rd152];
	or.b64  	%rd153, %rd339, %rd76;
	and.b64  	%rd154, %rd153, -4294967296;
	setp.ne.s64 	%p7, %rd154, 0;
	@%p7 bra 	$L__BB13_58;
	cvt.u32.u64 	%r60, %rd76;
	cvt.u32.u64 	%r61, %rd339;
	div.u32 	%r62, %r61, %r60;
	mul.lo.s32 	%r63, %r62, %r60;
	sub.s32 	%r64, %r61, %r63;
	cvt.u64.u32 	%rd341, %r62;
	cvt.u64.u32 	%rd342, %r64;
	bra.uni 	$L__BB13_59;
$L__BB13_58:
	div.u64 	%rd341, %rd339, %rd76;
	mul.lo.s64 	%rd155, %rd341, %rd76;
	sub.s64 	%rd342, %rd339, %rd155;
$L__BB13_59:
	st.shared.u32 	[%r18+-16], %rd342;
	add.s32 	%r65, %r193, -5;
	mul.wide.u32 	%rd156, %r65, 8;
	add.s64 	%rd157, %rd1, %rd156;
	ld.global.u64 	%rd83, [%rd157];
	or.b64  	%rd158, %rd341, %rd83;
	and.b64  	%rd159, %rd158, -4294967296;
	setp.ne.s64 	%p8, %rd159, 0;
	@%p8 bra 	$L__BB13_61;
	cvt.u32.u64 	%r66, %rd83;
	cvt.u32.u64 	%r67, %rd341;
	div.u32 	%r68, %r67, %r66;
	mul.lo.s32 	%r69, %r68, %r66;
	sub.s32 	%r70, %r67, %r69;
	cvt.u64.u32 	%rd343, %r68;
	cvt.u64.u32 	%rd344, %r70;
	bra.uni 	$L__BB13_62;
$L__BB13_61:
	div.u64 	%rd343, %rd341, %rd83;
	mul.lo.s64 	%rd160, %rd343, %rd83;
	sub.s64 	%rd344, %rd341, %rd160;
$L__BB13_62:
	st.shared.u32 	[%r18+-20], %rd344;
	add.s32 	%r71, %r193, -6;
	mul.wide.u32 	%rd161, %r71, 8;
	add.s64 	%rd162, %rd1, %rd161;
	ld.global.u64 	%rd90, [%rd162];
	or.b64  	%rd163, %rd343, %rd90;
	and.b64  	%rd164, %rd163, -4294967296;
	setp.ne.s64 	%p9, %rd164, 0;
	@%p9 bra 	$L__BB13_64;
	cvt.u32.u64 	%r72, %rd90;
	cvt.u32.u64 	%r73, %rd343;
	div.u32 	%r74, %r73, %r72;
	mul.lo.s32 	%r75, %r74, %r72;
	sub.s32 	%r76, %r73, %r75;
	cvt.u64.u32 	%rd345, %r74;
	cvt.u64.u32 	%rd346, %r76;
	bra.uni 	$L__BB13_65;
$L__BB13_64:
	div.u64 	%rd345, %rd343, %rd90;
	mul.lo.s64 	%rd165, %rd345, %rd90;
	sub.s64 	%rd346, %rd343, %rd165;
$L__BB13_65:
	st.shared.u32 	[%r18+-24], %rd346;
	add.s32 	%r77, %r193, -7;
	mul.wide.u32 	%rd166, %r77, 8;
	add.s64 	%rd167, %rd1, %rd166;
	ld.global.u64 	%rd97, [%rd167];
	or.b64  	%rd168, %rd345, %rd97;
	and.b64  	%rd169, %rd168, -4294967296;
	setp.ne.s64 	%p10, %rd169, 0;
	@%p10 bra 	$L__BB13_67;
	cvt.u32.u64 	%r78, %rd97;
	cvt.u32.u64 	%r79, %rd345;
	div.u32 	%r80, %r79, %r78;
	mul.lo.s32 	%r81, %r80, %r78;
	sub.s32 	%r82, %r79, %r81;
	cvt.u64.u32 	%rd347, %r80;
	cvt.u64.u32 	%rd348, %r82;
	bra.uni 	$L__BB13_68;
$L__BB13_67:
	div.u64 	%rd347, %rd345, %rd97;
	mul.lo.s64 	%rd170, %rd347, %rd97;
	sub.s64 	%rd348, %rd345, %rd170;
$L__BB13_68:
	st.shared.u32 	[%r18+-28], %rd348;
	add.s32 	%r193, %r193, -8;
	mul.wide.u32 	%rd171, %r193, 8;
	add.s64 	%rd172, %rd1, %rd171;
	ld.global.u64 	%rd104, [%rd172];
	or.b64  	%rd173, %rd347, %rd104;
	and.b64  	%rd174, %rd173, -4294967296;
	setp.ne.s64 	%p11, %rd174, 0;
	@%p11 bra 	$L__BB13_70;
	cvt.u32.u64 	%r83, %rd104;
	cvt.u32.u64 	%r84, %rd347;
	div.u32 	%r85, %r84, %r83;
	mul.lo.s32 	%r86, %r85, %r83;
	sub.s32 	%r87, %r84, %r86;
	cvt.u64.u32 	%rd318, %r85;
	cvt.u64.u32 	%rd350, %r87;
	bra.uni 	$L__BB13_71;
$L__BB13_70:
	div.u64 	%rd318, %rd347, %rd104;
	mul.lo.s64 	%rd175, %rd318, %rd104;
	sub.s64 	%rd350, %rd347, %rd175;
$L__BB13_71:
	st.shared.u32 	[%r18+-32], %rd350;
	add.s32 	%r194, %r194, 8;
	setp.eq.s32 	%p12, %r194, %r5;
	@%p12 bra 	$L__BB13_6;
	bra.uni 	$L__BB13_4;

}
	// .globl	_Z10sum_kernelPdiPmmS0_mS0_mS_
.visible .entry _Z10sum_kernelPdiPmmS0_mS0_mS_(
	.param .u64 .ptr .align 1 _Z10sum_kernelPdiPmmS0_mS0_mS__param_0,
	.param .u32 _Z10sum_kernelPdiPmmS0_mS0_mS__param_1,
	.param .u64 .ptr .align 1 _Z10sum_kernelPdiPmmS0_mS0_mS__param_2,
	.param .u64 _Z10sum_kernelPdiPmmS0_mS0_mS__param_3,
	.param .u64 .ptr .align 1 _Z10sum_kernelPdiPmmS0_mS0_mS__param_4,
	.param .u64 _Z10sum_kernelPdiPmmS0_mS0_mS__param_5,
	.param .u64 .ptr .align 1 _Z10sum_kernelPdiPmmS0_mS0_mS__param_6,
	.param .u64 _Z10sum_kernelPdiPmmS0_mS0_mS__param_7,
	.param .u64 .ptr .align 1 _Z10sum_kernelPdiPmmS0_mS0_mS__param_8
)
{
	.reg .pred 	%p<28>;
	.reg .b16 	%rs<17>;
	.reg .b32 	%r<267>;
	.reg .b64 	%rd<66>;
	.reg .b64 	%fd<3>;

	ld.param.u32 	%r77, [_Z10sum_kernelPdiPmmS0_mS0_mS__param_1];
	ld.param.u64 	%rd21, [_Z10sum_kernelPdiPmmS0_mS0_mS__param_2];
	ld.param.u64 	%rd16, [_Z10sum_kernelPdiPmmS0_mS0_mS__param_3];
	ld.param.u64 	%rd18, [_Z10sum_kernelPdiPmmS0_mS0_mS__param_5];
	ld.param.u64 	%rd22, [_Z10sum_kernelPdiPmmS0_mS0_mS__param_6];
	ld.param.u64 	%rd19, [_Z10sum_kernelPdiPmmS0_mS0_mS__param_7];
	cvta.to.global.u64 	%rd1, %rd22;
	cvta.to.global.u64 	%rd2, %rd21;
	mov.u32 	%r78, %ctaid.x;
	mov.u32 	%r79, %ntid.x;
	mov.u32 	%r80, %tid.x;
	mad.lo.s32 	%r1, %r78, %r79, %r80;
	setp.ge.s32 	%p1, %r1, %r77;
	@%p1 bra 	$L__BB14_43;
	setp.eq.s64 	%p2, %rd16, 0;
	mov.b64 	%rd65, 0;
	@%p2 bra 	$L__BB14_42;
	setp.eq.s64 	%p3, %rd18, 0;
	add.s64 	%rd3, %rd19, -1;
	@%p3 bra 	$L__BB14_18;
	mov.b64 	%rd63, 0;
	mov.b32 	%r246, 1;
	mov.b32 	%r266, 0;
	mov.b16 	%rs15, 0;
	mov.u16 	%rs16, %rs15;
	mov.u32 	%r264, %r266;
	mov.u32 	%r249, %r266;
	mov.u32 	%r250, %r266;
$L__BB14_4:
	mov.u32 	%r38, %r246;
	add.s16 	%rs15, %rs15, 1;
	add.s16 	%rs16, %rs16, 1;
	setp.lt.u32 	%p4, %r250, 15;
	mov.b32 	%r262, 1;
	mov.b32 	%r257, 0;
	@%p4 bra 	$L__BB14_7;
	mov.b32 	%r262, 1;
	mov.b32 	%r251, 0;
$L__BB14_6:
	.pragma "nounroll";
	mul.wide.u32 	%rd25, %r251, 8;
	add.s64 	%rd26, %rd2, %rd25;
	ld.global.u32 	%r88, [%rd26];
	mul.lo.s32 	%r89, %r262, %r88;
	ld.global.u32 	%r90, [%rd26+8];
	mul.lo.s32 	%r91, %r89, %r90;
	ld.global.u32 	%r92, [%rd26+16];
	mul.lo.s32 	%r93, %r91, %r92;
	ld.global.u32 	%r94, [%rd26+24];
	mul.lo.s32 	%r95, %r93, %r94;
	ld.global.u32 	%r96, [%rd26+32];
	mul.lo.s32 	%r97, %r95, %r96;
	ld.global.u32 	%r98, [%rd26+40];
	mul.lo.s32 	%r99, %r97, %r98;
	ld.global.u32 	%r100, [%rd26+48];
	mul.lo.s32 	%r101, %r99, %r100;
	ld.global.u32 	%r102, [%rd26+56];
	mul.lo.s32 	%r103, %r101, %r102;
	ld.global.u32 	%r104, [%rd26+64];
	mul.lo.s32 	%r105, %r103, %r104;
	ld.global.u32 	%r106, [%rd26+72];
	mul.lo.s32 	%r107, %r105, %r106;
	ld.global.u32 	%r108, [%rd26+80];
	mul.lo.s32 	%r109, %r107, %r108;
	ld.global.u32 	%r110, [%rd26+88];
	mul.lo.s32 	%r111, %r109, %r110;
	ld.global.u32 	%r112, [%rd26+96];
	mul.lo.s32 	%r113, %r111, %r112;
	ld.global.u32 	%r114, [%rd26+104];
	mul.lo.s32 	%r115, %r113, %r114;
	ld.global.u32 	%r116, [%rd26+112];
	mul.lo.s32 	%r117, %r115, %r116;
	ld.global.u32 	%r118, [%rd26+120];
	mul.lo.s32 	%r262, %r117, %r118;
	add.s32 	%r251, %r251, 16;
	and.b32  	%r257, %r38, -16;
	setp.ne.s32 	%p5, %r251, %r257;
	@%p5 bra 	$L__BB14_6;
$L__BB14_7:
	and.b32  	%r119, %r38, 15;
	setp.eq.s32 	%p6, %r119, 0;
	@%p6 bra 	$L__BB14_17;
	cvt.u32.u16 	%r121, %rs16;
	and.b32  	%r50, %r121, 15;
	add.s32 	%r122, %r50, -1;
	setp.lt.u32 	%p7, %r122, 7;
	@%p7 bra 	$L__BB14_10;
	mul.wide.u32 	%rd27, %r257, 8;
	add.s64 	%rd28, %rd2, %rd27;
	ld.global.u32 	%r123, [%rd28];
	mul.lo.s32 	%r124, %r262, %r123;
	ld.global.u32 	%r125, [%rd28+8];
	mul.lo.s32 	%r126, %r124, %r125;
	ld.global.u32 	%r127, [%rd28+16];
	mul.lo.s32 	%r128, %r126, %r127;
	ld.global.u32 	%r129, [%rd28+24];
	mul.lo.s32 	%r130, %r128, %r129;
	ld.global.u32 	%r131, [%rd28+32];
	mul.lo.s32 	%r132, %r130, %r131;
	ld.global.u32 	%r133, [%rd28+40];
	mul.lo.s32 	%r134, %r132, %r133;
	ld.global.u32 	%r135, [%rd28+48];
	mul.lo.s32 	%r136, %r134, %r135;
	ld.global.u32 	%r137, [%rd28+56];
	mul.lo.s32 	%r262, %r136, %r137;
	add.s32 	%r257, %r257, 8;
$L__BB14_10:
	and.b32  	%r138, %r50, 7;
	setp.eq.s32 	%p8, %r138, 0;
	@%p8 bra 	$L__BB14_17;
	cvt.u32.u16 	%r140, %rs15;
	and.b32  	%r141, %r140, 7;
	and.b32  	%r56, %r140, 3;
	add.s32 	%r142, %r141, -1;
	setp.lt.u32 	%p9, %r142, 3;
	@%p9 bra 	$L__BB14_13;
	mul.wide.u32 	%rd29, %r257, 8;
	add.s64 	%rd30, %rd2, %rd29;
	ld.global.u32 	%r143, [%rd30];
	mul.lo.s32 	%r144, %r262, %r143;
	ld.global.u32 	%r145, [%rd30+8];
	mul.lo.s32 	%r146, %r144, %r145;
	ld.global.u32 	%r147, [%rd30+16];
	mul.lo.s32 	%r148, %r146, %r147;
	ld.global.u32 	%r149, [%rd30+24];
	mul.lo.s32 	%r262, %r148, %r149;
	add.s32 	%r257, %r257, 4;
$L__BB14_13:
	setp.eq.s32 	%p10, %r56, 0;
	@%p10 bra 	$L__BB14_17;
	mul.wide.u32 	%rd31, %r257, 8;
	add.s64 	%rd9, %rd2, %rd31;
	ld.global.u32 	%r150, [%rd9];
	mul.lo.s32 	%r262, %r262, %r150;
	setp.eq.s32 	%p11, %r56, 1;
	@%p11 bra 	$L__BB14_17;
	ld.global.u32 	%r151, [%rd9+8];
	mul.lo.s32 	%r262, %r262, %r151;
	setp.eq.s32 	%p12, %r56, 2;
	@%p12 bra 	$L__BB14_17;
	ld.global.u32 	%r152, [%rd9+16];
	mul.lo.s32 	%r262, %r262, %r152;
$L__BB14_17:
	sub.s32 	%r153, %r1, %r249;
	div.s32 	%r66, %r77, %r262;
	div.s32 	%r67, %r153, %r66;
	mov.b64 	%rd64, 0;
	bra.uni 	$L__BB14_36;
$L__BB14_18:
	mov.b32 	%r230, 0;
	mov.b16 	%rs13, 0;
	mov.u16 	%rs14, %rs13;
	mov.u32 	%r266, %r230;
	mov.u32 	%r232, %r230;
$L__BB14_19:
	add.s32 	%r5, %r230, 1;
	add.s16 	%rs13, %rs13, 1;
	add.s16 	%rs14, %rs14, 1;
	setp.lt.u32 	%p17, %r230, 15;
	mov.b32 	%r244, 1;
	mov.b32 	%r239, 0;
	@%p17 bra 	$L__BB14_22;
	add.s64 	%rd62, %rd2, 64;
	and.b32  	%r239, %r5, -16;
	neg.s32 	%r233, %r239;
	mov.b32 	%r244, 1;
$L__BB14_21:
	.pragma "nounroll";
	ld.global.u32 	%r162, [%rd62+-64];
	mul.lo.s32 	%r163, %r244, %r162;
	ld.global.u32 	%r164, [%rd62+-56];
	mul.lo.s32 	%r165, %r163, %r164;
	ld.global.u32 	%r166, [%rd62+-48];
	mul.lo.s32 	%r167, %r165, %r166;
	ld.global.u32 	%r168, [%rd62+-40];
	mul.lo.s32 	%r169, %r167, %r168;
	ld.global.u32 	%r170, [%rd62+-32];
	mul.lo.s32 	%r171, %r169, %r170;
	ld.global.u32 	%r172, [%rd62+-24];
	mul.lo.s32 	%r173, %r171, %r172;
	ld.global.u32 	%r174, [%rd62+-16];
	mul.lo.s32 	%r175, %r173, %r174;
	ld.global.u32 	%r176, [%rd62+-8];
	mul.lo.s32 	%r177, %r175, %r176;
	ld.global.u32 	%r178, [%rd62];
	mul.lo.s32 	%r179, %r177, %r178;
	ld.global.u32 	%r180, [%rd62+8];
	mul.lo.s32 	%r181, %r179, %r180;
	ld.global.u32 	%r182, [%rd62+16];
	mul.lo.s32 	%r183, %r181, %r182;
	ld.global.u32 	%r184, [%rd62+24];
	mul.lo.s32 	%r185, %r183, %r184;
	ld.global.u32 	%r186, [%rd62+32];
	mul.lo.s32 	%r187, %r185, %r186;
	ld.global.u32 	%r188, [%rd62+40];
	mul.lo.s32 	%r189, %r187, %r188;
	ld.global.u32 	%r190, [%rd62+48];
	mul.lo.s32 	%r191, %r189, %r190;
	ld.global.u32 	%r192, [%rd62+56];
	mul.lo.s32 	%r244, %r191, %r192;
	add.s32 	%r233, %r233, 16;
	add.s64 	%rd62, %rd62, 128;
	setp.ne.s32 	%p18, %r233, 0;
	@%p18 bra 	$L__BB14_21;
$L__BB14_22:
	and.b32  	%r193, %r5, 15;
	setp.eq.s32 	%p19, %r193, 0;
	@%p19 bra 	$L__BB14_32;
	cvt.u32.u16 	%r195, %rs14;
	and.b32  	%r15, %r195, 15;
	add.s32 	%r196, %r15, -1;
	setp.lt.u32 	%p20, %r196, 7;
	@%p20 bra 	$L__BB14_25;
	mul.wide.u32 	%rd42, %r239, 8;
	add.s64 	%rd43, %rd2, %rd42;
	ld.global.u32 	%r197, [%rd43];
	mul.lo.s32 	%r198, %r244, %r197;
	ld.global.u32 	%r199, [%rd43+8];
	mul.lo.s32 	%r200, %r198, %r199;
	ld.global.u32 	%r201, [%rd43+16];
	mul.lo.s32 	%r202, %r200, %r201;
	ld.global.u32 	%r203, [%rd43+24];
	mul.lo.s32 	%r204, %r202, %r203;
	ld.global.u32 	%r205, [%rd43+32];
	mul.lo.s32 	%r206, %r204, %r205;
	ld.global.u32 	%r207, [%rd43+40];
	mul.lo.s32 	%r208, %r206, %r207;
	ld.global.u32 	%r209, [%rd43+48];
	mul.lo.s32 	%r210, %r208, %r209;
	ld.global.u32 	%r211, [%rd43+56];
	mul.lo.s32 	%r244, %r210, %r211;
	add.s32 	%r239, %r239, 8;
$L__BB14_25:
	and.b32  	%r212, %r15, 7;
	setp.eq.s32 	%p21, %r212, 0;
	@%p21 bra 	$L__BB14_32;
	cvt.u32.u16 	%r214, %rs13;
	and.b32  	%r215, %r214, 7;
	and.b32  	%r21, %r214, 3;
	add.s32 	%r216, %r215, -1;
	setp.lt.u32 	%p22, %r216, 3;
	@%p22 bra 	$L__BB14_28;
	mul.wide.u32 	%rd44, %r239, 8;
	add.s64 	%rd45, %rd2, %rd44;
	ld.global.u32 	%r217, [%rd45];
	mul.lo.s32 	%r218, %r244, %r217;
	ld.global.u32 	%r219, [%rd45+8];
	mul.lo.s32 	%r220, %r218, %r219;
	ld.global.u32 	%r221, [%rd45+16];
	mul.lo.s32 	%r222, %r220, %r221;
	ld.global.u32 	%r223, [%rd45+24];
	mul.lo.s32 	%r244, %r222, %r223;
	add.s32 	%r239, %r239, 4;
$L__BB14_28:
	setp.eq.s32 	%p23, %r21, 0;
	@%p23 bra 	$L__BB14_32;
	mul.wide.u32 	%rd46, %r239, 8;
	add.s64 	%rd7, %rd2, %rd46;
	ld.global.u32 	%r224, [%rd7];
	mul.lo.s32 	%r244, %r244, %r224;
	setp.eq.s32 	%p24, %r21, 1;
	@%p24 bra 	$L__BB14_32;
	ld.global.u32 	%r225, [%rd7+8];
	mul.lo.s32 	%r244, %r244, %r225;
	setp.eq.s32 	%p25, %r21, 2;
	@%p25 bra 	$L__BB14_32;
	ld.global.u32 	%r226, [%rd7+16];
	mul.lo.s32 	%r244, %r244, %r226;
$L__BB14_32:
	sub.s32 	%r227, %r1, %r232;
	div.s32 	%r31, %r77, %r244;
	div.s32 	%r32, %r227, %r31;
	cvt.u64.u32 	%rd47, %r230;
	setp.eq.s64 	%p26, %rd3, %rd47;
	mov.u32 	%r245, %r32;
	@%p26 bra 	$L__BB14_34;
	not.b32 	%r228, %r230;
	cvt.s64.s32 	%rd48, %r228;
	add.s64 	%rd49, %rd19, %rd48;
	shl.b64 	%rd50, %rd49, 3;
	add.s64 	%rd51, %rd1, %rd50;
	ld.global.u32 	%r229, [%rd51];
	mul.lo.s32 	%r245, %r32, %r229;
$L__BB14_34:
	add.s32 	%r266, %r245, %r266;
	mad.lo.s32 	%r232, %r32, %r31, %r232;
	cvt.u64.u32 	%rd52, %r5;
	setp.gt.u64 	%p27, %rd16, %rd52;
	mov.u32 	%r230, %r5;
	@%p27 bra 	$L__BB14_19;
	bra.uni 	$L__BB14_41;
$L__BB14_35:
	add.s64 	%rd64, %rd64, 1;
	setp.le.u64 	%p14, %rd18, %rd64;
	@%p14 bra 	$L__BB14_37;
$L__BB14_36:
	ld.param.u64 	%rd60, [_Z10sum_kernelPdiPmmS0_mS0_mS__param_4];
	cvta.to.global.u64 	%rd33, %rd60;
	shl.b64 	%rd34, %rd64, 3;
	add.s64 	%rd35, %rd33, %rd34;
	ld.global.u64 	%rd36, [%rd35];
	setp.eq.s64 	%p13, %rd36, %rd63;
	@%p13 bra 	$L__BB14_40;
	bra.uni 	$L__BB14_35;
$L__BB14_37:
	cvt.s64.s32 	%rd37, %r264;
	setp.eq.s64 	%p15, %rd3, %rd37;
	mov.u32 	%r263, %r67;
	@%p15 bra 	$L__BB14_39;
	not.b32 	%r154, %r264;
	cvt.s64.s32 	%rd38, %r154;
	add.s64 	%rd39, %rd19, %rd38;
	shl.b64 	%rd40, %rd39, 3;
	add.s64 	%rd41, %rd1, %rd40;
	ld.global.u32 	%r155, [%rd41];
	mul.lo.s32 	%r263, %r67, %r155;
$L__BB14_39:
	add.s32 	%r266, %r263, %r266;
	add.s32 	%r264, %r264, 1;
$L__BB14_40:
	mad.lo.s32 	%r249, %r67, %r66, %r249;
	add.s64 	%rd63, %rd63, 1;
	setp.gt.u64 	%p16, %rd16, %rd63;
	add.s32 	%r246, %r38, 1;
	mov.u32 	%r250, %r38;
	@%p16 bra 	$L__BB14_4;
$L__BB14_41:
	cvt.s64.s32 	%rd65, %r266;
$L__BB14_42:
	ld.param.u64 	%rd61, [_Z10sum_kernelPdiPmmS0_mS0_mS__param_8];
	ld.param.u64 	%rd59, [_Z10sum_kernelPdiPmmS0_mS0_mS__param_0];
	cvta.to.global.u64 	%rd53, %rd61;
	shl.b64 	%rd54, %rd65, 3;
	add.s64 	%rd55, %rd53, %rd54;
	cvta.to.global.u64 	%rd56, %rd59;
	mul.wide.s32 	%rd57, %r1, 8;
	add.s64 	%rd58, %rd56, %rd57;
	ld.global.f64 	%fd1, [%rd58];
	atom.global.add.f64 	%fd2, [%rd55], %fd1;
$L__BB14_43:
	ret;

}
	// .globl	_Z17sum_pool2d_kernelPdS_PmS0_S0_dm
.visible .entry _Z17sum_pool2d_kernelPdS_PmS0_S0_dm(
	.param .u64 .ptr .align 1 _Z17sum_pool2d_kernelPdS_PmS0_S0_dm_param_0,
	.param .u64 .ptr .align 1 _Z17sum_pool2d_kernelPdS_PmS0_S0_dm_param_1,
	.param .u64 .ptr .align 1 _Z17sum_pool2d_kernelPdS_PmS0_S0_dm_param_2,
	.param .u64 .ptr .align 1 _Z17sum_pool2d_kernelPdS_PmS0_S0_dm_param_3,
	.param .u64 .ptr .align 1 _Z17sum_pool2d_kernelPdS_PmS0_S0_dm_param_4,
	.param .f64 _Z17sum_pool2d_kernelPdS_PmS0_S0_dm_param_5,
	.param .u64 _Z17sum_pool2d_kernelPdS_PmS0_S0_dm_param_6
)
{
	.reg .pred 	%p<21>;
	.reg .b64 	%rd<186>;
	.reg .b64 	%fd<87>;

	ld.param.u64 	%rd70, [_Z17sum_pool2d_kernelPdS_PmS0_S0_dm_param_0];
	ld.param.u64 	%rd67, [_Z17sum_pool2d_kernelPdS_PmS0_S0_dm_param_1];
	ld.param.u64 	%rd71, [_Z17sum_pool2d_kernelPdS_PmS0_S0_dm_param_2];
	ld.param.u64 	%rd68, [_Z17sum_pool2d_kernelPdS_PmS0_S0_dm_param_3];
	ld.param.u64 	%rd72, [_Z17sum_pool2d_kernelPdS_PmS0_S0_dm_param_4];
	ld.param.f64 	%fd17, [_Z17sum_pool2d_kernelPdS_PmS0_S0_dm_param_5];
	ld.param.u64 	%rd69, [_Z17sum_pool2d_kernelPdS_PmS0_S0_dm_param_6];
	cvta.to.global.u64 	%rd1, %rd70;
	cvta.to.global.u64 	%rd2, %rd72;
	cvta.to.global.u64 	%rd3, %rd71;
	ld.global.u64 	%rd4, [%rd3];
	ld.global.u64 	%rd5, [%rd3+8];
	setp.eq.s64 	%p1, %rd4, 0;
	@%p1 bra 	$L__BB15_30;
	add.s64 	%rd6, %rd3, 16;
	add.s64 	%rd7, %rd3, 24;
	cvta.to.global.u64 	%rd8, %rd68;
	setp.eq.s64 	%p2, %rd5, 0;
	@%p2 bra 	$L__BB15_30;
	ld.global.u64 	%rd9, [%rd6];
	ld.global.u64 	%rd10, [%rd7];
	ld.global.u64 	%rd178, [%rd8+16];
	add.s64 	%rd12, %rd1, 64;
	cvta.to.global.u64 	%rd13, %rd67;
	mov.b64 	%rd158, 0;
	mov.u64 	%rd181, %rd158;
$L__BB15_3:
	mov.b64 	%rd163, 0;
	mov.u64 	%rd162, %rd178;
$L__BB15_4:
	setp.eq.s64 	%p3, %rd162, 0;
	mov.b64 	%rd162, 0;
	@%p3 bra 	$L__BB15_28;
	mad.lo.s64 	%rd77, %rd158, %rd5, %rd163;
	mul.lo.s64 	%rd22, %rd77, %rd9;
	ld.global.u64 	%rd167, [%rd8+24];
	mov.b64 	%rd168, 0;
$L__BB15_6:
	setp.eq.s64 	%p4, %rd167, 0;
	mov.b64 	%rd167, 0;
	@%p4 bra 	$L__BB15_27;
	mad.lo.s64 	%rd29, %rd168, %rd69, %rd22;
	mov.b64 	%rd170, 0;
$L__BB15_8:
	ld.global.u64 	%rd32, [%rd2];
	setp.eq.s64 	%p5, %rd32, 0;
	mov.f64 	%fd85, %fd17;
	@%p5 bra 	$L__BB15_25;
	ld.global.u64 	%rd33, [%rd2+8];
	setp.eq.s64 	%p6, %rd33, 0;
	@%p6 bra 	$L__BB15_25;
	and.b64  	%rd34, %rd33, 15;
	and.b64  	%rd35, %rd33, -16;
	and.b64  	%rd36, %rd33, 7;
	and.b64  	%rd37, %rd33, 3;
	mul.lo.s64 	%rd38, %rd170, %rd69;
	mov.b64 	%rd172, 0;
	mov.f64 	%fd85, %fd17;
$L__BB15_11:
	setp.lt.u64 	%p7, %rd33, 16;
	add.s64 	%rd82, %rd172, %rd29;
	mad.lo.s64 	%rd40, %rd82, %rd10, %rd38;
	mov.b64 	%rd176, 0;
	@%p7 bra 	$L__BB15_14;
	shl.b64 	%rd83, %rd40, 3;
	add.s64 	%rd173, %rd12, %rd83;
	mov.u64 	%rd174, %rd35;
$L__BB15_13:
	.pragma "nounroll";
	ld.global.f64 	%fd19, [%rd173+-64];
	add.f64 	%fd20, %fd85, %fd19;
	ld.global.f64 	%fd21, [%rd173+-56];
	add.f64 	%fd22, %fd20, %fd21;
	ld.global.f64 	%fd23, [%rd173+-48];
	add.f64 	%fd24, %fd22, %fd23;
	ld.global.f64 	%fd25, [%rd173+-40];
	add.f64 	%fd26, %fd24, %fd25;
	ld.global.f64 	%fd27, [%rd173+-32];
	add.f64 	%fd28, %fd26, %fd27;
	ld.global.f64 	%fd29, [%rd173+-24];
	add.f64 	%fd30, %fd28, %fd29;
	ld.global.f64 	%fd31, [%rd173+-16];
	add.f64 	%fd32, %fd30, %fd31;
	ld.global.f64 	%fd33, [%rd173+-8];
	add.f64 	%fd34, %fd32, %fd33;
	ld.global.f64 	%fd35, [%rd173];
	add.f64 	%fd36, %fd34, %fd35;
	ld.global.f64 	%fd37, [%rd173+8];
	add.f64 	%fd38, %fd36, %fd37;
	ld.global.f64 	%fd39, [%rd173+16];
	add.f64 	%fd40, %fd38, %fd39;
	ld.global.f64 	%fd41, [%rd173+24];
	add.f64 	%fd42, %fd40, %fd41;
	ld.global.f64 	%fd43, [%rd173+32];
	add.f64 	%fd44, %fd42, %fd43;
	ld.global.f64 	%fd45, [%rd173+40];
	add.f64 	%fd46, %fd44, %fd45;
	ld.global.f64 	%fd47, [%rd173+48];
	add.f64 	%fd48, %fd46, %fd47;
	ld.global.f64 	%fd49, [%rd173+56];
	add.f64 	%fd85, %fd48, %fd49;
	add.s64 	%rd174, %rd174, -16;
	add.s64 	%rd173, %rd173, 128;
	setp.ne.s64 	%p8, %rd174, 0;
	mov.u64 	%rd176, %rd35;
	@%p8 bra 	$L__BB15_13;
$L__BB15_14:
	setp.eq.s64 	%p9, %rd34, 0;
	@%p9 bra 	$L__BB15_24;
	setp.lt.u64 	%p10, %rd34, 8;
	@%p10 bra 	$L__BB15_17;
	add.s64 	%rd84, %rd40, %rd176;
	shl.b64 	%rd85, %rd84, 3;
	add.s64 	%rd86, %rd1, %rd85;
	ld.global.f64 	%fd51, [%rd86];
	add.f64 	%fd52, %fd85, %fd51;
	add.s64 	%rd87, %rd176, 1;
	and.b64  	%rd88, %rd87, 4294967295;
	add.s64 	%rd89, %rd40, %rd88;
	shl.b64 	%rd90, %rd89, 3;
	add.s64 	%rd91, %rd1, %rd90;
	ld.global.f64 	%fd53, [%rd91];
	add.f64 	%fd54, %fd52, %fd53;
	add.s64 	%rd92, %rd176, 2;
	and.b64  	%rd93, %rd92, 4294967295;
	add.s64 	%rd94, %rd40, %rd93;
	shl.b64 	%rd95, %rd94, 3;
	add.s64 	%rd96, %rd1, %rd95;
	ld.global.f64 	%fd55, [%rd96];
	add.f64 	%fd56, %fd54, %fd55;
	add.s64 	%rd97, %rd176, 3;
	and.b64  	%rd98, %rd97, 4294967295;
	add.s64 	%rd99, %rd40, %rd98;
	shl.b64 	%rd100, %rd99, 3;
	add.s64 	%rd101, %rd1, %rd100;
	ld.global.f64 	%fd57, [%rd101];
	add.f64 	%fd58, %fd56, %fd57;
	add.s64 	%rd102, %rd176, 4;
	and.b64  	%rd103, %rd102, 4294967295;
	add.s64 	%rd104, %rd40, %rd103;
	shl.b64 	%rd105, %rd104, 3;
	add.s64 	%rd106, %rd1, %rd105;
	ld.global.f64 	%fd59, [%rd106];
	add.f64 	%fd60, %fd58, %fd59;
	add.s64 	%rd107, %rd176, 5;
	and.b64  	%rd108, %rd107, 4294967295;
	add.s64 	%rd109, %rd40, %rd108;
	shl.b64 	%rd110, %rd109, 3;
	add.s64 	%rd111, %rd1, %rd110;
	ld.global.f64 	%fd61, [%rd111];
	add.f64 	%fd62, %fd60, %fd61;
	add.s64 	%rd112, %rd176, 6;
	and.b64  	%rd113, %rd112, 4294967295;
	add.s64 	%rd114, %rd40, %rd113;
	shl.b64 	%rd115, %rd114, 3;
	add.s64 	%rd116, %rd1, %rd115;
	ld.global.f64 	%fd63, [%rd116];
	add.f64 	%fd64, %fd62, %fd63;
	add.s64 	%rd117, %rd176, 7;
	and.b64  	%rd118, %rd117, 4294967295;
	add.s64 	%rd119, %rd40, %rd118;
	shl.b64 	%rd120, %rd119, 3;
	add.s64 	%rd121, %rd1, %rd120;
	ld.global.f64 	%fd65, [%rd121];
	add.f64 	%fd85, %fd64, %fd65;
	add.s64 	%rd122, %rd176, 8;
	and.b64  	%rd176, %rd122, 4294967295;
$L__BB15_17:
	setp.eq.s64 	%p11, %rd36, 0;
	@%p11 bra 	$L__BB15_24;
	setp.lt.u64 	%p12, %rd36, 4;
	@%p12 bra 	$L__BB15_20;
	add.s64 	%rd123, %rd40, %rd176;
	shl.b64 	%rd124, %rd123, 3;
	add.s64 	%rd125, %rd1, %rd124;
	ld.global.f64 	%fd67, [%rd125];
	add.f64 	%fd68, %fd85, %fd67;
	add.s64 	%rd126, %rd176, 1;
	and.b64  	%rd127, %rd126, 4294967295;
	add.s64 	%rd128, %rd40, %rd127;
	shl.b64 	%rd129, %rd128, 3;
	add.s64 	%rd130, %rd1, %rd129;
	ld.global.f64 	%fd69, [%rd130];
	add.f64 	%fd70, %fd68, %fd69;
	add.s64 	%rd131, %rd176, 2;
	and.b64  	%rd132, %rd131, 4294967295;
	add.s64 	%rd133, %rd40, %rd132;
	shl.b64 	%rd134, %rd133, 3;
	add.s64 	%rd135, %rd1, %rd134;
	ld.global.f64 	%fd71, [%rd135];
	add.f64 	%fd72, %fd70, %fd71;
	add.s64 	%rd136, %rd176, 3;
	and.b64  	%rd137, %rd136, 4294967295;
	add.s64 	%rd138, %rd40, %rd137;
	shl.b64 	%rd139, %rd138, 3;
	add.s64 	%rd140, %rd1, %rd139;
	ld.global.f64 	%fd73, [%rd140];
	add.f64 	%fd85, %fd72, %fd73;
	add.s64 	%rd141, %rd176, 4;
	and.b64  	%rd176, %rd141, 4294967295;
$L__BB15_20:
	setp.eq.s64 	%p13, %rd37, 0;
	@%p13 bra 	$L__BB15_24;
	setp.eq.s64 	%p14, %rd37, 1;
	add.s64 	%rd142, %rd40, %rd176;
	shl.b64 	%rd143, %rd142, 3;
	add.s64 	%rd144, %rd1, %rd143;
	ld.global.f64 	%fd74, [%rd144];
	add.f64 	%fd85, %fd85, %fd74;
	@%p14 bra 	$L__BB15_24;
	setp.eq.s64 	%p15, %rd37, 2;
	add.s64 	%rd145, %rd176, 1;
	and.b64  	%rd146, %rd145, 4294967295;
	add.s64 	%rd147, %rd40, %rd146;
	shl.b64 	%rd148, %rd147, 3;
	add.s64 	%rd149, %rd1, %rd148;
	ld.global.f64 	%fd75, [%rd149];
	add.f64 	%fd85, %fd85, %fd75;
	@%p15 bra 	$L__BB15_24;
	add.s64 	%rd150, %rd176, 2;
	and.b64  	%rd151, %rd150, 4294967295;
	add.s64 	%rd152, %rd40, %rd151;
	shl.b64 	%rd153, %rd152, 3;
	add.s64 	%rd154, %rd1, %rd153;
	ld.global.f64 	%fd76, [%rd154];
	add.f64 	%fd85, %fd85, %fd76;
$L__BB15_24:
	add.s64 	%rd172, %rd172, 1;
	setp.gt.u64 	%p16, %rd32, %rd172;
	@%p16 bra 	$L__BB15_11;
$L__BB15_25:
	shl.b64 	%rd155, %rd181, 3;
	add.s64 	%rd156, %rd13, %rd155;
	st.global.f64 	[%rd156], %fd85;
	add.s64 	%rd181, %rd181, 1;
	add.s64 	%rd170, %rd170, 1;
	ld.global.u64 	%rd167, [%rd8+24];
	setp.gt.u64 	%p17, %rd167, %rd170;
	@%p17 bra 	$L__BB15_8;
	ld.global.u64 	%rd178, [%rd8+16];
$L__BB15_27:
	add.s64 	%rd168, %rd168, 1;
	setp.gt.u64 	%p18, %rd178, %rd168;
	mov.u64 	%rd162, %rd178;
	@%p18 bra 	$L__BB15_6;
$L__BB15_28:
	add.s64 	%rd163, %rd163, 1;
	setp.gt.u64 	%p19, %rd5, %rd163;
	@%p19 bra 	$L__BB15_4;
	add.s64 	%rd158, %rd158, 1;
	setp.gt.u64 	%p20, %rd4, %rd158;
	@%p20 bra 	$L__BB15_3;
$L__BB15_30:
	ret;

}


// ===== COMPILED SASS (sm_100) =====

	.target	sm_100

	.elftype	@"ET_EXEC"


//--------------------- .note.nv.tkinfo           --------------------------
	.section	.note.nv.tkinfo,"",@"SHT_NOTE"
	.sectionflags	@"SHF_NOTE_NV_TKINFO"
	.tkinfo
        /*0018*/ 	.word	0x00000002
        /*0030*/ 	.string	""
        /*0030*/ 	.string	"ptxas"
        /*0030*/ 	.string	"Cuda compilation tools, release 13.0, V13.0.88"
        /*0030*/ 	.string	"Build cuda_13.0.r13.0/compiler.36424714_0"
        /*0030*/ 	.string	"-arch sm_100 -m 64 "



//--------------------- .note.nv.cuinfo           --------------------------
	.section	.note.nv.cuinfo,"",@"SHT_NOTE"
	.sectionflags	@"SHF_NOTE_NV_CUINFO"
        /*0018*/ 	.short	0x0002
        /*001a*/ 	.short	0x0064
        /*001c*/ 	.short	0x0082
	.zero		2


//--------------------- .nv.info                  --------------------------
	.section	.nv.info,"",@"SHT_CUDA_INFO"
	.align	4


	//----- nvinfo : EIATTR_REGCOUNT
	.align		4
        /*0000*/ 	.byte	0x04, 0x2f
        /*0002*/ 	.short	(.L_1 - .L_0)
	.align		4
.L_0:
        /*0004*/ 	.word	index@(_Z10add_kernelPdS_S_i)
        /*0008*/ 	.word	0x0000000e


	//----- nvinfo : EIATTR_FRAME_SIZE
	.align		4
.L_1:
        /*000c*/ 	.byte	0x04, 0x11
        /*000e*/ 	.short	(.L_3 - .L_2)
	.align		4
.L_2:
        /*0010*/ 	.word	index@(_Z10add_kernelPdS_S_i)
        /*0014*/ 	.word	0x00000000


	//----- nvinfo : EIATTR_REGCOUNT
	.align		4
.L_3:
        /*0018*/ 	.byte	0x04, 0x2f
        /*001a*/ 	.short	(.L_5 - .L_4)
	.align		4
.L_4:
        /*001c*/ 	.word	index@(_Z10sub_kernelPdS_S_i)
        /*0020*/ 	.word	0x0000000e


	//----- nvinfo : EIATTR_FRAME_SIZE
	.align		4
.L_5:
        /*0024*/ 	.byte	0x04, 0x11
        /*0026*/ 	.short	(.L_7 - .L_6)
	.align		4
.L_6:
        /*0028*/ 	.word	index@(_Z10sub_kernelPdS_S_i)
        /*002c*/ 	.word	0x00000000


	//----- nvinfo : EIATTR_REGCOUNT
	.align		4
.L_7:
        /*0030*/ 	.byte	0x04, 0x2f
        /*0032*/ 	.short	(.L_9 - .L_8)
	.align		4
.L_8:
        /*0034*/ 	.word	index@(_Z10mul_kernelPdS_S_i)
        /*0038*/ 	.word	0x0000000e


	//----- nvinfo : EIATTR_FRAME_SIZE
	.align		4
.L_9:
        /*003c*/ 	.byte	0x04, 0x11
        /*003e*/ 	.short	(.L_11 - .L_10)
	.align		4
.L_10:
        /*0040*/ 	.word	index@(_Z10mul_kernelPdS_S_i)
        /*0044*/ 	.word	0x00000000


	//----- nvinfo : EIATTR_REGCOUNT
	.align		4
.L_11:
        /*0048*/ 	.byte	0x04, 0x2f
        /*004a*/ 	.short	(.L_13 - .L_12)
	.align		4
.L_12:
        /*004c*/ 	.word	index@(_Z10div_kernelPdS_S_i)
        /*0050*/ 	.word	0x00000019


	//----- nvinfo : EIATTR_FRAME_SIZE
	.align		4
.L_13:
        /*0054*/ 	.byte	0x04, 0x11
        /*0056*/ 	.short	(.L_15 - .L_14)
	.align		4
.L_14:
        /*0058*/ 	.word	index@($__internal_8_$__cuda_sm20_div_rn_f64_full)
        /*005c*/ 	.word	0x00000000


	//----- nvinfo : EIATTR_FRAME_SIZE
	.align		4
.L_15:
        /*0060*/ 	.byte	0x04, 0x11
        /*0062*/ 	.short	(.L_17 - .L_16)
	.align		4
.L_16:
        /*0064*/ 	.word	index@(_Z10div_kernelPdS_S_i)
        /*0068*/ 	.word	0x00000000


	//----- nvinfo : EIATTR_REGCOUNT
	.align		4
.L_17:
        /*006c*/ 	.byte	0x04, 0x2f
        /*006e*/ 	.short	(.L_19 - .L_18)
	.align		4
.L_18:
        /*0070*/ 	.word	index@(_Z11sqrt_kernelPdS_i)
        /*0074*/ 	.word	0x0000000b


	//----- nvinfo : EIATTR_FRAME_SIZE
	.align		4
.L_19:
        /*0078*/ 	.byte	0x04, 0x11
        /*007a*/ 	.short	(.L_21 - .L_20)
	.align		4
.L_20:
        /*007c*/ 	.word	index@($__internal_7_$__cuda_sm20_sqrt_rn_f32_slowpath)
        /*0080*/ 	.word	0x00000000


	//----- nvinfo : EIATTR_FRAME_SIZE
	.align		4
.L_21:
        /*0084*/ 	.byte	0x04, 0x11
        /*0086*/ 	.short	(.L_23 - .L_22)
	.align		4
.L_22:
        /*0088*/ 	.word	index@(_Z11sqrt_kernelPdS_i)
        /*008c*/ 	.word	0x00000000


	//----- nvinfo : EIATTR_REGCOUNT
	.align		4
.L_23:
        /*0090*/ 	.byte	0x04, 0x2f
        /*0092*/ 	.short	(.L_25 - .L_24)
	.align		4
.L_24:
        /*0094*/ 	.word	index@(_Z10log_kernelPdS_i)
        /*0098*/ 	.word	0x0000000a


	//----- nvinfo : EIATTR_FRAME_SIZE
	.align		4
.L_25:
        /*009c*/ 	.byte	0x04, 0x11
        /*009e*/ 	.short	(.L_27 - .L_26)
	.align		4
.L_26:
        /*00a0*/ 	.word	index@(_Z10log_kernelPdS_i)
        /*00a4*/ 	.word	0x00000000


	//----- nvinfo : EIATTR_REGCOUNT
	.align		4
.L_27:
        /*00a8*/ 	.byte	0x04, 0x2f
        /*00aa*/ 	.short	(.L_29 - .L_28)
	.align		4
.L_28:
        /*00ac*/ 	.word	index@(_Z11relu_kernelPdS_i)
        /*00b0*/ 	.word	0x0000000c


	//----- nvinfo : EIATTR_FRAME_SIZE
	.align		4
.L_29:
        /*00b4*/ 	.byte	0x04, 0x11
        /*00b6*/ 	.short	(.L_31 - .L_30)
	.align		4
.L_30:
        /*00b8*/ 	.word	index@(_Z11relu_kernelPdS_i)
        /*00bc*/ 	.word	0x00000000


	//----- nvinfo : EIATTR_REGCOUNT
	.align		4
.L_31:
        /*00c0*/ 	.byte	0x04, 0x2f
        /*00c2*/ 	.short	(.L_33 - .L_32)
	.align		4
.L_32:
        /*00c4*/ 	.word	index@(_Z14sigmoid_kernelPdS_i)
        /*00c8*/ 	.word	0x0000000e


	//----- nvinfo : EIATTR_FRAME_SIZE
	.align		4
.L_33:
        /*00cc*/ 	.byte	0x04, 0x11
        /*00ce*/ 	.short	(.L_35 - .L_34)
	.align		4
.L_34:
        /*00d0*/ 	.word	index@($__internal_6_$__cuda_sm20_dblrcp_rn_slowpath_v3)
        /*00d4*/ 	.word	0x00000000


	//----- nvinfo : EIATTR_FRAME_SIZE
	.align		4
.L_35:
        /*00d8*/ 	.byte	0x04, 0x11
        /*00da*/ 	.short	(.L_37 - .L_36)
	.align		4
.L_36:
        /*00dc*/ 	.word	index@(_Z14sigmoid_kernelPdS_i)
        /*00e0*/ 	.word	0x00000000


	//----- nvinfo : EIATTR_REGCOUNT
	.align		4
.L_37:
        /*00e4*/ 	.byte	0x04, 0x2f
        /*00e6*/ 	.short	(.L_39 - .L_38)
	.align		4
.L_38:
        /*00e8*/ 	.word	index@(_Z10max_kernelPdS_i)
        /*00ec*/ 	.word	0x0000001c


	//----- nvinfo : EIATTR_FRAME_SIZE
	.align		4
.L_39:
        /*00f0*/ 	.byte	0x04, 0x11
        /*00f2*/ 	.short	(.L_41 - .L_40)
	.align		4
.L_40:
        /*00f4*/ 	.word	index@(_Z10max_kernelPdS_i)
        /*00f8*/ 	.word	0x00000000


	//----- nvinfo : EIATTR_REGCOUNT
	.align		4
.L_41:
        /*00fc*/ 	.byte	0x04, 0x2f
        /*00fe*/ 	.short	(.L_43 - .L_42)
	.align		4
.L_42:
        /*0100*/ 	.word	index@(_Z10min_kernelPdS_i)
        /*0104*/ 	.word	0x0000001c


	//----- nvinfo : EIATTR_FRAME_SIZE
	.align		4
.L_43:
        /*0108*/ 	.byte	0x04, 0x11
        /*010a*/ 	.short	(.L_45 - .L_44)
	.align		4
.L_44:
        /*010c*/ 	.word	index@(_Z10min_kernelPdS_i)
        /*0110*/ 	.word	0x00000000


	//----- nvinfo : EIATTR_REGCOUNT
	.align		4
.L_45:
        /*0114*/ 	.byte	0x04, 0x2f
        /*0116*/ 	.short	(.L_47 - .L_46)
	.align		4
.L_46:
        /*0118*/ 	.word	index@(_Z13matmul_kernelPdS_S_iii)
        /*011c*/ 	.word	0x00000020


	//----- nvinfo : EIATTR_FRAME_SIZE
	.align		4
.L_47:
        /*0120*/ 	.byte	0x04, 0x11
        /*0122*/ 	.short	(.L_49 - .L_48)
	.align		4
.L_48:
        /*0124*/ 	.word	index@(_Z13matmul_kernelPdS_S_iii)
        /*0128*/ 	.word	0x00000000


	//----- nvinfo : EIATTR_REGCOUNT
	.align		4
.L_49:
        /*012c*/ 	.byte	0x04, 0x2f
        /*012e*/ 	.short	(.L_51 - .L_50)
	.align		4
.L_50:
        /*0130*/ 	.word	index@(_Z13expand_kernelPdS_iiPmS0_)
        /*0134*/ 	.word	0x00000020


	//----- nvinfo : EIATTR_FRAME_SIZE
	.align		4
.L_51:
        /*0138*/ 	.byte	0x04, 0x11
        /*013a*/ 	.short	(.L_53 - .L_52)
	.align		4
.L_52:
        /*013c*/ 	.word	index@($__internal_5_$__cuda_sm20_rem_u64)
        /*0140*/ 	.word	0x00000000


	//----- nvinfo : EIATTR_FRAME_SIZE
	.align		4
.L_53:
        /*0144*/ 	.byte	0x04, 0x11
        /*0146*/ 	.short	(.L_55 - .L_54)
	.align		4
.L_54:
        /*0148*/ 	.word	index@($__internal_4_$__cuda_sm20_div_u64)
        /*014c*/ 	.word	0x00000000


	//----- nvinfo : EIATTR_FRAME_SIZE
	.align		4
.L_55:
        /*0150*/ 	.byte	0x04, 0x11
        /*0152*/ 	.short	(.L_57 - .L_56)
	.align		4
.L_56:
        /*0154*/ 	.word	index@(_Z13expand_kernelPdS_iiPmS0_)
        /*0158*/ 	.word	0x00000000


	//----- nvinfo : EIATTR_REGCOUNT
	.align		4
.L_57:
        /*015c*/ 	.byte	0x04, 0x2f
        /*015e*/ 	.short	(.L_59 - .L_58)
	.align		4
.L_58:
        /*0160*/ 	.word	index@(_Z12pad2d_kernelPdS_iiPmS0_S0_)
        /*0164*/ 	.word	0x00000020


	//----- nvinfo : EIATTR_FRAME_SIZE
	.align		4
.L_59:
        /*0168*/ 	.byte	0x04, 0x11
        /*016a*/ 	.short	(.L_61 - .L_60)
	.align		4
.L_60:
        /*016c*/ 	.word	index@($__internal_3_$__cuda_sm20_rem_u64)
        /*0170*/ 	.word	0x00000000


	//----- nvinfo : EIATTR_FRAME_SIZE
	.align		4
.L_61:
        /*0174*/ 	.byte	0x04, 0x11
        /*0176*/ 	.short	(.L_63 - .L_62)
	.align		4
.L_62:
        /*0178*/ 	.word	index@($__internal_2_$__cuda_sm20_div_u64)
        /*017c*/ 	.word	0x00000000


	//----- nvinfo : EIATTR_FRAME_SIZE
	.align		4
.L_63:
        /*0180*/ 	.byte	0x04, 0x11
        /*0182*/ 	.short	(.L_65 - .L_64)
	.align		4
.L_64:
        /*0184*/ 	.word	index@(_Z12pad2d_kernelPdS_iiPmS0_S0_)
        /*0188*/ 	.word	0x00000000


	//----- nvinfo : EIATTR_REGCOUNT
	.align		4
.L_65:
        /*018c*/ 	.byte	0x04, 0x2f
        /*018e*/ 	.short	(.L_67 - .L_66)
	.align		4
.L_66:
        /*0190*/ 	.word	index@(_Z14permute_kernelPdS_iiPmS0_S0_)
        /*0194*/ 	.word	0x00000020


	//----- nvinfo : EIATTR_FRAME_SIZE
	.align		4
.L_67:
        /*0198*/ 	.byte	0x04, 0x11
        /*019a*/ 	.short	(.L_69 - .L_68)
	.align		4
.L_68:
        /*019c*/ 	.word	index@($__internal_1_$__cuda_sm20_rem_u64)
        /*01a0*/ 	.word	0x00000000


	//----- nvinfo : EIATTR_FRAME_SIZE
	.align		4
.L_69:
        /*01a4*/ 	.byte	0x04, 0x11
        /*01a6*/ 	.short	(.L_71 - .L_70)
	.align		4
.L_70:
        /*01a8*/ 	.word	index@($__internal_0_$__cuda_sm20_div_u64)
        /*01ac*/ 	.word	0x00000000


	//----- nvinfo : EIATTR_FRAME_SIZE
	.align		4
.L_71:
        /*01b0*/ 	.byte	0x04, 0x11
        /*01b2*/ 	.short	(.L_73 - .L_72)
	.align		4
.L_72:
        /*01b4*/ 	.word	index@(_Z14permute_kernelPdS_iiPmS0_S0_)
        /*01b8*/ 	.word	0x00000000


	//----- nvinfo : EIATTR_REGCOUNT
	.align		4
.L_73:
        /*01bc*/ 	.byte	0x04, 0x2f
        /*01be*/ 	.short	(.L_75 - .L_74)
	.align		4
.L_74:
        /*01c0*/ 	.word	index@(_Z10sum_kernelPdiPmmS0_mS0_mS_)
        /*01c4*/ 	.word	0x0000001f


	//----- nvinfo : EIATTR_FRAME_SIZE
	.align		4
.L_75:
        /*01c8*/ 	.byte	0x04, 0x11
        /*01ca*/ 	.short	(.L_77 - .L_76)
	.align		4
.L_76:
        /*01cc*/ 	.word	index@(_Z10sum_kernelPdiPmmS0_mS0_mS_)
        /*01d0*/ 	.word	0x00000000


	//----- nvinfo : EIATTR_REGCOUNT
	.align		4
.L_77:
        /*01d4*/ 	.byte	0x04, 0x2f
        /*01d6*/ 	.short	(.L_79 - .L_78)
	.align		4
.L_78:
        /*01d8*/ 	.word	index@(_Z17sum_pool2d_kernelPdS_PmS0_S0_dm)
        /*01dc*/ 	.word	0x0000001c


	//----- nvinfo : EIATTR_FRAME_SIZE
	.align		4
.L_79:
        /*01e0*/ 	.byte	0x04, 0x11
        /*01e2*/ 	.short	(.L_81 - .L_80)
	.align		4
.L_80:
        /*01e4*/ 	.word	index@(_Z17sum_pool2d_kernelPdS_PmS0_S0_dm)
        /*01e8*/ 	.word	0x00000000


	//----- nvinfo : EIATTR_MIN_STACK_SIZE
	.align		4
.L_81:
        /*01ec*/ 	.byte	0x04, 0x12
        /*01ee*/ 	.short	(.L_83 - .L_82)
	.align		4
.L_82:
        /*01f0*/ 	.word	index@(_Z17sum_pool2d_kernelPdS_PmS0_S0_dm)
        /*01f4*/ 	.word	0x00000000


	//----- nvinfo : EIATTR_MIN_STACK_SIZE
	.align		4
.L_83:
        /*01f8*/ 	.byte	0x04, 0x12
        /*01fa*/ 	.short	(.L_85 - .L_84)
	.align		4
.L_84:
        /*01fc*/ 	.word	index@(_Z10sum_kernelPdiPmmS0_mS0_mS_)
        /*0200*/ 	.word	0x00000000


	//----- nvinfo : EIATTR_MIN_STACK_SIZE
	.align		4
.L_85:
        /*0204*/ 	.byte	0x04, 0x12
        /*0206*/ 	.short	(.L_87 - .L_86)
	.align		4
.L_86:
        /*0208*/ 	.word	index@(_Z14permute_kernelPdS_iiPmS0_S0_)
        /*020c*/ 	.word	0x00000000


	//----- nvinfo : EIATTR_MIN_STACK_SIZE
	.align		4
.L_87:
        /*0210*/ 	.byte	0x04, 0x12
        /*0212*/ 	.short	(.L_89 - .L_88)
	.align		4
.L_88:
        /*0214*/ 	.word	index@(_Z12pad2d_kernelPdS_iiPmS0_S0_)
        /*0218*/ 	.word	0x00000000


	//----- nvinfo : EIATTR_MIN_STACK_SIZE
	.align		4
.L_89:
        /*021c*/ 	.byte	0x04, 0x12
        /*021e*/ 	.short	(.L_91 - .L_90)
	.align		4
.L_90:
        /*0220*/ 	.word	index@(_Z13expand_kernelPdS_iiPmS0_)
        /*0224*/ 	.word	0x00000000


	//----- nvinfo : EIATTR_MIN_STACK_SIZE
	.align		4
.L_91:
        /*0228*/ 	.byte	0x04, 0x12
        /*022a*/ 	.short	(.L_93 - .L_92)
	.align		4
.L_92:
        /*022c*/ 	.word	index@(_Z13matmul_kernelPdS_S_iii)
        /*0230*/ 	.word	0x00000000


	//----- nvinfo : EIATTR_MIN_STACK_SIZE
	.align		4
.L_93:
        /*0234*/ 	.byte	0x04, 0x12
        /*0236*/ 	.short	(.L_95 - .L_94)
	.align		4
.L_94:
        /*0238*/ 	.word	index@(_Z10min_kernelPdS_i)
        /*023c*/ 	.word	0x00000000


	//----- nvinfo : EIATTR_MIN_STACK_SIZE
	.align		4
.L_95:
        /*0240*/ 	.byte	0x04, 0x12
        /*0242*/ 	.short	(.L_97 - .L_96)
	.align		4
.L_96:
        /*0244*/ 	.word	index@(_Z10max_kernelPdS_i)
        /*0248*/ 	.word	0x00000000


	//----- nvinfo : EIATTR_MIN_STACK_SIZE
	.align		4
.L_97:
        /*024c*/ 	.byte	0x04, 0x12
        /*024e*/ 	.short	(.L_99 - .L_98)
	.align		4
.L_98:
        /*0250*/ 	.word	index@(_Z14sigmoid_kernelPdS_i)
        /*0254*/ 	.word	0x00000000


	//----- nvinfo : EIATTR_MIN_STACK_SIZE
	.align		4
.L_99:
        /*0258*/ 	.byte	0x04, 0x12
        /*025a*/ 	.short	(.L_101 - .L_100)
	.align		4
.L_100:
        /*025c*/ 	.word	index@(_Z11relu_kernelPdS_i)
        /*0260*/ 	.word	0x00000000


	//----- nvinfo : EIATTR_MIN_STACK_SIZE
	.align		4
.L_101:
        /*0264*/ 	.byte	0x04, 0x12
        /*0266*/ 	.short	(.L_103 - .L_102)
	.align		4
.L_102:
        /*0268*/ 	.word	index@(_Z10log_kernelPdS_i)
        /*026c*/ 	.word	0x00000000


	//----- nvinfo : EIATTR_MIN_STACK_SIZE
	.align		4
.L_103:
        /*0270*/ 	.byte	0x04, 0x12
        /*0272*/ 	.short	(.L_105 - .L_104)
	.align		4
.L_104:
        /*0274*/ 	.word	index@(_Z11sqrt_kernelPdS_i)
        /*0278*/ 	.word	0x00000000


	//----- nvinfo : EIATTR_MIN_STACK_SIZE
	.align		4
.L_105:
        /*027c*/ 	.byte	0x04, 0x12
        /*027e*/ 	.short	(.L_107 - .L_106)
	.align		4
.L_106:
        /*0280*/ 	.word	index@(_Z10div_kernelPdS_S_i)
        /*0284*/ 	.word	0x00000000


	//----- nvinfo : EIATTR_MIN_STACK_SIZE
	.align		4
.L_107:
        /*0288*/ 	.byte	0x04, 0x12
        /*028a*/ 	.short	(.L_109 - .L_108)
	.align		4
.L_108:
        /*028c*/ 	.word	index@(_Z10mul_kernelPdS_S_i)
        /*0290*/ 	.word	0x00000000


	//----- nvinfo : EIATTR_MIN_STACK_SIZE
	.align		4
.L_109:
        /*0294*/ 	.byte	0x04, 0x12
        /*0296*/ 	.short	(.L_111 - .L_110)
	.align		4
.L_110:
        /*0298*/ 	.word	index@(_Z10sub_kernelPdS_S_i)
        /*029c*/ 	.word	0x00000000


	//----- nvinfo : EIATTR_MIN_STACK_SIZE
	.align		4
.L_111:
        /*02a0*/ 	.byte	0x04, 0x12
        /*02a2*/ 	.short	(.L_113 - .L_112)
	.align		4
.L_112:
        /*02a4*/ 	.word	index@(_Z10add_kernelPdS_S_i)
        /*02a8*/ 	.word	0x00000000
.L_113:


//--------------------- .nv.compat                --------------------------
	.section	.nv.compat,"",@"SHT_CUDA_COMPAT_INFO"
	.align	4
        /*0000*/ 	.byte	0x02, 0x09, 0x00, 0x00, 0x02, 0x02, 0x01, 0x00, 0x02, 0x05, 0x05, 0x00, 0x03, 0x07, 0x01, 0x01
        /*0010*/ 	.byte	0x02, 0x03, 0x00, 0x00, 0x02, 0x06, 0x01, 0x00, 0x04, 0x0b, 0x08, 0x00, 0x01, 0x00, 0x00, 0x00
        /*0020*/ 	.byte	0x00, 0x00, 0x00, 0x00


//--------------------- .nv.info._Z17sum_pool2d_kernelPdS_PmS0_S0_dm --------------------------
	.section	.nv.info._Z17sum_pool2d_kernelPdS_PmS0_S0_dm,"",@"SHT_CUDA_INFO"
	.sectionflags	@""
	.align	4


	//----- nvinfo : EIATTR_CUDA_API_VERSION
	.align		4
        /*0000*/ 	.byte	0x04, 0x37
        /*0002*/ 	.short	(.L_115 - .L_114)
.L_114:
        /*0004*/ 	.word	0x00000082


	//----- nvinfo : EIATTR_KPARAM_INFO
	.align		4
.L_115:
        /*0008*/ 	.byte	0x04, 0x17
        /*000a*/ 	.short	(.L_117 - .L_116)
.L_116:
        /*000c*/ 	.word	0x00000000
        /*0010*/ 	.short	0x0006
        /*0012*/ 	.short	0x0030
        /*0014*/ 	.byte	0x00, 0xf0, 0x21, 0x00


	//----- nvinfo : EIATTR_KPARAM_INFO
	.align		4
.L_117:
        /*0018*/ 	.byte	0x04, 0x17
        /*001a*/ 	.short	(.L_119 - .L_118)
.L_118:
        /*001c*/ 	.word	0x00000000
        /*0020*/ 	.short	0x0005
        /*0022*/ 	.short	0x0028
        /*0024*/ 	.byte	0x00, 0xf0, 0x21, 0x00


	//----- nvinfo : EIATTR_KPARAM_INFO
	.align		4
.L_119:
        /*0028*/ 	.byte	0x04, 0x17
        /*002a*/ 	.short	(.L_121 - .L_120)
.L_120:
        /*002c*/ 	.word	0x00000000
        /*0030*/ 	.short	0x0004
        /*0032*/ 	.short	0x0020
        /*0034*/ 	.byte	0x00, 0xf5, 0x21, 0x00


	//----- nvinfo : EIATTR_KPARAM_INFO
	.align		4
.L_121:
        /*0038*/ 	.byte	0x04, 0x17
        /*003a*/ 	.short	(.L_123 - .L_122)
.L_122:
        /*003c*/ 	.word	0x00000000
        /*0040*/ 	.short	0x0003
        /*0042*/ 	.short	0x0018
        /*0044*/ 	.byte	0x00, 0xf5, 0x21, 0x00


	//----- nvinfo : EIATTR_KPARAM_INFO
	.align		4
.L_123:
        /*0048*/ 	.byte	0x04, 0x17
        /*004a*/ 	.short	(.L_125 - .L_124)
.L_124:
        /*004c*/ 	.word	0x00000000
        /*0050*/ 	.short	0x0002
        /*0052*/ 	.short	0x0010
        /*0054*/ 	.byte	0x00, 0xf5, 0x21, 0x00


	//----- nvinfo : EIATTR_KPARAM_INFO
	.align		4
.L_125:
        /*0058*/ 	.byte	0x04, 0x17
        /*005a*/ 	.short	(.L_127 - .L_126)
.L_126:
        /*005c*/ 	.word	0x00000000
        /*0060*/ 	.short	0x0001
        /*0062*/ 	.short	0x0008
        /*0064*/ 	.byte	0x00, 0xf5, 0x21, 0x00


	//----- nvinfo : EIATTR_KPARAM_INFO
	.align		4
.L_127:
        /*0068*/ 	.byte	0x04, 0x17
        /*006a*/ 	.short	(.L_129 - .L_128)
.L_128:
        /*006c*/ 	.word	0x00000000
        /*0070*/ 	.short	0x0000
        /*0072*/ 	.short	0x0000
        /*0074*/ 	.byte	0x00, 0xf5, 0x21, 0x00


	//----- nvinfo : EIATTR_SPARSE_MMA_MASK
	.align		4
.L_129:
        /*0078*/ 	.byte	0x03, 0x50
        /*007a*/ 	.short	0x0000


	//----- nvinfo : EIATTR_MAXREG_COUNT
	.align		4
        /*007c*/ 	.byte	0x03, 0x1b
        /*007e*/ 	.short	0x00ff


	//----- nvinfo : EIATTR_MERCURY_ISA_VERSION
	.align		4
        /*0080*/ 	.byte	0x03, 0x5f
        /*0082*/ 	.short	0x0101


	//----- nvinfo : EIATTR_VRC_CTA_INIT_COUNT
	.align		4
        /*0084*/ 	.byte	0x02, 0x4a
	.zero		1
	.zero		1


	//----- nvinfo : EIATTR_EXIT_INSTR_OFFSETS
	.align		4
        /*0088*/ 	.byte	0x04, 0x1c
        /*008a*/ 	.short	(.L_131 - .L_130)


	//   ....[0]....
.L_130:
        /*008c*/ 	.word	0x00000080


	//   ....[1]....
        /*0090*/ 	.word	0x00000120


	//   ....[2]....
        /*0094*/ 	.word	0x00001600


	//----- nvinfo : EIATTR_CBANK_PARAM_SIZE
	.align		4
.L_131:
        /*0098*/ 	.byte	0x03, 0x19
        /*009a*/ 	.short	0x0038


	//----- nvinfo : EIATTR_PARAM_CBANK
	.align		4
        /*009c*/ 	.byte	0x04, 0x0a
        /*009e*/ 	.short	(.L_133 - .L_132)
	.align		4
.L_132:
        /*00a0*/ 	.word	index@(.nv.constant0._Z17sum_pool2d_kernelPdS_PmS0_S0_dm)
        /*00a4*/ 	.short	0x0380
        /*00a6*/ 	.short	0x0038


	//----- nvinfo : EIATTR_SW_WAR
	.align		4
.L_133:
        /*00a8*/ 	.byte	0x04, 0x36
        /*00aa*/ 	.short	(.L_135 - .L_134)
.L_134:
        /*00ac*/ 	.word	0x00000008
.L_135:


//--------------------- .nv.info._Z10sum_kernelPdiPmmS0_mS0_mS_ --------------------------
	.section	.nv.info._Z10sum_kernelPdiPmmS0_mS0_mS_,"",@"SHT_CUDA_INFO"
	.sectionflags	@""
	.align	4


	//----- nvinfo : EIATTR_CUDA_API_VERSION
	.align		4
        /*0000*/ 	.byte	0x04, 0x37
        /*0002*/ 	.short	(.L_137 - .L_136)
.L_136:
        /*0004*/ 	.word	0x00000082


	//----- nvinfo : EIATTR_KPARAM_INFO
	.align		4
.L_137:
        /*0008*/ 	.byte	0x04, 0x17
        /*000a*/ 	.short	(.L_139 - .L_138)
.L_138:
        /*000c*/ 	.word	0x00000000
        /*0010*/ 	.short	0x0008
        /*0012*/ 	.short	0x0040
        /*0014*/ 	.byte	0x00, 0xf5, 0x21, 0x00


	//----- nvinfo : EIATTR_KPARAM_INFO
	.align		4
.L_139:
        /*0018*/ 	.byte	0x04, 0x17
        /*001a*/ 	.short	(.L_141 - .L_140)
.L_140:
        /*001c*/ 	.word	0x00000000
        /*0020*/ 	.short	0x0007
        /*0022*/ 	.short	0x0038
        /*0024*/ 	.byte	0x00, 0xf0, 0x21, 0x00


	//----- nvinfo : EIATTR_KPARAM_INFO
	.align		4
.L_141:
        /*0028*/ 	.byte	0x04, 0x17
        /*002a*/ 	.short	(.L_143 - .L_142)
.L_142:
        /*002c*/ 	.word	0x00000000
        /*0030*/ 	.short	0x0006
        /*0032*/ 	.short	0x0030
        /*0034*/ 	.byte	0x00, 0xf5, 0x21, 0x00


	//----- nvinfo : EIATTR_KPARAM_INFO
	.align		4
.L_143:
        /*0038*/ 	.byte	0x04, 0x17
        /*003a*/ 	.short	(.L_145 - .L_144)
.L_144:
        /*003c*/ 	.word	0x00000000
        /*0040*/ 	.short	0x0005
        /*0042*/ 	.short	0x0028
        /*0044*/ 	.byte	0x00, 0xf0, 0x21, 0x00


	//----- nvinfo : EIATTR_KPARAM_INFO
	.align		4
.L_145:
        /*0048*/ 	.byte	0x04, 0x17
        /*004a*/ 	.short	(.L_147 - .L_146)
.L_146:
        /*004c*/ 	.word	0x00000000
        /*0050*/ 	.short	0x0004
        /*0052*/ 	.short	0x0020
        /*0054*/ 	.byte	0x00, 0xf5, 0x21, 0x00


	//----- nvinfo : EIATTR_KPARAM_INFO
	.align		4
.L_147:
        /*0058*/ 	.byte	0x04, 0x17
        /*005a*/ 	.short	(.L_149 - .L_148)
.L_148:
        /*005c*/ 	.word	0x00000000
        /*0060*/ 	.short	0x0003
        /*0062*/ 	.short	0x0018
        /*0064*/ 	.byte	0x00, 0xf0, 0x21, 0x00


	//----- nvinfo : EIATTR_KPARAM_INFO
	.align		4
.L_149:
        /*0068*/ 	.byte	0x04, 0x17
        /*006a*/ 	.short	(.L_151 - .L_150)
.L_150:
        /*006c*/ 	.word	0x00000000
        /*0070*/ 	.short	0x0002
        /*0072*/ 	.short	0x0010
        /*0074*/ 	.byte	0x00, 0xf5, 0x21, 0x00


	//----- nvinfo : EIATTR_KPARAM_INFO
	.align		4
.L_151:
        /*0078*/ 	.byte	0x04, 0x17
        /*007a*/ 	.short	(.L_153 - .L_152)
.L_152:
        /*007c*/ 	.word	0x00000000
        /*0080*/ 	.short	0x0001
        /*0082*/ 	.short	0x0008
        /*0084*/ 	.byte	0x00, 0xf0, 0x11, 0x00


	//----- nvinfo : EIATTR_KPARAM_INFO
	.align		4
.L_153:
        /*0088*/ 	.byte	0x04, 0x17
        /*008a*/ 	.short	(.L_155 - .L_154)
.L_154:
        /*008c*/ 	.word	0x00000000
        /*0090*/ 	.short	0x0000
        /*0092*/ 	.short	0x0000
        /*0094*/ 	.byte	0x00, 0xf5, 0x21, 0x00


	//----- nvinfo : EIATTR_SPARSE_MMA_MASK
	.align		4
.L_155:
        /*0098*/ 	.byte	0x03, 0x50
        /*009a*/ 	.short	0x0000


	//----- nvinfo : EIATTR_MAXREG_COUNT
	.align		4
        /*009c*/ 	.byte	0x03, 0x1b
        /*009e*/ 	.short	0x00ff


	//----- nvinfo : EIATTR_MERCURY_ISA_VERSION
	.align		4
        /*00a0*/ 	.byte	0x03, 0x5f
        /*00a2*/ 	.short	0x0101


	//----- nvinfo : EIATTR_VRC_CTA_INIT_COUNT
	.align		4
        /*00a4*/ 	.byte	0x02, 0x4a
	.zero		1
	.zero		1


	//----- nvinfo : EIATTR_EXIT_INSTR_OFFSETS
	.align		4
        /*00a8*/ 	.byte	0x04, 0x1c
        /*00aa*/ 	.short	(.L_157 - .L_156)


	//   ....[0]....
.L_156:
        /*00ac*/ 	.word	0x00000070


	//   ....[1]....
        /*00b0*/ 	.word	0x00001a90


	//----- nvinfo : EIATTR_CBANK_PARAM_SIZE
	.align		4
.L_157:
        /*00b4*/ 	.byte	0x03, 0x19
        /*00b6*/ 	.short	0x0048


	//----- nvinfo : EIATTR_PARAM_CBANK
	.align		4
        /*00b8*/ 	.byte	0x04, 0x0a
        /*00ba*/ 	.short	(.L_159 - .L_158)
	.align		4
.L_158:
        /*00bc*/ 	.word	index@(.nv.constant0._Z10sum_kernelPdiPmmS0_mS0_mS_)
        /*00c0*/ 	.short	0x0380
        /*00c2*/ 	.short	0x0048


	//----- nvinfo : EIATTR_SW_WAR
	.align		4
.L_159:
        /*00c4*/ 	.byte	0x04, 0x36
        /*00c6*/ 	.short	(.L_161 - .L_160)
.L_160:
        /*00c8*/ 	.word	0x00000008
.L_161:


//--------------------- .nv.info._Z14permute_kernelPdS_iiPmS0_S0_ --------------------------
	.section	.nv.info._Z14permute_kernelPdS_iiPmS0_S0_,"",@"SHT_CUDA_INFO"
	.sectionflags	@""
	.align	4


	//----- nvinfo : EIATTR_CUDA_API_VERSION
	.align		4
        /*0000*/ 	.byte	0x04, 0x37
        /*0002*/ 	.short	(.L_163 - .L_162)
.L_162:
        /*0004*/ 	.word	0x00000082


	//----- nvinfo : EIATTR_KPARAM_INFO
	.align		4
.L_163:
        /*0008*/ 	.byte	0x04, 0x17
        /*000a*/ 	.short	(.L_165 - .L_164)
.L_164:
        /*000c*/ 	.word	0x00000000
        /*0010*/ 	.short	0x0006
        /*0012*/ 	.short	0x0028
        /*0014*/ 	.byte	0x00, 0xf5, 0x21, 0x00


	//----- nvinfo : EIATTR_KPARAM_INFO
	.align		4
.L_165:
        /*0018*/ 	.byte	0x04, 0x17
        /*001a*/ 	.short	(.L_167 - .L_166)
.L_166:
        /*001c*/ 	.word	0x00000000
        /*0020*/ 	.short	0x0005
        /*0022*/ 	.short	0x0020
        /*0024*/ 	.byte	0x00, 0xf5, 0x21, 0x00


	//----- nvinfo : EIATTR_KPARAM_INFO
	.align		4
.L_167:
        /*0028*/ 	.byte	0x04, 0x17
        /*002a*/ 	.short	(.L_169 - .L_168)
.L_168:
        /*002c*/ 	.word	0x00000000
        /*0030*/ 	.short	0x0004
        /*0032*/ 	.short	0x0018
        /*0034*/ 	.byte	0x00, 0xf5, 0x21, 0x00


	//----- nvinfo : EIATTR_KPARAM_INFO
	.align		4
.L_169:
        /*0038*/ 	.byte	0x04, 0x17
        /*003a*/ 	.short	(.L_171 - .L_170)
.L_170:
        /*003c*/ 	.word	0x00000000
        /*0040*/ 	.short	0x0003
        /*0042*/ 	.short	0x0014
        /*0044*/ 	.byte	0x00, 0xf0, 0x11, 0x00


	//----- nvinfo : EIATTR_KPARAM_INFO
	.align		4
.L_171:
        /*0048*/ 	.byte	0x04, 0x17
        /*004a*/ 	.short	(.L_173 - .L_172)
.L_172:
        /*004c*/ 	.word	0x00000000
        /*0050*/ 	.short	0x0002
        /*0052*/ 	.short	0x0010
        /*0054*/ 	.byte	0x00, 0xf0, 0x11, 0x00


	//----- nvinfo : EIATTR_KPARAM_INFO
	.align		4
.L_173:
        /*0058*/ 	.byte	0x04, 0x17
        /*005a*/ 	.short	(.L_175 - .L_174)
.L_174:
        /*005c*/ 	.word	0x00000000
        /*0060*/ 	.short	0x0001
        /*0062*/ 	.short	0x0008
        /*0064*/ 	.byte	0x00, 0xf5, 0x21, 0x00


	//----- nvinfo : EIATTR_KPARAM_INFO
	.align		4
.L_175:
        /*0068*/ 	.byte	0x04, 0x17
        /*006a*/ 	.short	(.L_177 - .L_176)
.L_176:
        /*006c*/ 	.word	0x00000000
        /*0070*/ 	.short	0x0000
        /*0072*/ 	.short	0x0000
        /*0074*/ 	.byte	0x00, 0xf5, 0x21, 0x00


	//----- nvinfo : EIATTR_SPARSE_MMA_MASK
	.align		4
.L_177:
        /*0078*/ 	.byte	0x03, 0x50
        /*007a*/ 	.short	0x0000


	//----- nvinfo : EIATTR_MAXREG_COUNT
	.align		4
        /*007c*/ 	.byte	0x03, 0x1b
        /*007e*/ 	.short	0x00ff


	//----- nvinfo : EIATTR_MERCURY_ISA_VERSION
	.align		4
        /*0080*/ 	.byte	0x03, 0x5f
        /*0082*/ 	.short	0x0101


	//----- nvinfo : EIATTR_VRC_CTA_INIT_COUNT
	.align		4
        /*0084*/ 	.byte	0x02, 0x4a
	.zero		1
	.zero		1


	//----- nvinfo : EIATTR_EXIT_INSTR_OFFSETS
	.align		4
        /*0088*/ 	.byte	0x04, 0x1c
        /*008a*/ 	.short	(.L_179 - .L_178)


	//   ....[0]....
.L_178:
        /*008c*/ 	.word	0x00000070


	//   ....[1]....
        /*0090*/ 	.word	0x00003b70


	//----- nvinfo : EIATTR_CRS_STACK_SIZE
	.align		4
.L_179:
        /*0094*/ 	.byte	0x04, 0x1e
        /*0096*/ 	.short	(.L_181 - .L_180)
.L_180:
        /*0098*/ 	.word	0x00000000


	//----- nvinfo : EIATTR_CBANK_PARAM_SIZE
	.align		4
.L_181:
        /*009c*/ 	.byte	0x03, 0x19
        /*009e*/ 	.short	0x0030


	//----- nvinfo : EIATTR_PARAM_CBANK
	.align		4
        /*00a0*/ 	.byte	0x04, 0x0a
        /*00a2*/ 	.short	(.L_183 - .L_182)
	.align		4
.L_182:
        /*00a4*/ 	.word	index@(.nv.constant0._Z14permute_kernelPdS_iiPmS0_S0_)
        /*00a8*/ 	.short	0x0380
        /*00aa*/ 	.short	0x0030


	//----- nvinfo : EIATTR_SW_WAR
	.align		4
.L_183:
        /*00ac*/ 	.byte	0x04, 0x36
        /*00ae*/ 	.short	(.L_185 - .L_184)
.L_184:
        /*00b0*/ 	.word	0x00000008
.L_185:


//--------------------- .nv.info._Z12pad2d_kernelPdS_iiPmS0_S0_ --------------------------
	.section	.nv.info._Z12pad2d_kernelPdS_iiPmS0_S0_,"",@"SHT_CUDA_INFO"
	.sectionflags	@""
	.align	4


	//----- nvinfo : EIATTR_CUDA_API_VERSION
	.align		4
        /*0000*/ 	.byte	0x04, 0x37
        /*0002*/ 	.short	(.L_187 - .L_186)
.L_186:
        /*0004*/ 	.word	0x00000082


	//----- nvinfo : EIATTR_KPARAM_INFO
	.align		4
.L_187:
        /*0008*/ 	.byte	0x04, 0x17
        /*000a*/ 	.short	(.L_189 - .L_188)
.L_188:
        /*000c*/ 	.word	0x00000000
        /*0010*/ 	.short	0x0006
        /*0012*/ 	.short	0x0028
        /*0014*/ 	.byte	0x00, 0xf5, 0x21, 0x00


	//----- nvinfo : EIATTR_KPARAM_INFO
	.align		4
.L_189:
        /*0018*/ 	.byte	0x04, 0x17
        /*001a*/ 	.short	(.L_191 - .L_190)
.L_190:
        /*001c*/ 	.word	0x00000000
        /*0020*/ 	.short	0x0005
        /*0022*/ 	.short	0x0020
        /*0024*/ 	.byte	0x00, 0xf5, 0x21, 0x00


	//----- nvinfo : EIATTR_KPARAM_INFO
	.align		4
.L_191:
        /*0028*/ 	.byte	0x04, 0x17
        /*002a*/ 	.short	(.L_193 - .L_192)
.L_192:
        /*002c*/ 	.word	0x00000000
        /*0030*/ 	.short	0x0004
        /*0032*/ 	.short	0x0018
        /*0034*/ 	.byte	0x00, 0xf5, 0x21, 0x00


	//----- nvinfo : EIATTR_KPARAM_INFO
	.align		4
.L_193:
        /*0038*/ 	.byte	0x04, 0x17
        /*003a*/ 	.short	(.L_195 - .L_194)
.L_194:
        /*003c*/ 	.word	0x00000000
        /*0040*/ 	.short	0x0003
        /*0042*/ 	.short	0x0014
        /*0044*/ 	.byte	0x00, 0xf0, 0x11, 0x00


	//----- nvinfo : EIATTR_KPARAM_INFO
	.align		4
.L_195:
        /*0048*/ 	.byte	0x04, 0x17
        /*004a*/ 	.short	(.L_197 - .L_196)
.L_196:
        /*004c*/ 	.word	0x00000000
        /*0050*/ 	.short	0x0002
        /*0052*/ 	.short	0x0010
        /*0054*/ 	.byte	0x00, 0xf0, 0x11, 0x00


	//----- nvinfo : EIATTR_KPARAM_INFO
	.align		4
.L_197:
        /*0058*/ 	.byte	0x04, 0x17
        /*005a*/ 	.short	(.L_199 - .L_198)
.L_198:
        /*005c*/ 	.word	0x00000000
        /*0060*/ 	.short	0x0001
        /*0062*/ 	.short	0x0008
        /*0064*/ 	.byte	0x00, 0xf5, 0x21, 0x00


	//----- nvinfo : EIATTR_KPARAM_INFO
	.align		4
.L_199:
        /*0068*/ 	.byte	0x04, 0x17
        /*006a*/ 	.short	(.L_201 - .L_200)
.L_200:
        /*006c*/ 	.word	0x00000000
        /*0070*/ 	.short	0x0000
        /*0072*/ 	.short	0x0000
        /*0074*/ 	.byte	0x00, 0xf5, 0x21, 0x00


	//----- nvinfo : EIATTR_SPARSE_MMA_MASK
	.align		4
.L_201:
        /*0078*/ 	.byte	0x03, 0x50
        /*007a*/ 	.short	0x0000


	//----- nvinfo : EIATTR_MAXREG_COUNT
	.align		4
        /*007c*/ 	.byte	0x03, 0x1b
        /*007e*/ 	.short	0x00ff


	//----- nvinfo : EIATTR_MERCURY_ISA_VERSION
	.align		4
        /*0080*/ 	.byte	0x03, 0x5f
        /*0082*/ 	.short	0x0101


	//----- nvinfo : EIATTR_VRC_CTA_INIT_COUNT
	.align		4
        /*0084*/ 	.byte	0x02, 0x4a
	.zero		1
	.zero		1


	//----- nvinfo : EIATTR_EXIT_INSTR_OFFSETS
	.align		4
        /*0088*/ 	.byte	0x04, 0x1c
        /*008a*/ 	.short	(.L_203 - .L_202)


	//   ....[0]....
.L_202:
        /*008c*/ 	.word	0x00000070


	//   ....[1]....
        /*0090*/ 	.word	0x00003900


	//----- nvinfo : EIATTR_CRS_STACK_SIZE
	.align		4
.L_203:
        /*0094*/ 	.byte	0x04, 0x1e
        /*0096*/ 	.short	(.L_205 - .L_204)
.L_204:
        /*0098*/ 	.word	0x00000000


	//----- nvinfo : EIATTR_CBANK_PARAM_SIZE
	.align		4
.L_205:
        /*009c*/ 	.byte	0x03, 0x19
        /*009e*/ 	.short	0x0030


	//----- nvinfo : EIATTR_PARAM_CBANK
	.align		4
        /*00a0*/ 	.byte	0x04, 0x0a
        /*00a2*/ 	.short	(.L_207 - .L_206)
	.align		4
.L_206:
        /*00a4*/ 	.word	index@(.nv.constant0._Z12pad2d_kernelPdS_iiPmS0_S0_)
        /*00a8*/ 	.short	0x0380
        /*00aa*/ 	.short	0x0030


	//----- nvinfo : EIATTR_SW_WAR
	.align		4
.L_207:
        /*00ac*/ 	.byte	0x04, 0x36
        /*00ae*/ 	.short	(.L_209 - .L_208)
.L_208:
        /*00b0*/ 	.word	0x00000008
.L_209:


//--------------------- .nv.info._Z13expand_kernelPdS_iiPmS0_ --------------------------
	.section	.nv.info._Z13expand_kernelPdS_iiPmS0_,"",@"SHT_CUDA_INFO"
	.sectionflags	@""
	.align	4


	//----- nvinfo : EIATTR_CUDA_API_VERSION
	.align		4
        /*0000*/ 	.byte	0x04, 0x37
        /*0002*/ 	.short	(.L_211 - .L_210)
.L_210:
        /*0004*/ 	.word	0x00000082


	//----- nvinfo : EIATTR_KPARAM_INFO
	.align		4
.L_211:
        /*0008*/ 	.byte	0x04, 0x17
        /*000a*/ 	.short	(.L_213 - .L_212)
.L_212:
        /*000c*/ 	.word	0x00000000
        /*0010*/ 	.short	0x0005
        /*0012*/ 	.short	0x0020
        /*0014*/ 	.byte	0x00, 0xf5, 0x21, 0x00


	//----- nvinfo : EIATTR_KPARAM_INFO
	.align		4
.L_213:
        /*0018*/ 	.byte	0x04, 0x17
        /*001a*/ 	.short	(.L_215 - .L_214)
.L_214:
        /*001c*/ 	.word	0x00000000
        /*0020*/ 	.short	0x0004
        /*0022*/ 	.short	0x0018
        /*0024*/ 	.byte	0x00, 0xf5, 0x21, 0x00


	//----- nvinfo : EIATTR_KPARAM_INFO
	.align		4
.L_215:
        /*0028*/ 	.byte	0x04, 0x17
        /*002a*/ 	.short	(.L_217 - .L_216)
.L_216:
        /*002c*/ 	.word	0x00000000
        /*0030*/ 	.short	0x0003
        /*0032*/ 	.short	0x0014
        /*0034*/ 	.byte	0x00, 0xf0, 0x11, 0x00


	//----- nvinfo : EIATTR_KPARAM_INFO
	.align		4
.L_217:
        /*0038*/ 	.byte	0x04, 0x17
        /*003a*/ 	.short	(.L_219 - .L_218)
.L_218:
        /*003c*/ 	.word	0x00000000
        /*0040*/ 	.short	0x0002
        /*0042*/ 	.short	0x0010
        /*0044*/ 	.byte	0x00, 0xf0, 0x11, 0x00


	//----- nvinfo : EIATTR_KPARAM_INFO
	.align		4
.L_219:
        /*0048*/ 	.byte	0x04, 0x17
        /*004a*/ 	.short	(.L_221 - .L_220)
.L_220:
        /*004c*/ 	.word	0x00000000
        /*0050*/ 	.short	0x0001
        /*0052*/ 	.short	0x0008
        /*0054*/ 	.byte	0x00, 0xf5, 0x21, 0x00


	//----- nvinfo : EIATTR_KPARAM_INFO
	.align		4
.L_221:
        /*0058*/ 	.byte	0x04, 0x17
        /*005a*/ 	.short	(.L_223 - .L_222)
.L_222:
        /*005c*/ 	.word	0x00000000
        /*0060*/ 	.short	0x0000
        /*0062*/ 	.short	0x0000
        /*0064*/ 	.byte	0x00, 0xf5, 0x21, 0x00


	//----- nvinfo : EIATTR_SPARSE_MMA_MASK
	.align		4
.L_223:
        /*0068*/ 	.byte	0x03, 0x50
        /*006a*/ 	.short	0x0000


	//----- nvinfo : EIATTR_MAXREG_COUNT
	.align		4
        /*006c*/ 	.byte	0x03, 0x1b
        /*006e*/ 	.short	0x00ff


	//----- nvinfo : EIATTR_MERCURY_ISA_VERSION
	.align		4
        /*0070*/ 	.byte	0x03, 0x5f
        /*0072*/ 	.short	0x0101


	//----- nvinfo : EIATTR_VRC_CTA_INIT_COUNT
	.align		4
        /*0074*/ 	.byte	0x02, 0x4a
	.zero		1
	.zero		1


	//----- nvinfo : EIATTR_EXIT_INSTR_OFFSETS
	.align		4
        /*0078*/ 	.byte	0x04, 0x1c
        /*007a*/ 	.short	(.L_225 - .L_224)


	//   ....[0]....
.L_224:
        /*007c*/ 	.word	0x00000070


	//   ....[1]....
        /*0080*/ 	.word	0x00002390


	//----- nvinfo : EIATTR_CRS_STACK_SIZE
	.align		4
.L_225:
        /*0084*/ 	.byte	0x04, 0x1e
        /*0086*/ 	.short	(.L_227 - .L_226)
.L_226:
        /*0088*/ 	.word	0x00000000


	//----- nvinfo : EIATTR_CBANK_PARAM_SIZE
	.align		4
.L_227:
        /*008c*/ 	.byte	0x03, 0x19
        /*008e*/ 	.short	0x0028


	//----- nvinfo : EIATTR_PARAM_CBANK
	.align		4
        /*0090*/ 	.byte	0x04, 0x0a
        /*0092*/ 	.short	(.L_229 - .L_228)
	.align		4
.L_228:
        /*0094*/ 	.word	index@(.nv.constant0._Z13expand_kernelPdS_iiPmS0_)
        /*0098*/ 	.short	0x0380
        /*009a*/ 	.short	0x0028


	//----- nvinfo : EIATTR_SW_WAR
	.align		4
.L_229:
        /*009c*/ 	.byte	0x04, 0x36
        /*009e*/ 	.short	(.L_231 - .L_230)
.L_230:
        /*00a0*/ 	.word	0x00000008
.L_231:


//--------------------- .nv.info._Z13matmul_kernelPdS_S_iii --------------------------
	.section	.nv.info._Z13matmul_kernelPdS_S_iii,"",@"SHT_CUDA_INFO"
	.sectionflags	@""
	.align	4


	//----- nvinfo : EIATTR_CUDA_API_VERSION
	.align		4
        /*0000*/ 	.byte	0x04, 0x37
        /*0002*/ 	.short	(.L_233 - .L_232)
.L_232:
        /*0004*/ 	.word	0x00000082


	//----- nvinfo : EIATTR_KPARAM_INFO
	.align		4
.L_233:
        /*0008*/ 	.byte	0x04, 0x17
        /*000a*/ 	.short	(.L_235 - .L_234)
.L_234:
        /*000c*/ 	.word	0x00000000
        /*0010*/ 	.short	0x0005
        /*0012*/ 	.short	0x0020
        /*0014*/ 	.byte	0x00, 0xf0, 0x11, 0x00


	//----- nvinfo : EIATTR_KPARAM_INFO
	.align		4
.L_235:
        /*0018*/ 	.byte	0x04, 0x17
        /*001a*/ 	.short	(.L_237 - .L_236)
.L_236:
        /*001c*/ 	.word	0x00000000
        /*0020*/ 	.short	0x0004
        /*0022*/ 	.short	0x001c
        /*0024*/ 	.byte	0x00, 0xf0, 0x11, 0x00


	//----- nvinfo : EIATTR_KPARAM_INFO
	.align		4
.L_237:
        /*0028*/ 	.byte	0x04, 0x17
        /*002a*/ 	.short	(.L_239 - .L_238)
.L_238:
        /*002c*/ 	.word	0x00000000
        /*0030*/ 	.short	0x0003
        /*0032*/ 	.short	0x0018
        /*0034*/ 	.byte	0x00, 0xf0, 0x11, 0x00


	//----- nvinfo : EIATTR_KPARAM_INFO
	.align		4
.L_239:
        /*0038*/ 	.byte	0x04, 0x17
        /*003a*/ 	.short	(.L_241 - .L_240)
.L_240:
        /*003c*/ 	.word	0x00000000
        /*0040*/ 	.short	0x0002
        /*0042*/ 	.short	0x0010
        /*0044*/ 	.byte	0x00, 0xf5, 0x21, 0x00


	//----- nvinfo : EIATTR_KPARAM_INFO
	.align		4
.L_241:
        /*0048*/ 	.byte	0x04, 0x17
        /*004a*/ 	.short	(.L_243 - .L_242)
.L_242:
        /*004c*/ 	.word	0x00000000
        /*0050*/ 	.short	0x0001
        /*0052*/ 	.short	0x0008
        /*0054*/ 	.byte	0x00, 0xf5, 0x21, 0x00


	//----- nvinfo : EIATTR_KPARAM_INFO
	.align		4
.L_243:
        /*0058*/ 	.byte	0x04, 0x17
        /*005a*/ 	.short	(.L_245 - .L_244)
.L_244:
        /*005c*/ 	.word	0x00000000
        /*0060*/ 	.short	0x0000
        /*0062*/ 	.short	0x0000
        /*0064*/ 	.byte	0x00, 0xf5, 0x21, 0x00


	//----- nvinfo : EIATTR_SPARSE_MMA_MASK
	.align		4
.L_245:
        /*0068*/ 	.byte	0x03, 0x50
        /*006a*/ 	.short	0x0000


	//----- nvinfo : EIATTR_MAXREG_COUNT
	.align		4
        /*006c*/ 	.byte	0x03, 0x1b
        /*006e*/ 	.short	0x00ff


	//----- nvinfo : EIATTR_MERCURY_ISA_VERSION
	.align		4
        /*0070*/ 	.byte	0x03, 0x5f
        /*0072*/ 	.short	0x0101


	//----- nvinfo : EIATTR_VRC_CTA_INIT_COUNT
	.align		4
        /*0074*/ 	.byte	0x02, 0x4a
	.zero		1
	.zero		1


	//----- nvinfo : EIATTR_EXIT_INSTR_OFFSETS
	.align		4
        /*0078*/ 	.byte	0x04, 0x1c
        /*007a*/ 	.short	(.L_247 - .L_246)


	//   ....[0]....
.L_246:
        /*007c*/ 	.word	0x000000d0


	//   ....[1]....
        /*0080*/ 	.word	0x000008f0


	//----- nvinfo : EIATTR_CBANK_PARAM_SIZE
	.align		4
.L_247:
        /*0084*/ 	.byte	0x03, 0x19
        /*0086*/ 	.short	0x0024


	//----- nvinfo : EIATTR_PARAM_CBANK
	.align		4
        /*0088*/ 	.byte	0x04, 0x0a
        /*008a*/ 	.short	(.L_249 - .L_248)
	.align		4
.L_248:
        /*008c*/ 	.word	index@(.nv.constant0._Z13matmul_kernelPdS_S_iii)
        /*0090*/ 	.short	0x0380
        /*0092*/ 	.short	0x0024


	//----- nvinfo : EIATTR_SW_WAR
	.align		4
.L_249:
        /*0094*/ 	.byte	0x04, 0x36
        /*0096*/ 	.short	(.L_251 - .L_250)
.L_250:
        /*0098*/ 	.word	0x00000008
.L_251:


//--------------------- .nv.info._Z10min_kernelPdS_i --------------------------
	.section	.nv.info._Z10min_kernelPdS_i,"",@"SHT_CUDA_INFO"
	.sectionflags	@""
	.align	4


	//----- nvinfo : EIATTR_CUDA_API_VERSION
	.align		4
        /*0000*/ 	.byte	0x04, 0x37
        /*0002*/ 	.short	(.L_253 - .L_252)
.L_252:
        /*0004*/ 	.word	0x00000082


	//----- nvinfo : EIATTR_KPARAM_INFO
	.align		4
.L_253:
        /*0008*/ 	.byte	0x04, 0x17
        /*000a*/ 	.short	(.L_255 - .L_254)
.L_254:
        /*000c*/ 	.word	0x00000000
        /*0010*/ 	.short	0x0002
        /*0012*/ 	.short	0x0010
        /*0014*/ 	.byte	0x00, 0xf0, 0x11, 0x00


	//----- nvinfo : EIATTR_KPARAM_INFO
	.align		4
.L_255:
        /*0018*/ 	.byte	0x04, 0x17
        /*001a*/ 	.short	(.L_257 - .L_256)
.L_256:
        /*001c*/ 	.word	0x00000000
        /*0020*/ 	.short	0x0001
        /*0022*/ 	.short	0x0008
        /*0024*/ 	.byte	0x00, 0xf5, 0x21, 0x00


	//----- nvinfo : EIATTR_KPARAM_INFO
	.align		4
.L_257:
        /*0028*/ 	.byte	0x04, 0x17
        /*002a*/ 	.short	(.L_259 - .L_258)
.L_258:
        /*002c*/ 	.word	0x00000000
        /*0030*/ 	.short	0x0000
        /*0032*/ 	.short	0x0000
        /*0034*/ 	.byte	0x00, 0xf5, 0x21, 0x00


	//----- nvinfo : EIATTR_SPARSE_MMA_MASK
	.align		4
.L_259:
        /*0038*/ 	.byte	0x03, 0x50
        /*003a*/ 	.short	0x0000


	//----- nvinfo : EIATTR_MAXREG_COUNT
	.align		4
        /*003c*/ 	.byte	0x03, 0x1b
        /*003e*/ 	.short	0x00ff


	//----- nvinfo : EIATTR_NUM_BARRIERS
	.align		4
        /*0040*/ 	.byte	0x02, 0x4c
        /*0042*/ 	.byte	0x01
	.zero		1


	//----- nvinfo : EIATTR_MERCURY_ISA_VERSION
	.align		4
        /*0044*/ 	.byte	0x03, 0x5f
        /*0046*/ 	.short	0x0101


	//----- nvinfo : EIATTR_VRC_CTA_INIT_COUNT
	.align		4
        /*0048*/ 	.byte	0x02, 0x4a
	.zero		1
	.zero		1


	//----- nvinfo : EIATTR_EXIT_INSTR_OFFSETS
	.align		4
        /*004c*/ 	.byte	0x04, 0x1c
        /*004e*/ 	.short	(.L_261 - .L_260)


	//   ....[0]....
.L_260:
        /*0050*/ 	.word	0x00000870


	//   ....[1]....
        /*0054*/ 	.word	0x000008f0


	//----- nvinfo : EIATTR_CRS_STACK_SIZE
	.align		4
.L_261:
        /*0058*/ 	.byte	0x04, 0x1e
        /*005a*/ 	.short	(.L_263 - .L_262)
.L_262:
        /*005c*/ 	.word	0x00000000


	//----- nvinfo : EIATTR_CBANK_PARAM_SIZE
	.align		4
.L_263:
        /*0060*/ 	.byte	0x03, 0x19
        /*0062*/ 	.short	0x0014


	//----- nvinfo : EIATTR_PARAM_CBANK
	.align		4
        /*0064*/ 	.byte	0x04, 0x0a
        /*0066*/ 	.short	(.L_265 - .L_264)
	.align		4
.L_264:
        /*0068*/ 	.word	index@(.nv.constant0._Z10min_kernelPdS_i)
        /*006c*/ 	.short	0x0380
        /*006e*/ 	.short	0x0014


	//----- nvinfo : EIATTR_SW_WAR
	.align		4
.L_265:
        /*0070*/ 	.byte	0x04, 0x36
        /*0072*/ 	.short	(.L_267 - .L_266)
.L_266:
        /*0074*/ 	.word	0x00000008
.L_267:


//--------------------- .nv.info._Z10max_kernelPdS_i --------------------------
	.section	.nv.info._Z10max_kernelPdS_i,"",@"SHT_CUDA_INFO"
	.sectionflags	@""
	.align	4


	//----- nvinfo : EIATTR_CUDA_API_VERSION
	.align		4
        /*0000*/ 	.byte	0x04, 0x37
        /*0002*/ 	.short	(.L_269 - .L_268)
.L_268:
        /*0004*/ 	.word	0x00000082


	//----- nvinfo : EIATTR_KPARAM_INFO
	.align		4
.L_269:
        /*0008*/ 	.byte	0x04, 0x17
        /*000a*/ 	.short	(.L_271 - .L_270)
.L_270:
        /*000c*/ 	.word	0x00000000
        /*0010*/ 	.short	0x0002
        /*0012*/ 	.short	0x0010
        /*0014*/ 	.byte	0x00, 0xf0, 0x11, 0x00


	//----- nvinfo : EIATTR_KPARAM_INFO
	.align		4
.L_271:
        /*0018*/ 	.byte	0x04, 0x17
        /*001a*/ 	.short	(.L_273 - .L_272)
.L_272:
        /*001c*/ 	.word	0x00000000
        /*0020*/ 	.short	0x0001
        /*0022*/ 	.short	0x0008
        /*0024*/ 	.byte	0x00, 0xf5, 0x21, 0x00


	//----- nvinfo : EIATTR_KPARAM_INFO
	.align		4
.L_273:
        /*0028*/ 	.byte	0x04, 0x17
        /*002a*/ 	.short	(.L_275 - .L_274)
.L_274:
        /*002c*/ 	.word	0x00000000
        /*0030*/ 	.short	0x0000
        /*0032*/ 	.short	0x0000
        /*0034*/ 	.byte	0x00, 0xf5, 0x21, 0x00


	//----- nvinfo : EIATTR_SPARSE_MMA_MASK
	.align		4
.L_275:
        /*0038*/ 	.byte	0x03, 0x50
        /*003a*/ 	.short	0x0000


	//----- nvinfo : EIATTR_MAXREG_COUNT
	.align		4
        /*003c*/ 	.byte	0x03, 0x1b
        /*003e*/ 	.short	0x00ff


	//----- nvinfo : EIATTR_NUM_BARRIERS
	.align		4
        /*0040*/ 	.byte	0x02, 0x4c
        /*0042*/ 	.byte	0x01
	.zero		1


	//----- nvinfo : EIATTR_MERCURY_ISA_VERSION
	.align		4
        /*0044*/ 	.byte	0x03, 0x5f
        /*0046*/ 	.short	0x0101


	//----- nvinfo : EIATTR_VRC_CTA_INIT_COUNT
	.align		4
        /*0048*/ 	.byte	0x02, 0x4a
	.zero		1
	.zero		1


	//----- nvinfo : EIATTR_EXIT_INSTR_OFFSETS
	.align		4
        /*004c*/ 	.byte	0x04, 0x1c
        /*004e*/ 	.short	(.L_277 - .L_276)


	//   ....[0]....
.L_276:
        /*0050*/ 	.word	0x00000870


	//   ....[1]....
        /*0054*/ 	.word	0x000008f0


	//----- nvinfo : EIATTR_CRS_STACK_SIZE
	.align		4
.L_277:
        /*0058*/ 	.byte	0x04, 0x1e
        /*005a*/ 	.short	(.L_279 - .L_278)
.L_278:
        /*005c*/ 	.word	0x00000000


	//----- nvinfo : EIATTR_CBANK_PARAM_SIZE
	.align		4
.L_279:
        /*0060*/ 	.byte	0x03, 0x19
        /*0062*/ 	.short	0x0014


	//----- nvinfo : EIATTR_PARAM_CBANK
	.align		4
        /*0064*/ 	.byte	0x04, 0x0a
        /*0066*/ 	.short	(.L_281 - .L_280)
	.align		4
.L_280:
        /*0068*/ 	.word	index@(.nv.constant0._Z10max_kernelPdS_i)
        /*006c*/ 	.short	0x0380
        /*006e*/ 	.short	0x0014


	//----- nvinfo : EIATTR_SW_WAR
	.align		4
.L_281:
        /*0070*/ 	.byte	0x04, 0x36
        /*0072*/ 	.short	(.L_283 - .L_282)
.L_282:
        /*0074*/ 	.word	0x00000008
.L_283:


//--------------------- .nv.info._Z14sigmoid_kernelPdS_i --------------------------
	.section	.nv.info._Z14sigmoid_kernelPdS_i,"",@"SHT_CUDA_INFO"
	.sectionflags	@""
	.align	4


	//----- nvinfo : EIATTR_CUDA_API_VERSION
	.align		4
        /*0000*/ 	.byte	0x04, 0x37
        /*0002*/ 	.short	(.L_285 - .L_284)
.L_284:
        /*0004*/ 	.word	0x00000082


	//----- nvinfo : EIATTR_KPARAM_INFO
	.align		4
.L_285:
        /*0008*/ 	.byte	0x04, 0x17
        /*000a*/ 	.short	(.L_287 - .L_286)
.L_286:
        /*000c*/ 	.word	0x00000000
        /*0010*/ 	.short	0x0002
        /*0012*/ 	.short	0x0010
        /*0014*/ 	.byte	0x00, 0xf0, 0x11, 0x00


	//----- nvinfo : EIATTR_KPARAM_INFO
	.align		4
.L_287:
        /*0018*/ 	.byte	0x04, 0x17
        /*001a*/ 	.short	(.L_289 - .L_288)
.L_288:
        /*001c*/ 	.word	0x00000000
        /*0020*/ 	.short	0x0001
        /*0022*/ 	.short	0x0008
        /*0024*/ 	.byte	0x00, 0xf5, 0x21, 0x00


	//----- nvinfo : EIATTR_KPARAM_INFO
	.align		4
.L_289:
        /*0028*/ 	.byte	0x04, 0x17
        /*002a*/ 	.short	(.L_291 - .L_290)
.L_290:
        /*002c*/ 	.word	0x00000000
        /*0030*/ 	.short	0x0000
        /*0032*/ 	.short	0x0000
        /*0034*/ 	.byte	0x00, 0xf5, 0x21, 0x00


	//----- nvinfo : EIATTR_SPARSE_MMA_MASK
	.align		4
.L_291:
        /*0038*/ 	.byte	0x03, 0x50
        /*003a*/ 	.short	0x0000


	//----- nvinfo : EIATTR_MAXREG_COUNT
	.align		4
        /*003c*/ 	.byte	0x03, 0x1b
        /*003e*/ 	.short	0x00ff


	//----- nvinfo : EIATTR_MERCURY_ISA_VERSION
	.align		4
        /*0040*/ 	.byte	0x03, 0x5f
        /*0042*/ 	.short	0x0101


	//----- nvinfo : EIATTR_VRC_CTA_INIT_COUNT
	.align		4
        /*0044*/ 	.byte	0x02, 0x4a
	.zero		1
	.zero		1


	//----- nvinfo : EIATTR_EXIT_INSTR_OFFSETS
	.align		4
        /*0048*/ 	.byte	0x04, 0x1c
        /*004a*/ 	.short	(.L_293 - .L_292)


	//   ....[0]....
.L_292:
        /*004c*/ 	.word	0x00000070


	//   ....[1]....
        /*0050*/ 	.word	0x000002b0


	//----- nvinfo : EIATTR_CRS_STACK_SIZE
	.align		4
.L_293:
        /*0054*/ 	.byte	0x04, 0x1e
        /*0056*/ 	.short	(.L_295 - .L_294)
.L_294:
        /*0058*/ 	.word	0x00000000


	//----- nvinfo : EIATTR_CBANK_PARAM_SIZE
	.align		4
.L_295:
        /*005c*/ 	.byte	0x03, 0x19
        /*005e*/ 	.short	0x0014


	//----- nvinfo : EIATTR_PARAM_CBANK
	.align		4
        /*0060*/ 	.byte	0x04, 0x0a
        /*0062*/ 	.short	(.L_297 - .L_296)
	.align		4
.L_296:
        /*0064*/ 	.word	index@(.nv.constant0._Z14sigmoid_kernelPdS_i)
        /*0068*/ 	.short	0x0380
        /*006a*/ 	.short	0x0014


	//----- nvinfo : EIATTR_SW_WAR
	.align		4
.L_297:
        /*006c*/ 	.byte	0x04, 0x36
        /*006e*/ 	.short	(.L_299 - .L_298)
.L_298:
        /*0070*/ 	.word	0x00000008
.L_299:


//--------------------- .nv.info._Z11relu_kernelPdS_i --------------------------
	.section	.nv.info._Z11relu_kernelPdS_i,"",@"SHT_CUDA_INFO"
	.sectionflags	@""
	.align	4


	//----- nvinfo : EIATTR_CUDA_API_VERSION
	.align		4
        /*0000*/ 	.byte	0x04, 0x37
        /*0002*/ 	.short	(.L_301 - .L_300)
.L_300:
        /*0004*/ 	.word	0x00000082


	//----- nvinfo : EIATTR_KPARAM_INFO
	.align		4
.L_301:
        /*0008*/ 	.byte	0x04, 0x17
        /*000a*/ 	.short	(.L_303 - .L_302)
.L_302:
        /*000c*/ 	.word	0x00000000
        /*0010*/ 	.short	0x0002
        /*0012*/ 	.short	0x0010
        /*0014*/ 	.byte	0x00, 0xf0, 0x11, 0x00


	//----- nvinfo : EIATTR_KPARAM_INFO
	.align		4
.L_303:
        /*0018*/ 	.byte	0x04, 0x17
        /*001a*/ 	.short	(.L_305 - .L_304)
.L_304:
        /*001c*/ 	.word	0x00000000
        /*0020*/ 	.short	0x0001
        /*0022*/ 	.short	0x0008
        /*0024*/ 	.byte	0x00, 0xf5, 0x21, 0x00


	//----- nvinfo : EIATTR_KPARAM_INFO
	.align		4
.L_305:
        /*0028*/ 	.byte	0x04, 0x17
        /*002a*/ 	.short	(.L_307 - .L_306)
.L_306:
        /*002c*/ 	.word	0x00000000
        /*0030*/ 	.short	0x0000
        /*0032*/ 	.short	0x0000
        /*0034*/ 	.byte	0x00, 0xf5, 0x21, 0x00


	//----- nvinfo : EIATTR_SPARSE_MMA_MASK
	.align		4
.L_307:
        /*0038*/ 	.byte	0x03, 0x50
        /*003a*/ 	.short	0x0000


	//----- nvinfo : EIATTR_MAXREG_COUNT
	.align		4
        /*003c*/ 	.byte	0x03, 0x1b
        /*003e*/ 	.short	0x00ff


	//----- nvinfo : EIATTR_MERCURY_ISA_VERSION
	.align		4
        /*0040*/ 	.byte	0x03, 0x5f
        /*0042*/ 	.short	0x0101


	//----- nvinfo : EIATTR_VRC_CTA_INIT_COUNT
	.align		4
        /*0044*/ 	.byte	0x02, 0x4a
	.zero		1
	.zero		1


	//----- nvinfo : EIATTR_EXIT_INSTR_OFFSETS
	.align		4
        /*0048*/ 	.byte	0x04, 0x1c
        /*004a*/ 	.short	(.L_309 - .L_308)


	//   ....[0]....
.L_308:
        /*004c*/ 	.word	0x00000070


	//   ....[1]....
        /*0050*/ 	.word	0x00000120


	//----- nvinfo : EIATTR_CBANK_PARAM_SIZE
	.align		4
.L_309:
        /*0054*/ 	.byte	0x03, 0x19
        /*0056*/ 	.short	0x0014


	//----- nvinfo : EIATTR_PARAM_CBANK
	.align		4
        /*0058*/ 	.byte	0x04, 0x0a
        /*005a*/ 	.short	(.L_311 - .L_310)
	.align		4
.L_310:
        /*005c*/ 	.word	index@(.nv.constant0._Z11relu_kernelPdS_i)
        /*0060*/ 	.short	0x0380
        /*0062*/ 	.short	0x0014


	//----- nvinfo : EIATTR_SW_WAR
	.align		4
.L_311:
        /*0064*/ 	.byte	0x04, 0x36
        /*0066*/ 	.short	(.L_313 - .L_312)
.L_312:
        /*0068*/ 	.word	0x00000008
.L_313:


//--------------------- .nv.info._Z10log_kernelPdS_i --------------------------
	.section	.nv.info._Z10log_kernelPdS_i,"",@"SHT_CUDA_INFO"
	.sectionflags	@""
	.align	4


	//----- nvinfo : EIATTR_CUDA_API_VERSION
	.align		4
        /*0000*/ 	.byte	0x04, 0x37
        /*0002*/ 	.short	(.L_315 - .L_314)
.L_314:
        /*0004*/ 	.word	0x00000082


	//----- nvinfo : EIATTR_KPARAM_INFO
	.align		4
.L_315:
        /*0008*/ 	.byte	0x04, 0x17
        /*000a*/ 	.short	(.L_317 - .L_316)
.L_316:
        /*000c*/ 	.word	0x00000000
        /*0010*/ 	.short	0x0002
        /*0012*/ 	.short	0x0010
        /*0014*/ 	.byte	0x00, 0xf0, 0x11, 0x00


	//----- nvinfo : EIATTR_KPARAM_INFO
	.align		4
.L_317:
        /*0018*/ 	.byte	0x04, 0x17
        /*001a*/ 	.short	(.L_319 - .L_318)
.L_318:
        /*001c*/ 	.word	0x00000000
        /*0020*/ 	.short	0x0001
        /*0022*/ 	.short	0x0008
        /*0024*/ 	.byte	0x00, 0xf5, 0x21, 0x00


	//----- nvinfo : EIATTR_KPARAM_INFO
	.align		4
.L_319:
        /*0028*/ 	.byte	0x04, 0x17
        /*002a*/ 	.short	(.L_321 - .L_320)
.L_320:
        /*002c*/ 	.word	0x00000000
        /*0030*/ 	.short	0x0000
        /*0032*/ 	.short	0x0000
        /*0034*/ 	.byte	0x00, 0xf5, 0x21, 0x00


	//----- nvinfo : EIATTR_SPARSE_MMA_MASK
	.align		4
.L_321:
        /*0038*/ 	.byte	0x03, 0x50
        /*003a*/ 	.short	0x0000


	//----- nvinfo : EIATTR_MAXREG_COUNT
	.align		4
        /*003c*/ 	.byte	0x03, 0x1b
        /*003e*/ 	.short	0x00ff


	//----- nvinfo : EIATTR_MERCURY_ISA_VERSION
	.align		4
        /*0040*/ 	.byte	0x03, 0x5f
        /*0042*/ 	.short	0x0101


	//----- nvinfo : EIATTR_VRC_CTA_INIT_COUNT
	.align		4
        /*0044*/ 	.byte	0x02, 0x4a
	.zero		1
	.zero		1


	//----- nvinfo : EIATTR_EXIT_INSTR_OFFSETS
	.align		4
        /*0048*/ 	.byte	0x04, 0x1c
        /*004a*/ 	.short	(.L_323 - .L_322)


	//   ....[0]....
.L_322:
        /*004c*/ 	.word	0x00000070


	//   ....[1]....
        /*0050*/ 	.word	0x000002d0


	//----- nvinfo : EIATTR_CBANK_PARAM_SIZE
	.align		4
.L_323:
        /*0054*/ 	.byte	0x03, 0x19
        /*0056*/ 	.short	0x0014


	//----- nvinfo : EIATTR_PARAM_CBANK
	.align		4
        /*0058*/ 	.byte	0x04, 0x0a
        /*005a*/ 	.short	(.L_325 - .L_324)
	.align		4
.L_324:
        /*005c*/ 	.word	index@(.nv.constant0._Z10log_kernelPdS_i)
        /*0060*/ 	.short	0x0380
        /*0062*/ 	.short	0x0014


	//----- nvinfo : EIATTR_SW_WAR
	.align		4
.L_325:
        /*0064*/ 	.byte	0x04, 0x36
        /*0066*/ 	.short	(.L_327 - .L_326)
.L_326:
        /*0068*/ 	.word	0x00000008
.L_327:


//--------------------- .nv.info._Z11sqrt_kernelPdS_i --------------------------
	.section	.nv.info._Z11sqrt_kernelPdS_i,"",@"SHT_CUDA_INFO"
	.sectionflags	@""
	.align	4


	//----- nvinfo : EIATTR_CUDA_API_VERSION
	.align		4
        /*0000*/ 	.byte	0x04, 0x37
        /*0002*/ 	.short	(.L_329 - .L_328)
.L_328:
        /*0004*/ 	.word	0x00000082


	//----- nvinfo : EIATTR_KPARAM_INFO
	.align		4
.L_329:
        /*0008*/ 	.byte	0x04, 0x17
        /*000a*/ 	.short	(.L_331 - .L_330)
.L_330:
        /*000c*/ 	.word	0x00000000
        /*0010*/ 	.short	0x0002
        /*0012*/ 	.short	0x0010
        /*0014*/ 	.byte	0x00, 0xf0, 0x11, 0x00


	//----- nvinfo : EIATTR_KPARAM_INFO
	.align		4
.L_331:
        /*0018*/ 	.byte	0x04, 0x17
        /*001a*/ 	.short	(.L_333 - .L_332)
.L_332:
        /*001c*/ 	.word	0x00000000
        /*0020*/ 	.short	0x0001
        /*0022*/ 	.short	0x0008
        /*0024*/ 	.byte	0x00, 0xf5, 0x21, 0x00


	//----- nvinfo : EIATTR_KPARAM_INFO
	.align		4
.L_333:
        /*0028*/ 	.byte	0x04, 0x17
        /*002a*/ 	.short	(.L_335 - .L_334)
.L_334:
        /*002c*/ 	.word	0x00000000
        /*0030*/ 	.short	0x0000
        /*0032*/ 	.short	0x0000
        /*0034*/ 	.byte	0x00, 0xf5, 0x21, 0x00


	//----- nvinfo : EIATTR_SPARSE_MMA_MASK
	.align		4
.L_335:
        /*0038*/ 	.byte	0x03, 0x50
        /*003a*/ 	.short	0x0000


	//----- nvinfo : EIATTR_MAXREG_COUNT
	.align		4
        /*003c*/ 	.byte	0x03, 0x1b
        /*003e*/ 	.short	0x00ff


	//----- nvinfo : EIATTR_MERCURY_ISA_VERSION
	.align		4
        /*0040*/ 	.byte	0x03, 0x5f
        /*0042*/ 	.short	0x0101


	//----- nvinfo : EIATTR_VRC_CTA_INIT_COUNT
	.align		4
        /*0044*/ 	.byte	0x02, 0x4a
	.zero		1
	.zero		1


	//----- nvinfo : EIATTR_EXIT_INSTR_OFFSETS
	.align		4
        /*0048*/ 	.byte	0x04, 0x1c
        /*004a*/ 	.short	(.L_337 - .L_336)


	//   ....[0]....
.L_336:
        /*004c*/ 	.word	0x00000070


	//   ....[1]....
        /*0050*/ 	.word	0x000001f0


	//----- nvinfo : EIATTR_CRS_STACK_SIZE
	.align		4
.L_337:
        /*0054*/ 	.byte	0x04, 0x1e
        /*0056*/ 	.short	(.L_339 - .L_338)
.L_338:
        /*0058*/ 	.word	0x00000000


	//----- nvinfo : EIATTR_CBANK_PARAM_SIZE
	.align		4
.L_339:
        /*005c*/ 	.byte	0x03, 0x19
        /*005e*/ 	.short	0x0014


	//----- nvinfo : EIATTR_PARAM_CBANK
	.align		4
        /*0060*/ 	.byte	0x04, 0x0a
        /*0062*/ 	.short	(.L_341 - .L_340)
	.align		4
.L_340:
        /*0064*/ 	.word	index@(.nv.constant0._Z11sqrt_kernelPdS_i)
        /*0068*/ 	.short	0x0380
        /*006a*/ 	.short	0x0014


	//----- nvinfo : EIATTR_SW_WAR
	.align		4
.L_341:
        /*006c*/ 	.byte	0x04, 0x36
        /*006e*/ 	.short	(.L_343 - .L_342)
.L_342:
        /*0070*/ 	.word	0x00000008
.L_343:


//--------------------- .nv.info._Z10div_kernelPdS_S_i --------------------------
	.section	.nv.info._Z10div_kernelPdS_S_i,"",@"SHT_CUDA_INFO"
	.sectionflags	@""
	.align	4


	//----- nvinfo : EIATTR_CUDA_API_VERSION
	.align		4
        /*0000*/ 	.byte	0x04, 0x37
        /*0002*/ 	.short	(.L_345 - .L_344)
.L_344:
        /*0004*/ 	.word	0x00000082


	//----- nvinfo : EIATTR_KPARAM_INFO
	.align		4
.L_345:
        /*0008*/ 	.byte	0x04, 0x17
        /*000a*/ 	.short	(.L_347 - .L_346)
.L_346:
        /*000c*/ 	.word	0x00000000
        /*0010*/ 	.short	0x0003
        /*0012*/ 	.short	0x0018
        /*0014*/ 	.byte	0x00, 0xf0, 0x11, 0x00


	//----- nvinfo : EIATTR_KPARAM_INFO
	.align		4
.L_347:
        /*0018*/ 	.byte	0x04, 0x17
        /*001a*/ 	.short	(.L_349 - .L_348)
.L_348:
        /*001c*/ 	.word	0x00000000
        /*0020*/ 	.short	0x0002
        /*0022*/ 	.short	0x0010
        /*0024*/ 	.byte	0x00, 0xf5, 0x21, 0x00


	//----- nvinfo : EIATTR_KPARAM_INFO
	.align		4
.L_349:
        /*0028*/ 	.byte	0x04, 0x17
        /*002a*/ 	.short	(.L_351 - .L_350)
.L_350:
        /*002c*/ 	.word	0x00000000
        /*0030*/ 	.short	0x0001
        /*0032*/ 	.short	0x0008
        /*0034*/ 	.byte	0x00, 0xf5, 0x21, 0x00


	//----- nvinfo : EIATTR_KPARAM_INFO
	.align		4
.L_351:
        /*0038*/ 	.byte	0x04, 0x17
        /*003a*/ 	.short	(.L_353 - .L_352)
.L_352:
        /*003c*/ 	.word	0x00000000
        /*0040*/ 	.short	0x0000
        /*0042*/ 	.short	0x0000
        /*0044*/ 	.byte	0x00, 0xf5, 0x21, 0x00


	//----- nvinfo : EIATTR_SPARSE_MMA_MASK
	.align		4
.L_353:
        /*0048*/ 	.byte	0x03, 0x50
        /*004a*/ 	.short	0x0000


	//----- nvinfo : EIATTR_MAXREG_COUNT
	.align		4
        /*004c*/ 	.byte	0x03, 0x1b
        /*004e*/ 	.short	0x00ff


	//----- nvinfo : EIATTR_MERCURY_ISA_VERSION
	.align		4
        /*0050*/ 	.byte	0x03, 0x5f
        /*0052*/ 	.short	0x0101


	//----- nvinfo : EIATTR_VRC_CTA_INIT_COUNT
	.align		4
        /*0054*/ 	.byte	0x02, 0x4a
	.zero		1
	.zero		1


	//----- nvinfo : EIATTR_EXIT_INSTR_OFFSETS
	.align		4
        /*0058*/ 	.byte	0x04, 0x1c
        /*005a*/ 	.short	(.L_355 - .L_354)


	//   ....[0]....
.L_354:
        /*005c*/ 	.word	0x00000070


	//   ....[1]....
        /*0060*/ 	.word	0x00000240


	//----- nvinfo : EIATTR_CRS_STACK_SIZE
	.align		4
.L_355:
        /*0064*/ 	.byte	0x04, 0x1e
        /*0066*/ 	.short	(.L_357 - .L_356)
.L_356:
        /*0068*/ 	.word	0x00000000


	//----- nvinfo : EIATTR_CBANK_PARAM_SIZE
	.align		4
.L_357:
        /*006c*/ 	.byte	0x03, 0x19
        /*006e*/ 	.short	0x001c


	//----- nvinfo : EIATTR_PARAM_CBANK
	.align		4
        /*0070*/ 	.byte	0x04, 0x0a
        /*0072*/ 	.short	(.L_359 - .L_358)
	.align		4
.L_358:
        /*0074*/ 	.word	index@(.nv.constant0._Z10div_kernelPdS_S_i)
        /*0078*/ 	.short	0x0380
        /*007a*/ 	.short	0x001c


	//----- nvinfo : EIATTR_SW_WAR
	.align		4
.L_359:
        /*007c*/ 	.byte	0x04, 0x36
        /*007e*/ 	.short	(.L_361 - .L_360)
.L_360:
        /*0080*/ 	.word	0x00000008
.L_361:


//--------------------- .nv.info._Z10mul_kernelPdS_S_i --------------------------
	.section	.nv.info._Z10mul_kernelPdS_S_i,"",@"SHT_CUDA_INFO"
	.sectionflags	@""
	.align	4


	//----- nvinfo : EIATTR_CUDA_API_VERSION
	.align		4
        /*0000*/ 	.byte	0x04, 0x37
        /*0002*/ 	.short	(.L_363 - .L_362)
.L_362:
        /*0004*/ 	.word	0x00000082


	//----- nvinfo : EIATTR_KPARAM_INFO
	.align		4
.L_363:
        /*0008*/ 	.byte	0x04, 0x17
        /*000a*/ 	.short	(.L_365 - .L_364)
.L_364:
        /*000c*/ 	.word	0x00000000
        /*0010*/ 	.short	0x0003
        /*0012*/ 	.short	0x0018
        /*0014*/ 	.byte	0x00, 0xf0, 0x11, 0x00


	//----- nvinfo : EIATTR_KPARAM_INFO
	.align		4
.L_365:
        /*0018*/ 	.byte	0x04, 0x17
        /*001a*/ 	.short	(.L_367 - .L_366)
.L_366:
        /*001c*/ 	.word	0x00000000
        /*0020*/ 	.short	0x0002
        /*0022*/ 	.short	0x0010
        /*0024*/ 	.byte	0x00, 0xf5, 0x21, 0x00


	//----- nvinfo : EIATTR_KPARAM_INFO
	.align		4
.L_367:
        /*0028*/ 	.byte	0x04, 0x17
        /*002a*/ 	.short	(.L_369 - .L_368)
.L_368:
        /*002c*/ 	.word	0x00000000
        /*0030*/ 	.short	0x0001
        /*0032*/ 	.short	0x0008
        /*0034*/ 	.byte	0x00, 0xf5, 0x21, 0x00


	//----- nvinfo : EIATTR_KPARAM_INFO
	.align		4
.L_369:
        /*0038*/ 	.byte	0x04, 0x17
        /*003a*/ 	.short	(.L_371 - .L_370)
.L_370:
        /*003c*/ 	.word	0x00000000
        /*0040*/ 	.short	0x0000
        /*0042*/ 	.short	0x0000
        /*0044*/ 	.byte	0x00, 0xf5, 0x21, 0x00


	//----- nvinfo : EIATTR_SPARSE_MMA_MASK
	.align		4
.L_371:
        /*0048*/ 	.byte	0x03, 0x50
        /*004a*/ 	.short	0x0000


	//----- nvinfo : EIATTR_MAXREG_COUNT
	.align		4
        /*004c*/ 	.byte	0x03, 0x1b
        /*004e*/ 	.short	0x00ff


	//----- nvinfo : EIATTR_MERCURY_ISA_VERSION
	.align		4
        /*0050*/ 	.byte	0x03, 0x5f
        /*0052*/ 	.short	0x0101


	//----- nvinfo : EIATTR_VRC_CTA_INIT_COUNT
	.align		4
        /*0054*/ 	.byte	0x02, 0x4a
	.zero		1
	.zero		1


	//----- nvinfo : EIATTR_EXIT_INSTR_OFFSETS
	.align		4
        /*0058*/ 	.byte	0x04, 0x1c
        /*005a*/ 	.short	(.L_373 - .L_372)


	//   ....[0]....
.L_372:
        /*005c*/ 	.word	0x00000070


	//   ....[1]....
        /*0060*/ 	.word	0x00000130


	//----- nvinfo : EIATTR_CBANK_PARAM_SIZE
	.align		4
.L_373:
        /*0064*/ 	.byte	0x03, 0x19
        /*0066*/ 	.short	0x001c


	//----- nvinfo : EIATTR_PARAM_CBANK
	.align		4
        /*0068*/ 	.byte	0x04, 0x0a
        /*006a*/ 	.short	(.L_375 - .L_374)
	.align		4
.L_374:
        /*006c*/ 	.word	index@(.nv.constant0._Z10mul_kernelPdS_S_i)
        /*0070*/ 	.short	0x0380
        /*0072*/ 	.short	0x001c


	//----- nvinfo : EIATTR_SW_WAR
	.align		4
.L_375:
        /*0074*/ 	.byte	0x04, 0x36
        /*0076*/ 	.short	(.L_377 - .L_376)
.L_376:
        /*0078*/ 	.word	0x00000008
.L_377:


//--------------------- .nv.info._Z10sub_kernelPdS_S_i --------------------------
	.section	.nv.info._Z10sub_kernelPdS_S_i,"",@"SHT_CUDA_INFO"
	.sectionflags	@""
	.align	4


	//----- nvinfo : EIATTR_CUDA_API_VERSION
	.align		4
        /*0000*/ 	.byte	0x04, 0x37
        /*0002*/ 	.short	(.L_379 - .L_378)
.L_378:
        /*0004*/ 	.word	0x00000082


	//----- nvinfo : EIATTR_KPARAM_INFO
	.align		4
.L_379:
        /*0008*/ 	.byte	0x04, 0x17
        /*000a*/ 	.short	(.L_381 - .L_380)
.L_380:
        /*000c*/ 	.word	0x00000000
        /*0010*/ 	.short	0x0003
        /*0012*/ 	.short	0x0018
        /*0014*/ 	.byte	0x00, 0xf0, 0x11, 0x00


	//----- nvinfo : EIATTR_KPARAM_INFO
	.align		4
.L_381:
        /*0018*/ 	.byte	0x04, 0x17
        /*001a*/ 	.short	(.L_383 - .L_382)
.L_382:
        /*001c*/ 	.word	0x00000000
        /*0020*/ 	.short	0x0002
        /*0022*/ 	.short	0x0010
        /*0024*/ 	.byte	0x00, 0xf5, 0x21, 0x00


	//----- nvinfo : EIATTR_KPARAM_INFO
	.align		4
.L_383:
        /*0028*/ 	.byte	0x04, 0x17
        /*002a*/ 	.short	(.L_385 - .L_384)
.L_384:
        /*002c*/ 	.word	0x00000000
        /*0030*/ 	.short	0x0001
        /*0032*/ 	.short	0x0008
        /*0034*/ 	.byte	0x00, 0xf5, 0x21, 0x00


	//----- nvinfo : EIATTR_KPARAM_INFO
	.align		4
.L_385:
        /*0038*/ 	.byte	0x04, 0x17
        /*003a*/ 	.short	(.L_387 - .L_386)
.L_386:
        /*003c*/ 	.word	0x00000000
        /*0040*/ 	.short	0x0000
        /*0042*/ 	.short	0x0000
        /*0044*/ 	.byte	0x00, 0xf5, 0x21, 0x00


	//----- nvinfo : EIATTR_SPARSE_MMA_MASK
	.align		4
.L_387:
        /*0048*/ 	.byte	0x03, 0x50
        /*004a*/ 	.short	0x0000


	//----- nvinfo : EIATTR_MAXREG_COUNT
	.align		4
        /*004c*/ 	.byte	0x03, 0x1b
        /*004e*/ 	.short	0x00ff


	//----- nvinfo : EIATTR_MERCURY_ISA_VERSION
	.align		4
        /*0050*/ 	.byte	0x03, 0x5f
        /*0052*/ 	.short	0x0101


	//----- nvinfo : EIATTR_VRC_CTA_INIT_COUNT
	.align		4
        /*0054*/ 	.byte	0x02, 0x4a
	.zero		1
	.zero		1


	//----- nvinfo : EIATTR_EXIT_INSTR_OFFSETS
	.align		4
        /*0058*/ 	.byte	0x04, 0x1c
        /*005a*/ 	.short	(.L_389 - .L_388)


	//   ....[0]....
.L_388:
        /*005c*/ 	.word	0x00000070


	//   ....[1]....
        /*0060*/ 	.word	0x00000130


	//----- nvinfo : EIATTR_CBANK_PARAM_SIZE
	.align		4
.L_389:
        /*0064*/ 	.byte	0x03, 0x19
        /*0066*/ 	.short	0x001c


	//----- nvinfo : EIATTR_PARAM_CBANK
	.align		4
        /*0068*/ 	.byte	0x04, 0x0a
        /*006a*/ 	.short	(.L_391 - .L_390)
	.align		4
.L_390:
        /*006c*/ 	.word	index@(.nv.constant0._Z10sub_kernelPdS_S_i)
        /*0070*/ 	.short	0x0380
        /*0072*/ 	.short	0x001c


	//----- nvinfo : EIATTR_SW_WAR
	.align		4
.L_391:
        /*0074*/ 	.byte	0x04, 0x36
        /*0076*/ 	.short	(.L_393 - .L_392)
.L_392:
        /*0078*/ 	.word	0x00000008
.L_393:


//--------------------- .nv.info._Z10add_kernelPdS_S_i --------------------------
	.section	.nv.info._Z10add_kernelPdS_S_i,"",@"SHT_CUDA_INFO"
	.sectionflags	@""
	.align	4


	//----- nvinfo : EIATTR_CUDA_API_VERSION
	.align		4
        /*0000*/ 	.byte	0x04, 0x37
        /*0002*/ 	.short	(.L_395 - .L_394)
.L_394:
        /*0004*/ 	.word	0x00000082


	//----- nvinfo : EIATTR_KPARAM_INFO
	.align		4
.L_395:
        /*0008*/ 	.byte	0x04, 0x17
        /*000a*/ 	.short	(.L_397 - .L_396)
.L_396:
        /*000c*/ 	.word	0x00000000
        /*0010*/ 	.short	0x0003
        /*0012*/ 	.short	0x0018
        /*0014*/ 	.byte	0x00, 0xf0, 0x11, 0x00


	//----- nvinfo : EIATTR_KPARAM_INFO
	.align		4
.L_397:
        /*0018*/ 	.byte	0x04, 0x17
        /*001a*/ 	.short	(.L_399 - .L_398)
.L_398:
        /*001c*/ 	.word	0x00000000
        /*0020*/ 	.short	0x0002
        /*0022*/ 	.short	0x0010
        /*0024*/ 	.byte	0x00, 0xf5, 0x21, 0x00


	//----- nvinfo : EIATTR_KPARAM_INFO
	.align		4
.L_399:
        /*0028*/ 	.byte	0x04, 0x17
        /*002a*/ 	.short	(.L_401 - .L_400)
.L_400:
        /*002c*/ 	.word	0x00000000
        /*0030*/ 	.short	0x0001
        /*0032*/ 	.short	0x0008
        /*0034*/ 	.byte	0x00, 0xf5, 0x21, 0x00


	//----- nvinfo : EIATTR_KPARAM_INFO
	.align		4
.L_401:
        /*0038*/ 	.byte	0x04, 0x17
        /*003a*/ 	.short	(.L_403 - .L_402)
.L_402:
        /*003c*/ 	.word	0x00000000
        /*0040*/ 	.short	0x0000
        /*0042*/ 	.short	0x0000
        /*0044*/ 	.byte	0x00, 0xf5, 0x21, 0x00


	//----- nvinfo : EIATTR_SPARSE_MMA_MASK
	.align		4
.L_403:
        /*0048*/ 	.byte	0x03, 0x50
        /*004a*/ 	.short	0x0000


	//----- nvinfo : EIATTR_MAXREG_COUNT
	.align		4
        /*004c*/ 	.byte	0x03, 0x1b
        /*004e*/ 	.short	0x00ff


	//----- nvinfo : EIATTR_MERCURY_ISA_VERSION
	.align		4
        /*0050*/ 	.byte	0x03, 0x5f
        /*0052*/ 	.short	0x0101


	//----- nvinfo : EIATTR_VRC_CTA_INIT_COUNT
	.align		4
        /*0054*/ 	.byte	0x02, 0x4a
	.zero		1
	.zero		1


	//----- nvinfo : EIATTR_EXIT_INSTR_OFFSETS
	.align		4
        /*0058*/ 	.byte	0x04, 0x1c
        /*005a*/ 	.short	(.L_405 - .L_404)


	//   ....[0]....
.L_404:
        /*005c*/ 	.word	0x00000070


	//   ....[1]....
        /*0060*/ 	.word	0x00000130


	//----- nvinfo : EIATTR_CBANK_PARAM_SIZE
	.align		4
.L_405:
        /*0064*/ 	.byte	0x03, 0x19
        /*0066*/ 	.short	0x001c


	//----- nvinfo : EIATTR_PARAM_CBANK
	.align		4
        /*0068*/ 	.byte	0x04, 0x0a
        /*006a*/ 	.short	(.L_407 - .L_406)
	.align		4
.L_406:
        /*006c*/ 	.word	index@(.nv.constant0._Z10add_kernelPdS_S_i)
        /*0070*/ 	.short	0x0380
        /*0072*/ 	.short	0x001c


	//----- nvinfo : EIATTR_SW_WAR
	.align		4
.L_407:
        /*0074*/ 	.byte	0x04, 0x36
        /*0076*/ 	.short	(.L_409 - .L_408)
.L_408:
        /*0078*/ 	.word	0x00000008
.L_409:


//--------------------- .nv.callgraph             --------------------------
	.section	.nv.callgraph,"",@"SHT_CUDA_CALLGRAPH"
	.align	4
	.sectionentsize	8
	.align		4
        /*0000*/ 	.word	0x00000000
	.align		4
        /*0004*/ 	.word	0xffffffff
	.align		4
        /*0008*/ 	.word	0x00000000
	.align		4
        /*000c*/ 	.word	0xfffffffe
	.align		4
        /*0010*/ 	.word	0x00000000
	.align		4
        /*0014*/ 	.word	0xfffffffd
	.align		4
        /*0018*/ 	.word	0x00000000
	.align		4
        /*001c*/ 	.word	0xfffffffc


//--------------------- .text._Z17sum_pool2d_kernelPdS_PmS0_S0_dm --------------------------
	.section	.text._Z17sum_pool2d_kernelPdS_PmS0_S0_dm,"ax",@progbits
	.align	128
        .global         _Z17sum_pool2d_kernelPdS_PmS0_S0_dm
        .type           _Z17sum_pool2d_kernelPdS_PmS0_S0_dm,@function
        .size           _Z17sum_pool2d_kernelPdS_PmS0_S0_dm,(.L_x_253 - _Z17sum_pool2d_kernelPdS_PmS0_S0_dm)
        .other          _Z17sum_pool2d_kernelPdS_PmS0_S0_dm,@"STO_CUDA_ENTRY STV_DEFAULT"
_Z17sum_pool2d_kernelPdS_PmS0_S0_dm:
.text._Z17sum_pool2d_kernelPdS_PmS0_S0_dm:
[----:B------:R-:W-:Y:S08]  /*0000*/  LDC R1, c[0x0][0x37c] ;  /* 0x0000df00ff017b82 */ /* 0x000ff00000000800 */
[----:B------:R-:W0:Y:S01]  /*0010*/  LDC.64 R2, c[0x0][0x390] ;  /* 0x0000e400ff027b82 */ /* 0x000e220000000a00 */
[----:B------:R-:W0:Y:S02]  /*0020*/  LDCU.64 UR30, c[0x0][0x358] ;  /* 0x00006b00ff1e77ac */ /* 0x000e240008000a00 */
[----:B0-----:R-:W2:Y:S02]  /*0030*/  LDG.E.64 R4, desc[UR30][R2.64] ;  /* 0x0000001e02047981 */ /* 0x001ea4000c1e1b00 */
[----:B--2---:R-:W-:-:S02]  /*0040*/  R2UR UR32, R4 ;  /* 0x00000000042072ca */ /* 0x004fc400000e0000 */
[----:B------:R-:W-:-:S11]  /*0050*/  R2UR UR33, R5 ;  /* 0x00000000052172ca */ /* 0x000fd600000e0000 */
[----:B------:R-:W-:-:S04]  /*0060*/  ISETP.NE.U32.AND P0, PT, RZ, UR32, PT ;  /* 0x00000020ff007c0c */ /* 0x000fc8000bf05070 */
[----:B------:R-:W-:-:S13]  /*0070*/  ISETP.NE.AND.EX P0, PT, RZ, UR33, PT, P0 ;  /* 0x00000021ff007c0c */ /* 0x000fda000bf05300 */
[----:B------:R-:W-:Y:S05]  /*0080*/  @!P0 EXIT ;  /* 0x000000000000894d */ /* 0x000fea0003800000 */
[----:B------:R-:W2:Y:S01]  /*0090*/  LDG.E.64 R2, desc[UR30][R2.64+0x8] ;  /* 0x0000081e02027981 */ /* 0x000ea2000c1e1b00 */
[----:B------:R-:W0:Y:S02]  /*00a0*/  LDCU.64 UR4, c[0x0][0x390] ;  /* 0x00007200ff0477ac */ /* 0x000e240008000a00 */
[----:B0-----:R-:W-:-:S04]  /*00b0*/  UIADD3 UR4, UP0, UPT, UR4, 0x8, URZ ;  /* 0x0000000804047890 */ /* 0x001fc8000ff1e0ff */
[----:B------:R-:W-:Y:S02]  /*00c0*/  UIADD3.X UR5, UPT, UPT, URZ, UR5, URZ, UP0, !UPT ;  /* 0x00000005ff057290 */ /* 0x000fe400087fe4ff */
[----:B------:R-:W-:Y:S01]  /*00d0*/  IMAD.U32 R4, RZ, RZ, UR4 ;  /* 0x00000004ff047e24 */ /* 0x000fe2000f8e00ff */
[----:B--2---:R-:W-:Y:S02]  /*00e0*/  R2UR UR34, R2 ;  /* 0x00000000022272ca */ /* 0x004fe400000e0000 */
[----:B------:R-:W-:-:S11]  /*00f0*/  R2UR UR35, R3 ;  /* 0x00000000032372ca */ /* 0x000fd600000e0000 */
[----:B------:R-:W-:-:S04]  /*0100*/  ISETP.NE.U32.AND P0, PT, RZ, UR34, PT ;  /* 0x00000022ff007c0c */ /* 0x000fc8000bf05070 */
[----:B------:R-:W-:-:S13]  /*0110*/  ISETP.NE.AND.EX P0, PT, RZ, UR35, PT, P0 ;  /* 0x00000023ff007c0c */ /* 0x000fda000bf05300 */
[----:B------:R-:W-:Y:S05]  /*0120*/  @!P0 EXIT ;  /* 0x000000000000894d */ /* 0x000fea0003800000 */
[----:B------:R-:W0:Y:S01]  /*0130*/  LDC.64 R2, c[0x0][0x398] ;  /* 0x0000e600ff027b82 */ /* 0x000e220000000a00 */
[----:B------:R-:W-:Y:S01]  /*0140*/  IMAD.U32 R5, RZ, RZ, UR5 ;  /* 0x00000005ff057e24 */ /* 0x000fe2000f8e00ff */
[----:B------:R-:W1:Y:S04]  /*0150*/  LDCU.64 UR24, c[0x0][0x380] ;  /* 0x00007000ff1877ac */ /* 0x000e680008000a00 */
[----:B------:R-:W2:Y:S04]  /*0160*/  LDG.E.64 R10, desc[UR30][R4.64+0x8] ;  /* 0x0000081e040a7981 */ /* 0x000ea8000c1e1b00 */
[----:B------:R-:W3:Y:S04]  /*0170*/  LDG.E.64 R6, desc[UR30][R4.64+0x10] ;  /* 0x0000101e04067981 */ /* 0x000ee8000c1e1b00 */
[----:B0-----:R0:W5:Y:S01]  /*0180*/  LDG.E.64 R8, desc[UR30][R2.64+0x10] ;  /* 0x0000101e02087981 */ /* 0x001162000c1e1b00 */
[----:B-1----:R-:W-:Y:S01]  /*0190*/  UIADD3 UR24, UP0, UPT, UR24, 0x40, URZ ;  /* 0x0000004018187890 */ /* 0x002fe2000ff1e0ff */
[----:B------:R-:W-:Y:S01]  /*01a0*/  UMOV UR4, URZ ;  /* 0x000000ff00047c82 */ /* 0x000fe20008000000 */
[----:B------:R-:W-:-:S02]  /*01b0*/  UMOV UR5, URZ ;  /* 0x000000ff00057c82 */ /* 0x000fc40008000000 */
[----:B------:R-:W-:Y:S01]  /*01c0*/  UIADD3.X UR25, UPT, UPT, URZ, UR25, URZ, UP0, !UPT ;  /* 0x00000019ff197290 */ /* 0x000fe200087fe4ff */
[----:B------:R-:W-:Y:S01]  /*01d0*/  UMOV UR6, URZ ;  /* 0x000000ff00067c82 */ /* 0x000fe20008000000 */
[----:B------:R-:W-:Y:S01]  /*01e0*/  UMOV UR7, URZ ;  /* 0x000000ff00077c82 */ /* 0x000fe20008000000 */
[----:B--2---:R-:W-:Y:S02]  /*01f0*/  R2UR UR36, R10 ;  /* 0x000000000a2472ca */ /* 0x004fe400000e0000 */
[----:B------:R-:W-:Y:S02]  /*0200*/  R2UR UR37, R11 ;  /* 0x000000000b2572ca */ /* 0x000fe400000e0000 */
[----:B---3--:R-:W-:Y:S02]  /*0210*/  R2UR UR38, R6 ;  /* 0x00000000062672ca */ /* 0x008fe400000e0000 */
[----:B0-----:R-:W-:-:S15]  /*0220*/  R2UR UR39, R7 ;  /* 0x00000000072772ca */ /* 0x001fde00000e0000 */
.L_x_12:
[----:B-----5:R-:W-:Y:S01]  /*0230*/  ISETP.NE.U32.AND P1, PT, R8, RZ, PT ;  /* 0x000000ff0800720c */ /* 0x020fe20003f25070 */
[----:B------:R-:W-:Y:S01]  /*0240*/  UMOV UR8, URZ ;  /* 0x000000ff00087c82 */ /* 0x000fe20008000000 */
[----:B------:R-:W-:Y:S02]  /*0250*/  UMOV UR9, URZ ;  /* 0x000000ff00097c82 */ /* 0x000fe40008000000 */
[----:B0-----:R-:W-:-:S13]  /*0260*/  ISETP.NE.AND.EX P1, PT, R9, RZ, PT, P1 ;  /* 0x000000ff0900720c */ /* 0x001fda0003f25310 */
.L_x_11:
[----:B------:R-:W-:Y:S02]  /*0270*/  PLOP3.LUT P0, PT, P1, PT, PT, 0x80, 0x8 ;  /* 0x000000000008781c */ /* 0x000fe40000f0f070 */
[----:B------:R-:W-:-:S11]  /*0280*/  PLOP3.LUT P1, PT, PT, PT, PT, 0x8, 0x80 ;  /* 0x000000000080781c */ /* 0x000fd60003f2e170 */
[----:B0-----:R-:W-:Y:S05]  /*0290*/  @!P0 BRA `(.L_x_0) ;  /* 0x0000001000b08947 */ /* 0x001fea0003800000 */
[----:B------:R-:W0:Y:S02]  /*02a0*/  LDC.64 R2, c[0x0][0x398] ;  /* 0x0000e600ff027b82 */ /* 0x000e240000000a00 */
[----:B0-----:R-:W2:Y:S01]  /*02b0*/  LDG.E.64 R2, desc[UR30][R2.64+0x18] ;  /* 0x0000181e02027981 */ /* 0x001ea2000c1e1b00 */
[----:B------:R-:W-:Y:S01]  /*02c0*/  UMOV UR10, URZ ;  /* 0x000000ff000a7c82 */ /* 0x000fe20008000000 */
[----:B------:R-:W-:Y:S01]  /*02d0*/  UMOV UR11, URZ ;  /* 0x000000ff000b7c82 */ /* 0x000fe20008000000 */
[----:B--2---:R-:W-:-:S04]  /*02e0*/  ISETP.NE.U32.AND P0, PT, R2, RZ, PT ;  /* 0x000000ff0200720c */ /* 0x004fc80003f05070 */
[----:B------:R-:W-:-:S13]  /*02f0*/  ISETP.NE.AND.EX P0, PT, R3, RZ, PT, P0 ;  /* 0x000000ff0300720c */ /* 0x000fda0003f05300 */
.L_x_10:
[----:B------:R-:W-:Y:S02]  /*0300*/  PLOP3.LUT P1, PT, P0, PT, PT, 0x80, 0x8 ;  /* 0x000000000008781c */ /* 0x000fe4000072f070 */
[----:B------:R-:W-:-:S11]  /*0310*/  PLOP3.LUT P0, PT, PT, PT, PT, 0x8, 0x80 ;  /* 0x000000000080781c */ /* 0x000fd60003f0e170 */
[----:B0-----:R-:W-:Y:S05]  /*0320*/  @!P1 BRA `(.L_x_1) ;  /* 0x0000001000709947 */ /* 0x001fea0003800000 */
[----:B------:R-:W-:Y:S01]  /*0330*/  UIMAD UR16, UR5, UR34, URZ ;  /* 0x00000022051072a4 */ /* 0x000fe2000f8e02ff */
[----:B------:R-:W0:Y:S01]  /*0340*/  LDCU.64 UR14, c[0x0][0x3b0] ;  /* 0x00007600ff0e77ac */ /* 0x000e220008000a00 */
[----:B------:R-:W-:Y:S02]  /*0350*/  UIMAD.WIDE.U32 UR12, UR34, UR4, UR8 ;  /* 0x00000004220c72a5 */ /* 0x000fe4000f8e0008 */
[----:B------:R-:W-:Y:S02]  /*0360*/  UIMAD UR16, UR35, UR4, UR16 ;  /* 0x00000004231072a4 */ /* 0x000fe4000f8e0210 */
[----:B------:R-:W-:Y:S02]  /*0370*/  UIMAD.WIDE.U32 UR18, UR12, UR36, URZ ;  /* 0x000000240c1272a5 */ /* 0x000fe4000f8e00ff */
[----:B------:R-:W-:-:S03]  /*0380*/  UIADD3 UR16, UPT, UPT, UR13, UR16, URZ ;  /* 0x000000100d107290 */ /* 0x000fc6000fffe0ff */
[----:B------:R-:W-:Y:S01]  /*0390*/  UMOV UR13, URZ ;  /* 0x000000ff000d7c82 */ /* 0x000fe20008000000 */
[----:B------:R-:W-:-:S04]  /*03a0*/  UIMAD UR16, UR16, UR36, URZ ;  /* 0x00000024101072a4 */ /* 0x000fc8000f8e02ff */
[----:B------:R-:W-:Y:S02]  /*03b0*/  UIMAD UR16, UR37, UR12, UR16 ;  /* 0x0000000c251072a4 */ /* 0x000fe4000f8e0210 */
[----:B0-----:R-:W-:Y:S02]  /*03c0*/  UIMAD UR12, UR11, UR14, URZ ;  /* 0x0000000e0b0c72a4 */ /* 0x001fe4000f8e02ff */
[----:B------:R-:W-:Y:S02]  /*03d0*/  UIADD3 UR19, UPT, UPT, UR19, UR16, URZ ;  /* 0x0000001013137290 */ /* 0x000fe4000fffe0ff */
[----:B------:R-:W-:Y:S02]  /*03e0*/  UIMAD UR12, UR10, UR15, UR12 ;  /* 0x0000000f0a0c72a4 */ /* 0x000fe4000f8e020c */
[----:B------:R-:W-:-:S04]  /*03f0*/  UIMAD.WIDE.U32 UR18, UR10, UR14, UR18 ;  /* 0x0000000e0a1272a5 */ /* 0x000fc8000f8e0012 */
[----:B------:R-:W-:-:S03]  /*0400*/  UIADD3 UR26, UPT, UPT, UR19, UR12, URZ ;  /* 0x0000000c131a7290 */ /* 0x000fc6000fffe0ff */
[----:B------:R-:W-:-:S09]  /*0410*/  UMOV UR12, URZ ;  /* 0x000000ff000c7c82 */ /* 0x000fd20008000000 */
.L_x_9:
[----:B------:R-:W0:Y:S02]  /*0420*/  LDC.64 R4, c[0x0][0x3a0] ;  /* 0x0000e800ff047b82 */ /* 0x000e240000000a00 */
[----:B0-----:R-:W2:Y:S01]  /*0430*/  LDG.E.64 R22, desc[UR30][R4.64] ;  /* 0x0000001e04167981 */ /* 0x001ea2000c1e1b00 */
[----:B------:R-:W0:Y:S02]  /*0440*/  LDCU.64 UR22, c[0x0][0x3a8] ;  /* 0x00007500ff1677ac */ /* 0x000e240008000a00 */
[----:B0-----:R-:W-:Y:S02]  /*0450*/  IMAD.U32 R14, RZ, RZ, UR22 ;  /* 0x00000016ff0e7e24 */ /* 0x001fe4000f8e00ff */
[----:B------:R-:W-:Y:S01]  /*0460*/  IMAD.U32 R15, RZ, RZ, UR23 ;  /* 0x00000017ff0f7e24 */ /* 0x000fe2000f8e00ff */
[----:B--2---:R-:W-:-:S04]  /*0470*/  ISETP.NE.U32.AND P0, PT, R22, RZ, PT ;  /* 0x000000ff1600720c */ /* 0x004fc80003f05070 */
[----:B------:R-:W-:-:S13]  /*0480*/  ISETP.NE.AND.EX P0, PT, R23, RZ, PT, P0 ;  /* 0x000000ff1700720c */ /* 0x000fda0003f05300 */
[----:B------:R-:W-:Y:S05]  /*0490*/  @!P0 BRA `(.L_x_2) ;  /* 0x0000000c00c88947 */ /* 0x000fea0003800000 */
[----:B------:R-:W2:Y:S02]  /*04a0*/  LDG.E.64 R4, desc[UR30][R4.64+0x8] ;  /* 0x0000081e04047981 */ /* 0x000ea4000c1e1b00 */
[----:B--2---:R-:W-:-:S13]  /*04b0*/  R2UR UR50, R4 ;  /* 0x00000000043272ca */ /* 0x004fda00000e0000 */
[----:B------:R-:W-:-:S04]  /*04c0*/  ISETP.NE.U32.AND P0, PT, RZ, UR50, PT ;  /* 0x00000032ff007c0c */ /* 0x000fc8000bf05070 */
[----:B------:R-:W-:-:S13]  /*04d0*/  ISETP.NE.AND.EX P0, PT, R5, RZ, PT, P0 ;  /* 0x000000ff0500720c */ /* 0x000fda0003f05300 */
[----:B------:R-:W-:Y:S05]  /*04e0*/  @!P0 BRA `(.L_x_2) ;  /* 0x0000000c00b48947 */ /* 0x000fea0003800000 */
[----:B------:R-:W0:Y:S01]  /*04f0*/  LDCU.64 UR16, c[0x0][0x3b0] ;  /* 0x00007600ff1077ac */ /* 0x000e220008000a00 */
[----:B------:R-:W-:Y:S02]  /*0500*/  IMAD.U32 R14, RZ, RZ, UR22 ;  /* 0x00000016ff0e7e24 */ /* 0x000fe4000f8e00ff */
[----:B------:R-:W-:Y:S01]  /*0510*/  IMAD.U32 R15, RZ, RZ, UR23 ;  /* 0x00000017ff0f7e24 */ /* 0x000fe2000f8e00ff */
[----:B------:R-:W-:Y:S02]  /*0520*/  ULOP3.LUT UR51, UR50, 0xf, URZ, 0xc0, !UPT ;  /* 0x0000000f32337892 */ /* 0x000fe4000f8ec0ff */
[----:B------:R-:W-:Y:S02]  /*0530*/  ULOP3.LUT UR52, UR50, 0x7, URZ, 0xc0, !UPT ;  /* 0x0000000732347892 */ /* 0x000fe4000f8ec0ff */
[----:B------:R-:W-:Y:S01]  /*0540*/  ULOP3.LUT UR53, UR50, 0x3, URZ, 0xc0, !UPT ;  /* 0x0000000332357892 */ /* 0x000fe2000f8ec0ff */
[----:B------:R-:W-:Y:S01]  /*0550*/  UMOV UR15, URZ ;  /* 0x000000ff000f7c82 */ /* 0x000fe20008000000 */
[----:B0-----:R-:W-:-:S02]  /*0560*/  UIMAD UR14, UR12, UR16, URZ ;  /* 0x000000100c0e72a4 */ /* 0x001fc4000f8e02ff */
[----:B------:R-:W-:Y:S02]  /*0570*/  UIMAD.WIDE.U32 UR20, UR13, UR16, URZ ;  /* 0x000000100d1472a5 */ /* 0x000fe4000f8e00ff */
[----:B------:R-:W-:-:S04]  /*0580*/  UIMAD UR14, UR13, UR17, UR14 ;  /* 0x000000110d0e72a4 */ /* 0x000fc8000f8e020e */
[----:B------:R-:W-:-:S03]  /*0590*/  UIADD3 UR27, UPT, UPT, UR21, UR14, URZ ;  /* 0x0000000e151b7290 */ /* 0x000fc6000fffe0ff */
[----:B------:R-:W-:-:S09]  /*05a0*/  UMOV UR14, URZ ;  /* 0x000000ff000e7c82 */ /* 0x000fd20008000000 */
.L_x_8:
[----:B------:R-:W-:Y:S01]  /*05b0*/  UIADD3 UR22, UP0, UPT, UR14, UR18, URZ ;  /* 0x000000120e167290 */ /* 0x000fe2000ff1e0ff */
[----:B------:R-:W-:-:S03]  /*05c0*/  UMOV UR17, UR27 ;  /* 0x0000001b00117c82 */ /* 0x000fc60008000000 */
[----:B------:R-:W-:Y:S02]  /*05d0*/  UIADD3.X UR16, UPT, UPT, UR15, UR26, URZ, UP0, !UPT ;  /* 0x0000001a0f107290 */ /* 0x000fe400087fe4ff */
[----:B------:R-:W-:Y:S02]  /*05e0*/  UISETP.GE.U32.AND UP0, UPT, UR50, 0x10, UPT ;  /* 0x000000103200788c */ /* 0x000fe4000bf06070 */
[----:B------:R-:W-:-:S03]  /*05f0*/  UIMAD UR23, UR16, UR38, URZ ;  /* 0x00000026101772a4 */ /* 0x000fc6000f8e02ff */
[----:B------:R-:W-:Y:S01]  /*0600*/  UMOV UR16, UR20 ;  /* 0x0000001400107c82 */ /* 0x000fe20008000000 */
[----:B------:R-:W-:Y:S01]  /*0610*/  PLOP3.LUT P0, PT, PT, PT, UP0, 0x80, 0x8 ;  /* 0x000000000008781c */ /* 0x000fe20003f0f008 */
[----:B------:R-:W-:Y:S02]  /*0620*/  UIMAD.WIDE.U32 UR40, UR38, UR22, UR16 ;  /* 0x00000016262872a5 */ /* 0x000fe4000f8e0010 */
[----:B------:R-:W-:Y:S01]  /*0630*/  UIMAD UR23, UR39, UR22, UR23 ;  /* 0x00000016271772a4 */ /* 0x000fe2000f8e0217 */
[----:B------:R-:W-:Y:S01]  /*0640*/  ISETP.GE.U32.AND.EX P0, PT, R5, RZ, PT, P0 ;  /* 0x000000ff0500720c */ /* 0x000fe20003f06100 */
[----:B------:R-:W-:Y:S01]  /*0650*/  UMOV UR16, URZ ;  /* 0x000000ff00107c82 */ /* 0x000fe20008000000 */
[----:B------:R-:W-:Y:S01]  /*0660*/  UMOV UR17, URZ ;  /* 0x000000ff00117c82 */ /* 0x000fe20008000000 */
[----:B------:R-:W-:-:S10]  /*0670*/  UIADD3 UR28, UPT, UPT, UR41, UR23, URZ ;  /* 0x00000017291c7290 */ /* 0x000fd4000fffe0ff */
[----:B------:R-:W-:Y:S05]  /*0680*/  @!P0 BRA `(.L_x_3) ;  /* 0x0000000000bc8947 */ /* 0x000fea0003800000 */
[----:B------:R-:W-:Y:S01]  /*0690*/  ULEA UR17, UP0, UR40, UR24, 0x3 ;  /* 0x0000001828117291 */ /* 0x000fe2000f8018ff */
[----:B------:R-:W-:Y:S01]  /*06a0*/  IMAD.MOV.U32 R0, RZ, RZ, R5 ;  /* 0x000000ffff007224 */ /* 0x000fe200078e0005 */
[----:B------:R-:W-:Y:S02]  /*06b0*/  ULOP3.LUT UR16, UR50, 0xfffffff0, URZ, 0xc0, !UPT ;  /* 0xfffffff032107892 */ /* 0x000fe4000f8ec0ff */
[----:B------:R-:W-:Y:S02]  /*06c0*/  ULEA.HI.X UR22, UR40, UR25, UR28, 0x3, UP0 ;  /* 0x0000001928167291 */ /* 0x000fe400080f1c1c */
[----:B------:R-:W-:Y:S02]  /*06d0*/  IMAD.U32 R2, RZ, RZ, UR17 ;  /* 0x00000011ff027e24 */ /* 0x000fe4000f8e00ff */
[----:B------:R-:W-:Y:S02]  /*06e0*/  IMAD.U32 R4, RZ, RZ, UR16 ;  /* 0x00000010ff047e24 */ /* 0x000fe4000f8e00ff */
[----:B------:R-:W-:-:S07]  /*06f0*/  IMAD.U32 R3, RZ, RZ, UR22 ;  /* 0x00000016ff037e24 */ /* 0x000fce000f8e00ff */
.L_x_4:
[----:B------:R-:W2:Y:S04]  /*0700*/  LDG.E.64 R24, desc[UR30][R2.64+-0x40] ;  /* 0xffffc01e02187981 */ /* 0x000ea8000c1e1b00 */
[----:B------:R-:W3:Y:S04]  /*0710*/  LDG.E.64 R16, desc[UR30][R2.64+-0x38] ;  /* 0xffffc81e02107981 */ /* 0x000ee8000c1e1b00 */
[----:B------:R-:W4:Y:S04]  /*0720*/  LDG.E.64 R18, desc[UR30][R2.64+-0x30] ;  /* 0xffffd01e02127981 */ /* 0x000f28000c1e1b00 */
[----:B------:R-:W5:Y:S04]  /*0730*/  LDG.E.64 R20, desc[UR30][R2.64+-0x28] ;  /* 0xffffd81e02147981 */ /* 0x000f68000c1e1b00 */
[----:B------:R-:W5:Y:S04]  /*0740*/  LDG.E.64 R6, desc[UR30][R2.64+-0x20] ;  /* 0xffffe01e02067981 */ /* 0x000f68000c1e1b00 */
[----:B------:R-:W5:Y:S04]  /*0750*/  LDG.E.64 R8, desc[UR30][R2.64+-0x18] ;  /* 0xffffe81e02087981 */ /* 0x000f68000c1e1b00 */
[----:B------:R-:W5:Y:S04]  /*0760*/  LDG.E.64 R10, desc[UR30][R2.64+-0x10] ;  /* 0xfffff01e020a7981 */ /* 0x000f68000c1e1b00 */
[----:B------:R-:W5:Y:S01]  /*0770*/  LDG.E.64 R12, desc[UR30][R2.64+-0x8] ;  /* 0xfffff81e020c7981 */ /* 0x000f62000c1e1b00 */
[----:B--2---:R-:W-:-:S03]  /*0780*/  DADD R24, R24, R14 ;  /* 0x0000000018187229 */ /* 0x004fc6000000000e */
[----:B------:R-:W2:Y:S05]  /*0790*/  LDG.E.64 R14, desc[UR30][R2.64] ;  /* 0x0000001e020e7981 */ /* 0x000eaa000c1e1b00 */
[----:B---3--:R-:W-:Y:S01]  /*07a0*/  DADD R24, R24, R16 ;  /* 0x0000000018187229 */ /* 0x008fe20000000010 */
[----:B------:R-:W3:Y:S07]  /*07b0*/  LDG.E.64 R16, desc[UR30][R2.64+0x8] ;  /* 0x0000081e02107981 */ /* 0x000eee000c1e1b00 */
[----:B----4-:R-:W-:Y:S01]  /*07c0*/  DADD R24, R24, R18 ;  /* 0x0000000018187229 */ /* 0x010fe20000000012 */
[----:B------:R-:W4:Y:S07]  /*07d0*/  LDG.E.64 R18, desc[UR30][R2.64+0x10] ;  /* 0x0000101e02127981 */ /* 0x000f2e000c1e1b00 */
[----:B-----5:R-:W-:Y:S01]  /*07e0*/  DADD R24, R24, R20 ;  /* 0x0000000018187229 */ /* 0x020fe20000000014 */
[----:B------:R-:W5:Y:S07]  /*07f0*/  LDG.E.64 R20, desc[UR30][R2.64+0x18] ;  /* 0x0000181e02147981 */ /* 0x000f6e000c1e1b00 */
[----:B------:R-:W-:Y:S01]  /*0800*/  DADD R24, R24, R6 ;  /* 0x0000000018187229 */ /* 0x000fe20000000006 */
[----:B------:R-:W5:Y:S07]  /*0810*/  LDG.E.64 R6, desc[UR30][R2.64+0x20] ;  /* 0x0000201e02067981 */ /* 0x000f6e000c1e1b00 */
[----:B------:R-:W-:Y:S01]  /*0820*/  DADD R24, R24, R8 ;  /* 0x0000000018187229 */ /* 0x000fe20000000008 */
[----:B------:R-:W5:Y:S07]  /*0830*/  LDG.E.64 R8, desc[UR30][R2.64+0x28] ;  /* 0x0000281e02087981 */ /* 0x000f6e000c1e1b00 */
[----:B------:R-:W-:Y:S01]  /*0840*/  DADD R24, R24, R10 ;  /* 0x0000000018187229 */ /* 0x000fe2000000000a */
[----:B------:R-:W5:Y:S07]  /*0850*/  LDG.E.64 R10, desc[UR30][R2.64+0x30] ;  /* 0x0000301e020a7981 */ /* 0x000f6e000c1e1b00 */
[----:B------:R-:W-:Y:S01]  /*0860*/  DADD R24, R24, R12 ;  /* 0x0000000018187229 */ /* 0x000fe2000000000c */
[----:B------:R0:W5:Y:S01]  /*0870*/  LDG.E.64 R12, desc[UR30][R2.64+0x38] ;  /* 0x0000381e020c7981 */ /* 0x000162000c1e1b00 */
[----:B------:R-:W-:-:S04]  /*0880*/  IADD3 R4, P0, PT, R4, -0x10, RZ ;  /* 0xfffffff004047810 */ /* 0x000fc80007f1e0ff */
[----:B------:R-:W-:Y:S02]  /*0890*/  IADD3.X R0, PT, PT, R0, -0x1, RZ, P0, !PT ;  /* 0xffffffff00007810 */ /* 0x000fe400007fe4ff */
[----:B------:R-:W-:Y:S02]  /*08a0*/  ISETP.NE.U32.AND P0, PT, R4, RZ, PT ;  /* 0x000000ff0400720c */ /* 0x000fe40003f05070 */
[----:B0-----:R-:W-:Y:S02]  /*08b0*/  IADD3 R2, P1, PT, R2, 0x80, RZ ;  /* 0x0000008002027810 */ /* 0x001fe40007f3e0ff */
[----:B------:R-:W-:-:S03]  /*08c0*/  ISETP.NE.AND.EX P0, PT, R0, RZ, PT, P0 ;  /* 0x000000ff0000720c */ /* 0x000fc60003f05300 */
[----:B------:R-:W-:Y:S01]  /*08d0*/  IMAD.X R3, RZ, RZ, R3, P1 ;  /* 0x000000ffff037224 */ /* 0x000fe200008e0603 */
[----:B--2---:R-:W-:-:S08]  /*08e0*/  DADD R14, R24, R14 ;  /* 0x00000000180e7229 */ /* 0x004fd0000000000e */
[----:B---3--:R-:W-:-:S08]  /*08f0*/  DADD R14, R14, R16 ;  /* 0x000000000e0e7229 */ /* 0x008fd00000000010 */
[----:B----4-:R-:W-:-:S08]  /*0900*/  DADD R14, R14, R18 ;  /* 0x000000000e0e7229 */ /* 0x010fd00000000012 */
[----:B-----5:R-:W-:-:S08]  /*0910*/  DADD R14, R14, R20 ;  /* 0x000000000e0e7229 */ /* 0x020fd00000000014 */
[----:B------:R-:W-:-:S08]  /*0920*/  DADD R6, R14, R6 ;  /* 0x000000000e067229 */ /* 0x000fd00000000006 */
[----:B------:R-:W-:-:S08]  /*0930*/  DADD R6, R6, R8 ;  /* 0x0000000006067229 */ /* 0x000fd00000000008 */
[----:B------:R-:W-:-:S08]  /*0940*/  DADD R6, R6, R10 ;  /* 0x0000000006067229 */ /* 0x000fd0000000000a */
[----:B------:R-:W-:Y:S01]  /*0950*/  DADD R14, R6, R12 ;  /* 0x00000000060e7229 */ /* 0x000fe2000000000c */
[----:B------:R-:W-:Y:S10]  /*0960*/  @P0 BRA `(.L_x_4) ;  /* 0xfffffffc00640947 */ /* 0x000ff4000383ffff */
[----:B------:R-:W-:-:S15]  /*0970*/  R2UR UR17, R5 ;  /* 0x00000000051172ca */ /* 0x000fde00000e0000 */
.L_x_3:
[----:B------:R-:W-:-:S04]  /*0980*/  UISETP.NE.U32.AND UP0, UPT, UR51, URZ, UPT ;  /* 0x000000ff3300728c */ /* 0x000fc8000bf05070 */
[----:B------:R-:W-:-:S09]  /*0990*/  UISETP.NE.AND.EX UP0, UPT, URZ, URZ, UPT, UP0 ;  /* 0x000000ffff00728c */ /* 0x000fd2000bf05300 */
[----:B------:R-:W-:Y:S05]  /*09a0*/  BRA.U !UP0, `(.L_x_5) ;  /* 0x0000000908707547 */ /* 0x000fea000b800000 */
[----:B------:R-:W-:Y:S02]  /*09b0*/  UISETP.GE.U32.AND UP1, UPT, UR51, 0x8, UPT ;  /* 0x000000083300788c */ /* 0x000fe4000bf26070 */
[----:B------:R-:W-:Y:S02]  /*09c0*/  UISETP.NE.U32.AND UP0, UPT, UR52, URZ, UPT ;  /* 0x000000ff3400728c */ /* 0x000fe4000bf05070 */
[----:B------:R-:W-:Y:S02]  /*09d0*/  UISETP.GE.U32.AND.EX UP1, UPT, URZ, URZ, UPT, UP1 ;  /* 0x000000ffff00728c */ /* 0x000fe4000bf26110 */
[----:B------:R-:W-:-:S07]  /*09e0*/  UISETP.NE.AND.EX UP0, UPT, URZ, URZ, UPT, UP0 ;  /* 0x000000ffff00728c */ /* 0x000fce000bf05300 */
[----:B------:R-:W-:Y:S05]  /*09f0*/  BRA.U !UP1, `(.L_x_6) ;  /* 0x0000000509287547 */ /* 0x000fea000b800000 */
[----:B------:R-:W0:Y:S01]  /*0a00*/  LDCU.64 UR22, c[0x0][0x380] ;  /* 0x00007000ff1677ac */ /* 0x000e220008000a00 */
[----:B------:R-:W-:Y:S02]  /*0a10*/  UIADD3 UR46, UP1, UPT, UR16, UR40, URZ ;  /* 0x00000028102e7290 */ /* 0x000fe4000ff3e0ff */
[----:B------:R-:W-:Y:S02]  /*0a20*/  UIADD3 UR54, UPT, UPT, UR16, 0x1, URZ ;  /* 0x0000000110367890 */ /* 0x000fe4000fffe0ff */
[----:B------:R-:W-:Y:S02]  /*0a30*/  UIADD3.X UR17, UPT, UPT, UR17, UR28, URZ, UP1, !UPT ;  /* 0x0000001c11117290 */ /* 0x000fe40008ffe4ff */
[----:B------:R-:W-:Y:S02]  /*0a40*/  UIADD3 UR54, UP2, UPT, UR54, UR40, URZ ;  /* 0x0000002836367290 */ /* 0x000fe4000ff5e0ff */
[----:B------:R-:W-:Y:S02]  /*0a50*/  UIADD3 UR48, UPT, UPT, UR16, 0x2, URZ ;  /* 0x0000000210307890 */ /* 0x000fe4000fffe0ff */
[----:B------:R-:W-:-:S02]  /*0a60*/  UIADD3 UR47, UPT, UPT, UR16, 0x3, URZ ;  /* 0x00000003102f7890 */ /* 0x000fc4000fffe0ff */
[----:B------:R-:W-:Y:S02]  /*0a70*/  UIADD3 UR48, UP4, UPT, UR48, UR40, URZ ;  /* 0x0000002830307290 */ /* 0x000fe4000ff9e0ff */
[----:B0-----:R-:W-:Y:S02]  /*0a80*/  ULEA UR55, UP1, UR46, UR22, 0x3 ;  /* 0x000000162e377291 */ /* 0x001fe4000f8218ff */
[----:B------:R-:W-:Y:S02]  /*0a90*/  UIADD3.X UR49, UPT, UPT, URZ, UR28, URZ, UP4, !UPT ;  /* 0x0000001cff317290 */ /* 0x000fe4000a7fe4ff */
[----:B------:R-:W-:Y:S02]  /*0aa0*/  ULEA.HI.X UR46, UR46, UR23, UR17, 0x3, UP1 ;  /* 0x000000172e2e7291 */ /* 0x000fe400088f1c11 */
[----:B------:R-:W-:Y:S01]  /*0ab0*/  UIADD3.X UR17, UPT, UPT, URZ, UR28, URZ, UP2, !UPT ;  /* 0x0000001cff117290 */ /* 0x000fe200097fe4ff */
[----:B------:R-:W-:Y:S01]  /*0ac0*/  IMAD.U32 R12, RZ, RZ, UR55 ;  /* 0x00000037ff0c7e24 */ /* 0x000fe2000f8e00ff */
[----:B------:R-:W-:-:S02]  /*0ad0*/  ULEA UR58, UP1, UR54, UR22, 0x3 ;  /* 0x00000016363a7291 */ /* 0x000fc4000f8218ff */
[----:B------:R-:W-:Y:S01]  /*0ae0*/  IMAD.U32 R13, RZ, RZ, UR46 ;  /* 0x0000002eff0d7e24 */ /* 0x000fe2000f8e00ff */
[----:B------:R-:W-:Y:S02]  /*0af0*/  ULEA UR57, UP4, UR48, UR22, 0x3 ;  /* 0x0000001630397291 */ /* 0x000fe4000f8818ff */
[----:B------:R-:W-:Y:S01]  /*0b00*/  ULEA.HI.X UR54, UR54, UR23, UR17, 0x3, UP1 ;  /* 0x0000001736367291 */ /* 0x000fe200088f1c11 */
[----:B------:R-:W-:Y:S01]  /*0b10*/  IMAD.U32 R16, RZ, RZ, UR58 ;  /* 0x0000003aff107e24 */ /* 0x000fe2000f8e00ff */
[----:B------:R-:W-:Y:S01]  /*0b20*/  UIADD3 UR47, UP6, UPT, UR47, UR40, URZ ;  /* 0x000000282f2f7290 */ /* 0x000fe2000ffde0ff */
[----:B------:R-:W2:Y:S01]  /*0b30*/  LDG.E.64 R12, desc[UR30][R12.64] ;  /* 0x0000001e0c0c7981 */ /* 0x000ea2000c1e1b00 */
[----:B------:R-:W-:Y:S02]  /*0b40*/  ULEA.HI.X UR48, UR48, UR23, UR49, 0x3, UP4 ;  /* 0x0000001730307291 */ /* 0x000fe4000a0f1c31 */
[----:B------:R-:W-:Y:S01]  /*0b50*/  IMAD.U32 R17, RZ, RZ, UR54 ;  /* 0x00000036ff117e24 */ /* 0x000fe2000f8e00ff */
[----:B------:R-:W-:-:S02]  /*0b60*/  UIADD3 UR45, UPT, UPT, UR16, 0x4, URZ ;  /* 0x00000004102d7890 */ /* 0x000fc4000fffe0ff */
[----:B------:R-:W-:Y:S02]  /*0b70*/  UIADD3.X UR43, UPT, UPT, URZ, UR28, URZ, UP6, !UPT ;  /* 0x0000001cff2b7290 */ /* 0x000fe4000b7fe4ff */
[----:B------:R-:W-:Y:S01]  /*0b80*/  ULEA UR56, UP6, UR47, UR22, 0x3 ;  /* 0x000000162f387291 */ /* 0x000fe2000f8c18ff */
[----:B------:R-:W3:Y:S01]  /*0b90*/  LDG.E.64 R16, desc[UR30][R16.64] ;  /* 0x0000001e10107981 */ /* 0x000ee2000c1e1b00 */
[----:B------:R-:W-:Y:S01]  /*0ba0*/  IMAD.U32 R18, RZ, RZ, UR57 ;  /* 0x00000039ff127e24 */ /* 0x000fe2000f8e00ff */
[----:B------:R-:W-:Y:S01]  /*0bb0*/  UIADD3 UR45, UP5, UPT, UR45, UR40, URZ ;  /* 0x000000282d2d7290 */ /* 0x000fe2000ffbe0ff */
[----:B------:R-:W-:Y:S01]  /*0bc0*/  IMAD.U32 R19, RZ, RZ, UR48 ;  /* 0x00000030ff137e24 */ /* 0x000fe2000f8e00ff */
[----:B------:R-:W-:Y:S02]  /*0bd0*/  ULEA.HI.X UR47, UR47, UR23, UR43, 0x3, UP6 ;  /* 0x000000172f2f7291 */ /* 0x000fe4000b0f1c2b */
[----:B------:R-:W-:Y:S02]  /*0be0*/  UIADD3 UR44, UPT, UPT, UR16, 0x5, URZ ;  /* 0x00000005102c7890 */ /* 0x000fe4000fffe0ff */
[----:B------:R-:W-:Y:S01]  /*0bf0*/  UIADD3.X UR46, UPT, UPT, URZ, UR28, URZ, UP5, !UPT ;  /* 0x0000001cff2e7290 */ /* 0x000fe2000affe4ff */
[----:B------:R-:W4:Y:S01]  /*0c00*/  LDG.E.64 R18, desc[UR30][R18.64] ;  /* 0x0000001e12127981 */ /* 0x000f22000c1e1b00 */
[----:B------:R-:W-:Y:S01]  /*0c10*/  ULEA UR55, UP5, UR45, UR22, 0x3 ;  /* 0x000000162d377291 */ /* 0x000fe2000f8a18ff */
[----:B------:R-:W-:Y:S01]  /*0c20*/  IMAD.U32 R20, RZ, RZ, UR56 ;  /* 0x00000038ff147e24 */ /* 0x000fe2000f8e00ff */
[----:B------:R-:W-:Y:S01]  /*0c30*/  UIADD3 UR29, UPT, UPT, UR16, 0x7, URZ ;  /* 0x00000007101d7890 */ /* 0x000fe2000fffe0ff */
[----:B------:R-:W-:Y:S01]  /*0c40*/  IMAD.U32 R21, RZ, RZ, UR47 ;  /* 0x0000002fff157e24 */ /* 0x000fe2000f8e00ff */
[----:B------:R-:W-:-:S02]  /*0c50*/  UIADD3 UR44, UP2, UPT, UR44, UR40, URZ ;  /* 0x000000282c2c7290 */ /* 0x000fc4000ff5e0ff */
[----:B------:R-:W-:Y:S02]  /*0c60*/  ULEA.HI.X UR45, UR45, UR23, UR46, 0x3, UP5 ;  /* 0x000000172d2d7291 */ /* 0x000fe4000a8f1c2e */
[----:B------:R-:W-:Y:S01]  /*0c70*/  UIADD3 UR17, UP1, UPT, UR29, UR40, URZ ;  /* 0x000000281d117290 */ /* 0x000fe2000ff3e0ff */
[----:B------:R-:W5:Y:S01]  /*0c80*/  LDG.E.64 R20, desc[UR30][R20.64] ;  /* 0x0000001e14147981 */ /* 0x000f62000c1e1b00 */
[----:B------:R-:W-:Y:S02]  /*0c90*/  UIADD3.X UR29, UPT, UPT, URZ, UR28, URZ, UP2, !UPT ;  /* 0x0000001cff1d7290 */ /* 0x000fe400097fe4ff */
[----:B------:R-:W-:Y:S02]  /*0ca0*/  UIADD3 UR42, UPT, UPT, UR16, 0x6, URZ ;  /* 0x00000006102a7890 */ /* 0x000fe4000fffe0ff */
[----:B------:R-:W-:Y:S01]  /*0cb0*/  ULEA UR49, UP2, UR44, UR22, 0x3 ;  /* 0x000000162c317291 */ /* 0x000fe2000f8418ff */
[----:B------:R-:W-:Y:S01]  /*0cc0*/  IMAD.U32 R10, RZ, RZ, UR55 ;  /* 0x00000037ff0a7e24 */ /* 0x000fe2000f8e00ff */
[----:B------:R-:W-:Y:S01]  /*0cd0*/  UIADD3 UR42, UP3, UPT, UR42, UR40, URZ ;  /* 0x000000282a2a7290 */ /* 0x000fe2000ff7e0ff */
[----:B------:R-:W-:Y:S01]  /*0ce0*/  IMAD.U32 R11, RZ, RZ, UR45 ;  /* 0x0000002dff0b7e24 */ /* 0x000fe2000f8e00ff */
[----:B------:R-:W-:-:S02]  /*0cf0*/  ULEA.HI.X UR44, UR44, UR23, UR29, 0x3, UP2 ;  /* 0x000000172c2c7291 */ /* 0x000fc400090f1c1d */
[----:B------:R-:W-:Y:S01]  /*0d00*/  UIADD3.X UR43, UPT, UPT, URZ, UR28, URZ, UP3, !UPT ;  /* 0x0000001cff2b7290 */ /* 0x000fe20009ffe4ff */
[----:B------:R-:W-:Y:S01]  /*0d10*/  IMAD.U32 R8, RZ, RZ, UR49 ;  /* 0x00000031ff087e24 */ /* 0x000fe2000f8e00ff */
[----:B------:R-:W-:Y:S01]  /*0d20*/  ULEA UR46, UP3, UR42, UR22, 0x3 ;  /* 0x000000162a2e7291 */ /* 0x000fe2000f8618ff */
[----:B------:R-:W5:Y:S01]  /*0d30*/  LDG.E.64 R10, desc[UR30][R10.64] ;  /* 0x0000001e0a0a7981 */ /* 0x000f62000c1e1b00 */
[----:B------:R-:W-:Y:S02]  /*0d40*/  IMAD.U32 R9, RZ, RZ, UR44 ;  /* 0x0000002cff097e24 */ /* 0x000fe4000f8e00ff */
[----:B------:R-:W-:Y:S02]  /*0d50*/  ULEA.HI.X UR42, UR42, UR23, UR43, 0x3, UP3 ;  /* 0x000000172a2a7291 */ /* 0x000fe400098f1c2b */
[----:B------:R-:W-:Y:S02]  /*0d60*/  UIADD3.X UR29, UPT, UPT, URZ, UR28, URZ, UP1, !UPT ;  /* 0x0000001cff1d7290 */ /* 0x000fe40008ffe4ff */
[----:B------:R-:W-:Y:S01]  /*0d70*/  ULEA UR22, UP1, UR17, UR22, 0x3 ;  /* 0x0000001611167291 */ /* 0x000fe2000f8218ff */
[----:B------:R-:W5:Y:S01]  /*0d80*/  LDG.E.64 R8, desc[UR30][R8.64] ;  /* 0x0000001e08087981 */ /* 0x000f62000c1e1b00 */
[----:B------:R-:W-:-:S02]  /*0d90*/  IMAD.U32 R24, RZ, RZ, UR46 ;  /* 0x0000002eff187e24 */ /* 0x000fc4000f8e00ff */
[----:B------:R-:W-:Y:S01]  /*0da0*/  IMAD.U32 R25, RZ, RZ, UR42 ;  /* 0x0000002aff197e24 */ /* 0x000fe2000f8e00ff */
[----:B------:R-:W-:Y:S01]  /*0db0*/  ULEA.HI.X UR23, UR17, UR23, UR29, 0x3, UP1 ;  /* 0x0000001711177291 */ /* 0x000fe200088f1c1d */
[----:B------:R-:W-:-:S03]  /*0dc0*/  IMAD.U32 R2, RZ, RZ, UR22 ;  /* 0x00000016ff027e24 */ /* 0x000fc6000f8e00ff */
[----:B------:R-:W5:Y:S02]  /*0dd0*/  LDG.E.64 R6, desc[UR30][R24.64] ;  /* 0x0000001e18067981 */ /* 0x000f64000c1e1b00 */
[----:B------:R-:W-:-:S06]  /*0de0*/  IMAD.U32 R3, RZ, RZ, UR23 ;  /* 0x00000017ff037e24 */ /* 0x000fcc000f8e00ff */
[----:B------:R-:W5:Y:S01]  /*0df0*/  LDG.E.64 R2, desc[UR30][R2.64] ;  /* 0x0000001e02027981 */ /* 0x000f62000c1e1b00 */
[----:B------:R-:W-:Y:S01]  /*0e00*/  UIADD3 UR16, UPT, UPT, UR16, 0x8, URZ ;  /* 0x0000000810107890 */ /* 0x000fe2000fffe0ff */
[----:B------:R-:W-:Y:S01]  /*0e10*/  UMOV UR17, URZ ;  /* 0x000000ff00117c82 */ /* 0x000fe20008000000 */
[----:B--2---:R-:W-:-:S08]  /*0e20*/  DADD R12, R14, R12 ;  /* 0x000000000e0c7229 */ /* 0x004fd0000000000c */
[----:B---3--:R-:W-:-:S08]  /*0e30*/  DADD R12, R12, R16 ;  /* 0x000000000c0c7229 */ /* 0x008fd00000000010 */
[----:B----4-:R-:W-:-:S08]  /*0e40*/  DADD R12, R12, R18 ;  /* 0x000000000c0c7229 */ /* 0x010fd00000000012 */
[----:B-----5:R-:W-:-:S08]  /*0e50*/  DADD R12, R12, R20 ;  /* 0x000000000c0c7229 */ /* 0x020fd00000000014 */
[----:B------:R-:W-:-:S08]  /*0e60*/  DADD R10, R12, R10 ;  /* 0x000000000c0a7229 */ /* 0x000fd0000000000a */
[----:B------:R-:W-:-:S08]  /*0e70*/  DADD R8, R10, R8 ;  /* 0x000000000a087229 */ /* 0x000fd00000000008 */
[----:B------:R-:W-:-:S08]  /*0e80*/  DADD R6, R8, R6 ;  /* 0x0000000008067229 */ /* 0x000fd00000000006 */
[----:B------:R-:W-:-:S11]  /*0e90*/  DADD R14, R6, R2 ;  /* 0x00000000060e7229 */ /* 0x000fd60000000002 */
.L_x_6:
        /* <DEDUP_REMOVED lines=15> */
[----:B------:R-:W-:Y:S02]  /*0f90*/  UIADD3 UR45, UP4, UPT, UR44, UR40, URZ ;  /* 0x000000282c2d7290 */ /* 0x000fe4000ff9e0ff */
[----:B------:R-:W-:Y:S02]  /*0fa0*/  ULEA.HI.X UR17, UR29, UR23, UR17, 0x3, UP1 ;  /* 0x000000171d117291 */ /* 0x000fe400088f1c11 */
[----:B------:R-:W-:Y:S01]  /*0fb0*/  UIADD3.X UR29, UPT, UPT, URZ, UR28, URZ, UP2, !UPT ;  /* 0x0000001cff1d7290 */ /* 0x000fe200097fe4ff */
[----:B------:R-:W-:Y:S01]  /*0fc0*/  IMAD.U32 R2, RZ, RZ, UR46 ;  /* 0x0000002eff027e24 */ /* 0x000fe2000f8e00ff */
[----:B------:R-:W-:-:S02]  /*0fd0*/  ULEA UR47, UP1, UR42, UR22, 0x3 ;  /* 0x000000162a2f7291 */ /* 0x000fc4000f8218ff */
[----:B------:R-:W-:Y:S01]  /*0fe0*/  IMAD.U32 R3, RZ, RZ, UR17 ;  /* 0x00000011ff037e24 */ /* 0x000fe2000f8e00ff */
[----:B------:R-:W-:Y:S02]  /*0ff0*/  UIADD3.X UR44, UPT, UPT, URZ, UR28, URZ, UP3, !UPT ;  /* 0x0000001cff2c7290 */ /* 0x000fe40009ffe4ff */
[----:B------:R-:W-:Y:S02]  /*1000*/  ULEA.HI.X UR29, UR42, UR23, UR29, 0x3, UP1 ;  /* 0x000000172a1d7291 */ /* 0x000fe400088f1c1d */
[----:B------:R-:W-:Y:S01]  /*1010*/  ULEA UR48, UP2, UR43, UR22, 0x3 ;  /* 0x000000162b307291 */ /* 0x000fe2000f8418ff */
[----:B------:R-:W2:Y:S01]  /*1020*/  LDG.E.64 R2, desc[UR30][R2.64] ;  /* 0x0000001e02027981 */ /* 0x000ea2000c1e1b00 */
[----:B------:R-:W-:Y:S01]  /*1030*/  IMAD.U32 R6, RZ, RZ, UR47 ;  /* 0x0000002fff067e24 */ /* 0x000fe2000f8e00ff */
[----:B------:R-:W-:Y:S01]  /*1040*/  UIADD3.X UR17, UPT, UPT, URZ, UR28, URZ, UP4, !UPT ;  /* 0x0000001cff117290 */ /* 0x000fe2000a7fe4ff */
[----:B------:R-:W-:Y:S01]  /*1050*/  IMAD.U32 R7, RZ, RZ, UR29 ;  /* 0x0000001dff077e24 */ /* 0x000fe2000f8e00ff */
[----:B------:R-:W-:-:S02]  /*1060*/  ULEA.HI.X UR44, UR43, UR23, UR44, 0x3, UP2 ;  /* 0x000000172b2c7291 */ /* 0x000fc400090f1c2c */
[----:B------:R-:W-:Y:S01]  /*1070*/  ULEA UR22, UP1, UR45, UR22, 0x3 ;  /* 0x000000162d167291 */ /* 0x000fe2000f8218ff */
[----:B------:R-:W-:Y:S02]  /*1080*/  IMAD.U32 R8, RZ, RZ, UR48 ;  /* 0x00000030ff087e24 */ /* 0x000fe4000f8e00ff */
[----:B------:R-:W3:Y:S01]  /*1090*/  LDG.E.64 R6, desc[UR30][R6.64] ;  /* 0x0000001e06067981 */ /* 0x000ee2000c1e1b00 */
[----:B------:R-:W-:Y:S01]  /*10a0*/  IMAD.U32 R9, RZ, RZ, UR44 ;  /* 0x0000002cff097e24 */ /* 0x000fe2000f8e00ff */
[----:B------:R-:W-:Y:S01]  /*10b0*/  ULEA.HI.X UR17, UR45, UR23, UR17, 0x3, UP1 ;  /* 0x000000172d117291 */ /* 0x000fe200088f1c11 */
[----:B------:R-:W-:-:S04]  /*10c0*/  IMAD.U32 R10, RZ, RZ, UR22 ;  /* 0x00000016ff0a7e24 */ /* 0x000fc8000f8e00ff */
[----:B------:R-:W4:Y:S01]  /*10d0*/  LDG.E.64 R8, desc[UR30][R8.64] ;  /* 0x0000001e08087981 */ /* 0x000f22000c1e1b00 */
[----:B------:R-:W-:-:S06]  /*10e0*/  IMAD.U32 R11, RZ, RZ, UR17 ;  /* 0x00000011ff0b7e24 */ /* 0x000fcc000f8e00ff */
[----:B------:R-:W5:Y:S01]  /*10f0*/  LDG.E.64 R10, desc[UR30][R10.64] ;  /* 0x0000001e0a0a7981 */ /* 0x000f62000c1e1b00 */
[----:B------:R-:W-:Y:S01]  /*1100*/  UIADD3 UR16, UPT, UPT, UR16, 0x4, URZ ;  /* 0x0000000410107890 */ /* 0x000fe2000fffe0ff */
[----:B------:R-:W-:Y:S01]  /*1110*/  UMOV UR17, URZ ;  /* 0x000000ff00117c82 */ /* 0x000fe20008000000 */
[----:B--2---:R-:W-:-:S08]  /*1120*/  DADD R2, R14, R2 ;  /* 0x000000000e027229 */ /* 0x004fd00000000002 */
[----:B---3--:R-:W-:-:S08]  /*1130*/  DADD R2, R2, R6 ;  /* 0x0000000002027229 */ /* 0x008fd00000000006 */
[----:B----4-:R-:W-:-:S08]  /*1140*/  DADD R2, R2, R8 ;  /* 0x0000000002027229 */ /* 0x010fd00000000008 */
[----:B-----5:R-:W-:-:S11]  /*1150*/  DADD R14, R2, R10 ;  /* 0x00000000020e7229 */ /* 0x020fd6000000000a */
.L_x_7:
[----:B------:R-:W-:Y:S05]  /*1160*/  BRA.U !UP0, `(.L_x_5) ;  /* 0x0000000108807547 */ /* 0x000fea000b800000 */
[----:B------:R-:W0:Y:S01]  /*1170*/  LDCU.64 UR42, c[0x0][0x380] ;  /* 0x00007000ff2a77ac */ /* 0x000e220008000a00 */
[----:B------:R-:W-:-:S04]  /*1180*/  UIADD3 UR22, UP0, UPT, UR16, UR40, URZ ;  /* 0x0000002810167290 */ /* 0x000fc8000ff1e0ff */
[----:B------:R-:W-:Y:S02]  /*1190*/  UIADD3.X UR17, UPT, UPT, UR17, UR28, URZ, UP0, !UPT ;  /* 0x0000001c11117290 */ /* 0x000fe400087fe4ff */
[----:B0-----:R-:W-:-:S04]  /*11a0*/  ULEA UR23, UP0, UR22, UR42, 0x3 ;  /* 0x0000002a16177291 */ /* 0x001fc8000f8018ff */
[----:B------:R-:W-:Y:S02]  /*11b0*/  ULEA.HI.X UR17, UR22, UR43, UR17, 0x3, UP0 ;  /* 0x0000002b16117291 */ /* 0x000fe400080f1c11 */
[----:B------:R-:W-:-:S04]  /*11c0*/  IMAD.U32 R2, RZ, RZ, UR23 ;  /* 0x00000017ff027e24 */ /* 0x000fc8000f8e00ff */
[----:B------:R-:W-:-:S06]  /*11d0*/  IMAD.U32 R3, RZ, RZ, UR17 ;  /* 0x00000011ff037e24 */ /* 0x000fcc000f8e00ff */
[----:B------:R-:W2:Y:S01]  /*11e0*/  LDG.E.64 R2, desc[UR30][R2.64] ;  /* 0x0000001e02027981 */ /* 0x000ea2000c1e1b00 */
[----:B------:R-:W-:-:S04]  /*11f0*/  UISETP.NE.U32.AND UP0, UPT, UR53, 0x1, UPT ;  /* 0x000000013500788c */ /* 0x000fc8000bf05070 */
[----:B------:R-:W-:Y:S01]  /*1200*/  UISETP.NE.AND.EX UP0, UPT, URZ, URZ, UPT, UP0 ;  /* 0x000000ffff00728c */ /* 0x000fe2000bf05300 */
[----:B--2---:R-:W-:-:S08]  /*1210*/  DADD R14, R14, R2 ;  /* 0x000000000e0e7229 */ /* 0x004fd00000000002 */
[----:B------:R-:W-:Y:S05]  /*1220*/  BRA.U !UP0, `(.L_x_5) ;  /* 0x0000000108507547 */ /* 0x000fea000b800000 */
[----:B------:R-:W-:Y:S01]  /*1230*/  UISETP.NE.U32.AND UP0, UPT, UR53, 0x2, UPT ;  /* 0x000000023500788c */ /* 0x000fe2000bf05070 */
[----:B------:R-:W-:Y:S01]  /*1240*/  IMAD.U32 R0, RZ, RZ, UR16 ;  /* 0x00000010ff007e24 */ /* 0x000fe2000f8e00ff */
[----:B------:R-:W-:-:S04]  /*1250*/  UIADD3 UR17, UPT, UPT, UR16, 0x1, URZ ;  /* 0x0000000110117890 */ /* 0x000fc8000fffe0ff */
[----:B------:R-:W-:Y:S01]  /*1260*/  PLOP3.LUT P0, PT, PT, PT, UP0, 0x80, 0x8 ;  /* 0x000000000008781c */ /* 0x000fe20003f0f008 */
[----:B------:R-:W-:-:S03]  /*1270*/  UIADD3 UR17, UP0, UPT, UR17, UR40, URZ ;  /* 0x0000002811117290 */ /* 0x000fc6000ff1e0ff */
[----:B------:R-:W-:Y:S01]  /*1280*/  ISETP.NE.AND.EX P0, PT, RZ, RZ, PT, P0 ;  /* 0x000000ffff00720c */ /* 0x000fe20003f05300 */
[----:B------:R-:W-:Y:S02]  /*1290*/  UIADD3.X UR22, UPT, UPT, URZ, UR28, URZ, UP0, !UPT ;  /* 0x0000001cff167290 */ /* 0x000fe400087fe4ff */
[----:B------:R-:W-:-:S04]  /*12a0*/  ULEA UR44, UP0, UR17, UR42, 0x3 ;  /* 0x0000002a112c7291 */ /* 0x000fc8000f8018ff */
[----:B------:R-:W-:Y:S02]  /*12b0*/  ULEA.HI.X UR45, UR17, UR43, UR22, 0x3, UP0 ;  /* 0x0000002b112d7291 */ /* 0x000fe400080f1c16 */
[----:B------:R-:W-:-:S04]  /*12c0*/  IMAD.U32 R2, RZ, RZ, UR44 ;  /* 0x0000002cff027e24 */ /* 0x000fc8000f8e00ff */
[----:B------:R-:W-:Y:S02]  /*12d0*/  @P0 VIADD R0, R0, 0x2 ;  /* 0x0000000200000836 */ /* 0x000fe40000000000 */
[----:B------:R-:W-:-:S03]  /*12e0*/  IMAD.U32 R3, RZ, RZ, UR45 ;  /* 0x0000002dff037e24 */ /* 0x000fc6000f8e00ff */
[----:B------:R-:W-:-:S03]  /*12f0*/  @P0 IADD3 R0, P1, PT, R0, UR40, RZ ;  /* 0x0000002800000c10 */ /* 0x000fc6000ff3e0ff */
[----:B------:R-:W2:Y:S02]  /*1300*/  LDG.E.64 R2, desc[UR30][R2.64] ;  /* 0x0000001e02027981 */ /* 0x000ea4000c1e1b00 */
[----:B------:R-:W-:Y:S01]  /*1310*/  @P0 IMAD.X R7, RZ, RZ, UR28, P1 ;  /* 0x0000001cff070e24 */ /* 0x000fe200088e06ff */
[----:B------:R-:W-:-:S04]  /*1320*/  @P0 LEA R6, P1, R0, UR42, 0x3 ;  /* 0x0000002a00060c11 */ /* 0x000fc8000f8218ff */
[----:B------:R-:W-:-:S06]  /*1330*/  @P0 LEA.HI.X R7, R0, UR43, R7, 0x3, P1 ;  /* 0x0000002b00070c11 */ /* 0x000fcc00088f1c07 */
[----:B------:R-:W3:Y:S01]  /*1340*/  @P0 LDG.E.64 R6, desc[UR30][R6.64] ;  /* 0x0000001e06060981 */ /* 0x000ee2000c1e1b00 */
[----:B--2---:R-:W-:-:S08]  /*1350*/  DADD R14, R14, R2 ;  /* 0x000000000e0e7229 */ /* 0x004fd00000000002 */
[----:B---3--:R-:W-:-:S11]  /*1360*/  @P0 DADD R14, R14, R6 ;  /* 0x000000000e0e0229 */ /* 0x008fd60000000006 */
.L_x_5:
[----:B------:R-:W-:-:S04]  /*1370*/  UIADD3 UR14, UP0, UPT, UR14, 0x1, URZ ;  /* 0x000000010e0e7890 */ /* 0x000fc8000ff1e0ff */
[----:B------:R-:W-:Y:S02]  /*1380*/  UIADD3.X UR15, UPT, UPT, URZ, UR15, URZ, UP0, !UPT ;  /* 0x0000000fff0f7290 */ /* 0x000fe400087fe4ff */
[----:B------:R-:W-:-:S04]  /*1390*/  ISETP.GT.U32.AND P0, PT, R22, UR14, PT ;  /* 0x0000000e16007c0c */ /* 0x000fc8000bf04070 */
[----:B------:R-:W-:-:S13]  /*13a0*/  ISETP.GT.U32.AND.EX P0, PT, R23, UR15, PT, P0 ;  /* 0x0000000f17007c0c */ /* 0x000fda000bf04100 */
[----:B------:R-:W-:Y:S05]  /*13b0*/  @P0 BRA `(.L_x_8) ;  /* 0xfffffff0007c0947 */ /* 0x000fea000383ffff */
.L_x_2:
[----:B------:R-:W0:Y:S01]  /*13c0*/  LDCU.64 UR14, c[0x0][0x388] ;  /* 0x00007100ff0e77ac */ /* 0x000e220008000a00 */
[----:B------:R-:W1:Y:S01]  /*13d0*/  LDC.64 R6, c[0x0][0x398] ;  /* 0x0000e600ff067b82 */ /* 0x000e620000000a00 */
[----:B0-----:R-:W-:-:S04]  /*13e0*/  ULEA UR14, UP0, UR6, UR14, 0x3 ;  /* 0x0000000e060e7291 */ /* 0x001fc8000f8018ff */
[----:B------:R-:W-:Y:S02]  /*13f0*/  ULEA.HI.X UR15, UR6, UR15, UR7, 0x3, UP0 ;  /* 0x0000000f060f7291 */ /* 0x000fe400080f1c07 */
[----:B------:R-:W-:-:S04]  /*1400*/  IMAD.U32 R4, RZ, RZ, UR14 ;  /* 0x0000000eff047e24 */ /* 0x000fc8000f8e00ff */
[----:B------:R-:W-:-:S05]  /*1410*/  IMAD.U32 R5, RZ, RZ, UR15 ;  /* 0x0000000fff057e24 */ /* 0x000fca000f8e00ff */
[----:B------:R0:W-:Y:S04]  /*1420*/  STG.E.64 desc[UR30][R4.64], R14 ;  /* 0x0000000e04007986 */ /* 0x0001e8000c101b1e */
[----:B-1----:R-:W2:Y:S01]  /*1430*/  LDG.E.64 R2, desc[UR30][R6.64+0x18] ;  /* 0x0000181e06027981 */ /* 0x002ea2000c1e1b00 */
[----:B------:R-:W-:-:S04]  /*1440*/  UIADD3 UR13, UP0, UPT, UR13, 0x1, URZ ;  /* 0x000000010d0d7890 */ /* 0x000fc8000ff1e0ff */
[----:B------:R-:W-:Y:S02]  /*1450*/  UIADD3.X UR12, UPT, UPT, URZ, UR12, URZ, UP0, !UPT ;  /* 0x0000000cff0c7290 */ /* 0x000fe400087fe4ff */
[----:B------:R-:W-:-:S04]  /*1460*/  UIADD3 UR6, UP0, UPT, UR6, 0x1, URZ ;  /* 0x0000000106067890 */ /* 0x000fc8000ff1e0ff */
[----:B------:R-:W-:Y:S01]  /*1470*/  UIADD3.X UR7, UPT, UPT, URZ, UR7, URZ, UP0, !UPT ;  /* 0x00000007ff077290 */ /* 0x000fe200087fe4ff */
[C---:B--2---:R-:W-:Y:S02]  /*1480*/  ISETP.GT.U32.AND P0, PT, R2.reuse, UR13, PT ;  /* 0x0000000d02007c0c */ /* 0x044fe4000bf04070 */
[----:B------:R-:W-:Y:S02]  /*1490*/  ISETP.NE.U32.AND P1, PT, R2, RZ, PT ;  /* 0x000000ff0200720c */ /* 0x000fe40003f25070 */
[C---:B------:R-:W-:Y:S02]  /*14a0*/  ISETP.GT.U32.AND.EX P0, PT, R3.reuse, UR12, PT, P0 ;  /* 0x0000000c03007c0c */ /* 0x040fe4000bf04100 */
[----:B------:R-:W-:-:S11]  /*14b0*/  ISETP.NE.AND.EX P1, PT, R3, RZ, PT, P1 ;  /* 0x000000ff0300720c */ /* 0x000fd60003f25310 */
[----:B0-----:R-:W-:Y:S05]  /*14c0*/  @P0 BRA `(.L_x_9) ;  /* 0xffffffec00d40947 */ /* 0x001fea000383ffff */
[----:B------:R0:W5:Y:S01]  /*14d0*/  LDG.E.64 R8, desc[UR30][R6.64+0x10] ;  /* 0x0000101e06087981 */ /* 0x000162000c1e1b00 */
[----:B------:R-:W-:-:S13]  /*14e0*/  PLOP3.LUT P0, PT, P1, PT, PT, 0x80, 0x8 ;  /* 0x000000000008781c */ /* 0x000fda0000f0f070 */
.L_x_1:
[----:B------:R-:W-:Y:S01]  /*14f0*/  UIADD3 UR10, UP0, UPT, UR10, 0x1, URZ ;  /* 0x000000010a0a7890 */ /* 0x000fe2000ff1e0ff */
[----:B-----5:R-:W-:-:S03]  /*1500*/  ISETP.NE.U32.AND P1, PT, R8, RZ, PT ;  /* 0x000000ff0800720c */ /* 0x020fc60003f25070 */
[----:B------:R-:W-:Y:S01]  /*1510*/  UIADD3.X UR11, UPT, UPT, URZ, UR11, URZ, UP0, !UPT ;  /* 0x0000000bff0b7290 */ /* 0x000fe200087fe4ff */
[----:B------:R-:W-:Y:S02]  /*1520*/  ISETP.NE.AND.EX P1, PT, R9, RZ, PT, P1 ;  /* 0x000000ff0900720c */ /* 0x000fe40003f25310 */
[----:B------:R-:W-:-:S04]  /*1530*/  ISETP.GT.U32.AND P2, PT, R8, UR10, PT ;  /* 0x0000000a08007c0c */ /* 0x000fc8000bf44070 */
[----:B------:R-:W-:-:S13]  /*1540*/  ISETP.GT.U32.AND.EX P2, PT, R9, UR11, PT, P2 ;  /* 0x0000000b09007c0c */ /* 0x000fda000bf44120 */
[----:B------:R-:W-:Y:S05]  /*1550*/  @P2 BRA `(.L_x_10) ;  /* 0xffffffec00682947 */ /* 0x000fea000383ffff */
.L_x_0:
[----:B------:R-:W-:-:S04]  /*1560*/  UIADD3 UR8, UP0, UPT, UR8, 0x1, URZ ;  /* 0x0000000108087890 */ /* 0x000fc8000ff1e0ff */
[----:B------:R-:W-:Y:S02]  /*1570*/  UIADD3.X UR9, UPT, UPT, URZ, UR9, URZ, UP0, !UPT ;  /* 0x00000009ff097290 */ /* 0x000fe400087fe4ff */
[----:B------:R-:W-:-:S04]  /*1580*/  UISETP.GT.U32.AND UP0, UPT, UR34, UR8, UPT ;  /* 0x000000082200728c */ /* 0x000fc8000bf04070 */
[----:B------:R-:W-:-:S09]  /*1590*/  UISETP.GT.U32.AND.EX UP0, UPT, UR35, UR9, UPT, UP0 ;  /* 0x000000092300728c */ /* 0x000fd2000bf04100 */
[----:B------:R-:W-:Y:S05]  /*15a0*/  BRA.U UP0, `(.L_x_11) ;  /* 0xffffffed00307547 */ /* 0x000fea000b83ffff */
[----:B------:R-:W-:-:S04]  /*15b0*/  UIADD3 UR4, UP0, UPT, UR4, 0x1, URZ ;  /* 0x0000000104047890 */ /* 0x000fc8000ff1e0ff */
[----:B------:R-:W-:Y:S02]  /*15c0*/  UIADD3.X UR5, UPT, UPT, URZ, UR5, URZ, UP0, !UPT ;  /* 0x00000005ff057290 */ /* 0x000fe400087fe4ff */
[----:B------:R-:W-:-:S04]  /*15d0*/  UISETP.GT.U32.AND UP0, UPT, UR32, UR4, UPT ;  /* 0x000000042000728c */ /* 0x000fc8000bf04070 */
[----:B------:R-:W-:-:S09]  /*15e0*/  UISETP.GT.U32.AND.EX UP0, UPT, UR33, UR5, UPT, UP0 ;  /* 0x000000052100728c */ /* 0x000fd2000bf04100 */
[----:B------:R-:W-:Y:S05]  /*15f0*/  BRA.U UP0, `(.L_x_12) ;  /* 0xffffffed000c7547 */ /* 0x000fea000b83ffff */
[----:B------:R-:W-:Y:S05]  /*1600*/  EXIT ;  /* 0x000000000000794d */ /* 0x000fea0003800000 */
.L_x_13:
[----:B------:R-:W-:-:S00]  /*1610*/  BRA `(.L_x_13) ;  /* 0xfffffffc00fc7947 */ /* 0x000fc0000383ffff */
[----:B------:R-:W-:-:S00]  /*1620*/  NOP ;  /* 0x0000000000007918 */ /* 0x000fc00000000000 */
        /* <DEDUP_REMOVED lines=13> */
.L_x_253:


//--------------------- .text._Z10sum_kernelPdiPmmS0_mS0_mS_ --------------------------
	.section	.text._Z10sum_kernelPdiPmmS0_mS0_mS_,"ax",@progbits
	.align	128
        .global         _Z10sum_kernelPdiPmmS0_mS0_mS_
        .type           _Z10sum_kernelPdiPmmS0_mS0_mS_,@function
        .size           _Z10sum_kernelPdiPmmS0_mS0_mS_,(.L_x_254 - _Z10sum_kernelPdiPmmS0_mS0_mS_)
        .other          _Z10sum_kernelPdiPmmS0_mS0_mS_,@"STO_CUDA_ENTRY STV_DEFAULT"
_Z10sum_kernelPdiPmmS0_mS0_mS_:
.text._Z10sum_kernelPdiPmmS0_mS0_mS_:
[----:B------:R-:W-:Y:S01]  /*0000*/  LDC R1, c[0x0][0x37c] ;  /* 0x0000df00ff017b82 */ /* 0x000fe20000000800 */
[----:B------:R-:W0:Y:S07]  /*0010*/  S2R R3, SR_TID.X ;  /* 0x0000000000037919 */ /* 0x000e2e0000002100 */
[----:B------:R-:W0:Y:S01]  /*0020*/  S2UR UR4, SR_CTAID.X ;  /* 0x00000000000479c3 */ /* 0x000e220000002500 */
[----:B------:R-:W1:Y:S07]  /*0030*/  LDCU UR5, c[0x0][0x388] ;  /* 0x00007100ff0577ac */ /* 0x000e6e0008000800 */
[----:B------:R-:W0:Y:S02]  /*0040*/  LDC R4, c[0x0][0x360] ;  /* 0x0000d800ff047b82 */ /* 0x000e240000000800 */
[----:B0-----:R-:W-:-:S05]  /*0050*/  IMAD R4, R4, UR4, R3 ;  /* 0x0000000404047c24 */ /* 0x001fca000f8e0203 */
[----:B-1----:R-:W-:-:S13]  /*0060*/  ISETP.GE.AND P0, PT, R4, UR5, PT ;  /* 0x0000000504007c0c */ /* 0x002fda000bf06270 */
[----:B------:R-:W-:Y:S05]  /*0070*/  @P0 EXIT ;  /* 0x000000000000094d */ /* 0x000fea0003800000 */
[----:B------:R-:W0:Y:S01]  /*0080*/  LDCU.64 UR4, c[0x0][0x398] ;  /* 0x00007300ff0477ac */ /* 0x000e220008000a00 */
[----:B------:R-:W-:Y:S01]  /*0090*/  CS2R R2, SRZ ;  /* 0x0000000000027805 */ /* 0x000fe2000001ff00 */
[----:B------:R-:W1:Y:S01]  /*00a0*/  LDCU.64 UR14, c[0x0][0x358] ;  /* 0x00006b00ff0e77ac */ /* 0x000e620008000a00 */
[----:B0-----:R-:W-:-:S04]  /*00b0*/  UISETP.NE.U32.AND UP0, UPT, UR4, URZ, UPT ;  /* 0x000000ff0400728c */ /* 0x001fc8000bf05070 */
[----:B------:R-:W-:-:S09]  /*00c0*/  UISETP.NE.AND.EX UP0, UPT, UR5, URZ, UPT, UP0 ;  /* 0x000000ff0500728c */ /* 0x000fd2000bf05300 */
[----:B-1----:R-:W-:Y:S05]  /*00d0*/  BRA.U !UP0, `(.L_x_14) ;  /* 0x0000001908507547 */ /* 0x002fea000b800000 */
[----:B------:R-:W0:Y:S01]  /*00e0*/  LDCU.64 UR6, c[0x0][0x3a8] ;  /* 0x00007500ff0677ac */ /* 0x000e220008000a00 */
[----:B------:R-:W1:Y:S01]  /*00f0*/  LDCU.64 UR4, c[0x0][0x3b8] ;  /* 0x00007700ff0477ac */ /* 0x000e620008000a00 */
[----:B0-----:R-:W-:-:S04]  /*0100*/  UISETP.NE.U32.AND UP0, UPT, UR6, URZ, UPT ;  /* 0x000000ff0600728c */ /* 0x001fc8000bf05070 */
[----:B------:R-:W-:Y:S02]  /*0110*/  UISETP.NE.AND.EX UP0, UPT, UR7, URZ, UPT, UP0 ;  /* 0x000000ff0700728c */ /* 0x000fe4000bf05300 */
[----:B-1----:R-:W-:-:S04]  /*0120*/  UIADD3 UR11, UP1, UPT, UR4, -0x1, URZ ;  /* 0xffffffff040b7890 */ /* 0x002fc8000ff3e0ff */
[----:B------:R-:W-:-:S03]  /*0130*/  UIADD3.X UR12, UPT, UPT, UR5, -0x1, URZ, UP1, !UPT ;  /* 0xffffffff050c7890 */ /* 0x000fc60008ffe4ff */
[----:B------:R-:W-:Y:S09]  /*0140*/  BRA.U !UP0, `(.L_x_15) ;  /* 0x0000000d08487547 */ /* 0x000ff2000b800000 */
[----:B------:R-:W-:Y:S01]  /*0150*/  HFMA2 R0, -RZ, RZ, 0, 0 ;  /* 0x00000000ff007431 */ /* 0x000fe200000001ff */
[----:B------:R-:W-:Y:S01]  /*0160*/  PRMT R5, RZ, 0x7610, R5 ;  /* 0x00007610ff057816 */ /* 0x000fe20000000005 */
[----:B------:R-:W-:Y:S01]  /*0170*/  IMAD.MOV.U32 R7, RZ, RZ, RZ ;  /* 0x000000ffff077224 */ /* 0x000fe200078e00ff */
[----:B------:R-:W-:Y:S01]  /*0180*/  PRMT R6, RZ, 0x7610, R6 ;  /* 0x00007610ff067816 */ /* 0x000fe20000000006 */
[----:B------:R-:W-:Y:S01]  /*0190*/  UMOV UR7, URZ ;  /* 0x000000ff00077c82 */ /* 0x000fe20008000000 */
[----:B------:R-:W-:Y:S01]  /*01a0*/  UMOV UR8, URZ ;  /* 0x000000ff00087c82 */ /* 0x000fe20008000000 */
[----:B------:R-:W-:Y:S01]  /*01b0*/  UMOV UR9, 0x1 ;  /* 0x0000000100097882 */ /* 0x000fe20000000000 */
[----:B------:R-:W-:Y:S01]  /*01c0*/  UMOV UR4, URZ ;  /* 0x000000ff00047c82 */ /* 0x000fe20008000000 */
[----:B------:R-:W-:-:S05]  /*01d0*/  UMOV UR5, URZ ;  /* 0x000000ff00057c82 */ /* 0x000fca0008000000 */
.L_x_24:
[----:B------:R-:W-:Y:S01]  /*01e0*/  UISETP.GE.U32.AND UP0, UPT, UR5, 0xf, UPT ;  /* 0x0000000f0500788c */ /* 0x000fe2000bf06070 */
[----:B------:R-:W-:Y:S01]  /*01f0*/  IADD3 R5, PT, PT, R5, 0x1, RZ ;  /* 0x0000000105057810 */ /* 0x000fe20007ffe0ff */
[----:B------:R-:W-:Y:S01]  /*0200*/  VIADD R6, R6, 0x1 ;  /* 0x0000000106067836 */ /* 0x000fe20000000000 */
[----:B------:R-:W-:Y:S01]  /*0210*/  MOV R8, 0x1 ;  /* 0x0000000100087802 */ /* 0x000fe20000000f00 */
[----:B------:R-:W-:Y:S01]  /*0220*/  IMAD.MOV.U32 R2, RZ, RZ, RZ ;  /* 0x000000ffff027224 */ /* 0x000fe200078e00ff */
[----:B------:R-:W-:-:S04]  /*0230*/  UMOV UR13, UR9 ;  /* 0x00000009000d7c82 */ /* 0x000fc80008000000 */
[----:B------:R-:W-:Y:S05]  /*0240*/  BRA.U !UP0, `(.L_x_16) ;  /* 0x0000000108a47547 */ /* 0x000fea000b800000 */
[----:B------:R-:W-:Y:S02]  /*0250*/  HFMA2 R8, -RZ, RZ, 0, 5.9604644775390625e-08 ;  /* 0x00000001ff087431 */ /* 0x000fe400000001ff */
[----:B------:R-:W-:-:S07]  /*0260*/  IMAD.MOV.U32 R9, RZ, RZ, RZ ;  /* 0x000000ffff097224 */ /* 0x000fce00078e00ff */
.L_x_17:
[----:B------:R-:W0:Y:S02]  /*0270*/  LDC.64 R2, c[0x0][0x390] ;  /* 0x0000e400ff027b82 */ /* 0x000e240000000a00 */
[----:B0-----:R-:W-:-:S05]  /*0280*/  IMAD.WIDE.U32 R2, R9, 0x8, R2 ;  /* 0x0000000809027825 */ /* 0x001fca00078e0002 */
[----:B------:R-:W2:Y:S04]  /*0290*/  LDG.E R21, desc[UR14][R2.64] ;  /* 0x0000000e02157981 */ /* 0x000ea8000c1e1900 */
[----:B------:R-:W3:Y:S04]  /*02a0*/  LDG.E R22, desc[UR14][R2.64+0x8] ;  /* 0x0000080e02167981 */ /* 0x000ee8000c1e1900 */
[----:B------:R-:W4:Y:S04]  /*02b0*/  LDG.E R24, desc[UR14][R2.64+0x10] ;  /* 0x0000100e02187981 */ /* 0x000f28000c1e1900 */
[----:B------:R-:W5:Y:S04]  /*02c0*/  LDG.E R26, desc[UR14][R2.64+0x18] ;  /* 0x0000180e021a7981 */ /* 0x000f68000c1e1900 */
        /* <DEDUP_REMOVED lines=11> */
[----:B------:R-:W5:Y:S01]  /*0380*/  LDG.E R20, desc[UR14][R2.64+0x78] ;  /* 0x0000780e02147981 */ /* 0x000f62000c1e1900 */
[----:B------:R-:W-:Y:S01]  /*0390*/  ULOP3.LUT UR5, UR9, 0xfffffff0, URZ, 0xc0, !UPT ;  /* 0xfffffff009057892 */ /* 0x000fe2000f8ec0ff */
[----:B------:R-:W-:-:S05]  /*03a0*/  IADD3 R9, PT, PT, R9, 0x10, RZ ;  /* 0x0000001009097810 */ /* 0x000fca0007ffe0ff */
[----:B------:R-:W-:Y:S01]  /*03b0*/  ISETP.NE.AND P0, PT, R9, UR5, PT ;  /* 0x0000000509007c0c */ /* 0x000fe2000bf05270 */
[----:B--2---:R-:W-:-:S04]  /*03c0*/  IMAD R21, R21, R8, RZ ;  /* 0x0000000815157224 */ /* 0x004fc800078e02ff */
[----:B---3--:R-:W-:-:S04]  /*03d0*/  IMAD R21, R21, R22, RZ ;  /* 0x0000001615157224 */ /* 0x008fc800078e02ff */
[----:B----4-:R-:W-:-:S04]  /*03e0*/  IMAD R21, R21, R24, RZ ;  /* 0x0000001815157224 */ /* 0x010fc800078e02ff */
[----:B-----5:R-:W-:-:S04]  /*03f0*/  IMAD R21, R21, R26, RZ ;  /* 0x0000001a15157224 */ /* 0x020fc800078e02ff */
[----:B------:R-:W-:-:S04]  /*0400*/  IMAD R28, R21, R28, RZ ;  /* 0x0000001c151c7224 */ /* 0x000fc800078e02ff */
        /* <DEDUP_REMOVED lines=10> */
[----:B------:R-:W-:Y:S01]  /*04b0*/  IMAD R8, R11, R20, RZ ;  /* 0x000000140b087224 */ /* 0x000fe200078e02ff */
[----:B------:R-:W-:Y:S06]  /*04c0*/  @P0 BRA `(.L_x_17) ;  /* 0xfffffffc00680947 */ /* 0x000fec000383ffff */
[----:B------:R-:W-:-:S07]  /*04d0*/  IMAD.U32 R2, RZ, RZ, UR5 ;  /* 0x00000005ff027e24 */ /* 0x000fce000f8e00ff */
.L_x_16:
[----:B------:R-:W-:-:S09]  /*04e0*/  ULOP3.LUT UP0, URZ, UR9, 0xf, URZ, 0xc0, !UPT ;  /* 0x0000000f09ff7892 */ /* 0x000fd2000f80c0ff */
[----:B------:R-:W-:Y:S05]  /*04f0*/  BRA.U !UP0, `(.L_x_18) ;  /* 0x0000000108dc7547 */ /* 0x000fea000b800000 */
[----:B------:R-:W-:-:S04]  /*0500*/  LOP3.LUT R9, R6, 0xf, RZ, 0xc0, !PT ;  /* 0x0000000f06097812 */ /* 0x000fc800078ec0ff */
[C---:B------:R-:W-:Y:S02]  /*0510*/  IADD3 R3, PT, PT, R9.reuse, -0x1, RZ ;  /* 0xffffffff09037810 */ /* 0x040fe40007ffe0ff */
[----:B------:R-:W-:Y:S02]  /*0520*/  LOP3.LUT P1, RZ, R9, 0x7, RZ, 0xc0, !PT ;  /* 0x0000000709ff7812 */ /* 0x000fe4000782c0ff */
[----:B------:R-:W-:-:S13]  /*0530*/  ISETP.GE.U32.AND P0, PT, R3, 0x7, PT ;  /* 0x000000070300780c */ /* 0x000fda0003f06070 */
[----:B------:R-:W-:Y:S05]  /*0540*/  @!P0 BRA `(.L_x_19) ;  /* 0x00000000004c8947 */ /* 0x000fea0003800000 */
        /* <DEDUP_REMOVED lines=9> */
[----:B------:R-:W5:Y:S01]  /*05e0*/  LDG.E R24, desc[UR14][R10.64+0x38] ;  /* 0x0000380e0a187981 */ /* 0x000f62000c1e1900 */
[----:B------:R-:W-:-:S02]  /*05f0*/  VIADD R2, R2, 0x8 ;  /* 0x0000000802027836 */ /* 0x000fc40000000000 */
[----:B--2---:R-:W-:-:S04]  /*0600*/  IMAD R3, R8, R3, RZ ;  /* 0x0000000308037224 */ /* 0x004fc800078e02ff */
[----:B---3--:R-:W-:-:S04]  /*0610*/  IMAD R3, R3, R12, RZ ;  /* 0x0000000c03037224 */ /* 0x008fc800078e02ff */
[----:B----4-:R-:W-:-:S04]  /*0620*/  IMAD R3, R3, R14, RZ ;  /* 0x0000000e03037224 */ /* 0x010fc800078e02ff */
[----:B-----5:R-:W-:-:S04]  /*0630*/  IMAD R3, R3, R16, RZ ;  /* 0x0000001003037224 */ /* 0x020fc800078e02ff */
[----:B------:R-:W-:-:S04]  /*0640*/  IMAD R3, R3, R18, RZ ;  /* 0x0000001203037224 */ /* 0x000fc800078e02ff */
[----:B------:R-:W-:-:S04]  /*0650*/  IMAD R3, R3, R20, RZ ;  /* 0x0000001403037224 */ /* 0x000fc800078e02ff */
[----:B------:R-:W-:-:S04]  /*0660*/  IMAD R3, R3, R22, RZ ;  /* 0x0000001603037224 */ /* 0x000fc800078e02ff */
[----:B------:R-:W-:-:S07]  /*0670*/  IMAD R8, R3, R24, RZ ;  /* 0x0000001803087224 */ /* 0x000fce00078e02ff */
.L_x_19:
[----:B------:R-:W-:Y:S05]  /*0680*/  @!P1 BRA `(.L_x_18) ;  /* 0x0000000000789947 */ /* 0x000fea0003800000 */
[----:B------:R-:W-:-:S04]  /*0690*/  LOP3.LUT R3, R5, 0xffff, RZ, 0xc0, !PT ;  /* 0x0000ffff05037812 */ /* 0x000fc800078ec0ff */
[C---:B------:R-:W-:Y:S02]  /*06a0*/  LOP3.LUT R9, R3.reuse, 0x7, RZ, 0xc0, !PT ;  /* 0x0000000703097812 */ /* 0x040fe400078ec0ff */
[----:B------:R-:W-:Y:S02]  /*06b0*/  LOP3.LUT R12, R3, 0x3, RZ, 0xc0, !PT ;  /* 0x00000003030c7812 */ /* 0x000fe400078ec0ff */
[----:B------:R-:W-:Y:S02]  /*06c0*/  IADD3 R9, PT, PT, R9, -0x1, RZ ;  /* 0xffffffff09097810 */ /* 0x000fe40007ffe0ff */
[----:B------:R-:W-:Y:S02]  /*06d0*/  ISETP.NE.AND P1, PT, R12, RZ, PT ;  /* 0x000000ff0c00720c */ /* 0x000fe40003f25270 */
[----:B------:R-:W-:-:S13]  /*06e0*/  ISETP.GE.U32.AND P0, PT, R9, 0x3, PT ;  /* 0x000000030900780c */ /* 0x000fda0003f06070 */
[----:B------:R-:W-:Y:S05]  /*06f0*/  @!P0 BRA `(.L_x_20) ;  /* 0x00000000002c8947 */ /* 0x000fea0003800000 */
[----:B------:R-:W0:Y:S02]  /*0700*/  LDC.64 R10, c[0x0][0x390] ;  /* 0x0000e400ff0a7b82 */ /* 0x000e240000000a00 */
[----:B0-----:R-:W-:-:S05]  /*0710*/  IMAD.WIDE.U32 R10, R2, 0x8, R10 ;  /* 0x00000008020a7825 */ /* 0x001fca00078e000a */
[----:B------:R-:W2:Y:S04]  /*0720*/  LDG.E R3, desc[UR14][R10.64] ;  /* 0x0000000e0a037981 */ /* 0x000ea8000c1e1900 */
[----:B------:R-:W3:Y:S04]  /*0730*/  LDG.E R14, desc[UR14][R10.64+0x8] ;  /* 0x0000080e0a0e7981 */ /* 0x000ee8000c1e1900 */
[----:B------:R-:W4:Y:S04]  /*0740*/  LDG.E R16, desc[UR14][R10.64+0x10] ;  /* 0x0000100e0a107981 */ /* 0x000f28000c1e1900 */
[----:B------:R-:W5:Y:S01]  /*0750*/  LDG.E R18, desc[UR14][R10.64+0x18] ;  /* 0x0000180e0a127981 */ /* 0x000f62000c1e1900 */
[----:B------:R-:W-:-:S02]  /*0760*/  VIADD R2, R2, 0x4 ;  /* 0x0000000402027836 */ /* 0x000fc40000000000 */
[----:B--2---:R-:W-:-:S04]  /*0770*/  IMAD R3, R8, R3, RZ ;  /* 0x0000000308037224 */ /* 0x004fc800078e02ff */
[----:B---3--:R-:W-:-:S04]  /*0780*/  IMAD R3, R3, R14, RZ ;  /* 0x0000000e03037224 */ /* 0x008fc800078e02ff */
[----:B----4-:R-:W-:-:S04]  /*0790*/  IMAD R3, R3, R16, RZ ;  /* 0x0000001003037224 */ /* 0x010fc800078e02ff */
[----:B-----5:R-:W-:-:S07]  /*07a0*/  IMAD R8, R3, R18, RZ ;  /* 0x0000001203087224 */ /* 0x020fce00078e02ff */
.L_x_20:
[----:B------:R-:W-:Y:S05]  /*07b0*/  @!P1 BRA `(.L_x_18) ;  /* 0x00000000002c9947 */ /* 0x000fea0003800000 */
[----:B------:R-:W0:Y:S02]  /*07c0*/  LDC.64 R10, c[0x0][0x390] ;  /* 0x0000e400ff0a7b82 */ /* 0x000e240000000a00 */
[----:B0-----:R-:W-:-:S05]  /*07d0*/  IMAD.WIDE.U32 R2, R2, 0x8, R10 ;  /* 0x0000000802027825 */ /* 0x001fca00078e000a */
[----:B------:R-:W2:Y:S01]  /*07e0*/  LDG.E R9, desc[UR14][R2.64] ;  /* 0x0000000e02097981 */ /* 0x000ea2000c1e1900 */
[----:B------:R-:W-:Y:S01]  /*07f0*/  ISETP.NE.AND P0, PT, R12, 0x1, PT ;  /* 0x000000010c00780c */ /* 0x000fe20003f05270 */
[----:B--2---:R-:W-:-:S12]  /*0800*/  IMAD R8, R8, R9, RZ ;  /* 0x0000000908087224 */ /* 0x004fd800078e02ff */
[----:B------:R-:W-:Y:S05]  /*0810*/  @!P0 BRA `(.L_x_18) ;  /* 0x0000000000148947 */ /* 0x000fea0003800000 */
[----:B------:R-:W-:Y:S01]  /*0820*/  ISETP.NE.AND P0, PT, R12, 0x2, PT ;  /* 0x000000020c00780c */ /* 0x000fe20003f05270 */
[----:B------:R-:W2:-:S12]  /*0830*/  LDG.E R9, desc[UR14][R2.64+0x8] ;  /* 0x0000080e02097981 */ /* 0x000e98000c1e1900 */
[----:B------:R-:W3:Y:S01]  /*0840*/  @P0 LDG.E R11, desc[UR14][R2.64+0x10] ;  /* 0x0000100e020b0981 */ /* 0x000ee2000c1e1900 */
[----:B--2---:R-:W-:-:S04]  /*0850*/  IMAD R8, R8, R9, RZ ;  /* 0x0000000908087224 */ /* 0x004fc800078e02ff */
[----:B---3--:R-:W-:-:S07]  /*0860*/  @P0 IMAD R8, R8, R11, RZ ;  /* 0x0000000b08080224 */ /* 0x008fce00078e02ff */
.L_x_18:
[-C--:B------:R-:W-:Y:S01]  /*0870*/  IABS R10, R8.reuse ;  /* 0x00000008000a7213 */ /* 0x080fe20000000000 */
[----:B------:R-:W0:Y:S01]  /*0880*/  LDC R13, c[0x0][0x388] ;  /* 0x0000e200ff0d7b82 */ /* 0x000e220000000800 */
[----:B------:R-:W-:Y:S01]  /*0890*/  IABS R12, R8 ;  /* 0x00000008000c7213 */ /* 0x000fe20000000000 */
[----:B------:R-:W1:Y:S01]  /*08a0*/  LDCU.64 UR20, c[0x0][0x3a8] ;  /* 0x00007500ff1477ac */ /* 0x000e620008000a00 */
[----:B------:R-:W2:Y:S02]  /*08b0*/  I2F.RP R9, R10 ;  /* 0x0000000a00097306 */ /* 0x000ea40000209400 */
[----:B------:R-:W-:Y:S01]  /*08c0*/  IADD3 R12, PT, PT, RZ, -R12, RZ ;  /* 0x8000000cff0c7210 */ /* 0x000fe20007ffe0ff */
[----:B------:R-:W3:Y:S01]  /*08d0*/  LDCU.64 UR18, c[0x0][0x3a0] ;  /* 0x00007400ff1277ac */ /* 0x000ee20008000a00 */
[----:B------:R-:W-:Y:S01]  /*08e0*/  UMOV UR5, URZ ;  /* 0x000000ff00057c82 */ /* 0x000fe20008000000 */
[----:B------:R-:W-:-:S03]  /*08f0*/  UMOV UR6, URZ ;  /* 0x000000ff00067c82 */ /* 0x000fc60008000000 */
[----:B--2---:R-:W2:Y:S02]  /*0900*/  MUFU.RCP R9, R9 ;  /* 0x0000000900097308 */ /* 0x004ea40000001000 */
[----:B--2---:R-:W-:Y:S02]  /*0910*/  IADD3 R2, PT, PT, R9, 0xffffffe, RZ ;  /* 0x0ffffffe09027810 */ /* 0x004fe40007ffe0ff */
[----:B0-----:R-:W-:-:S04]  /*0920*/  IABS R9, R13 ;  /* 0x0000000d00097213 */ /* 0x001fc80000000000 */
[----:B------:R0:W2:Y:S02]  /*0930*/  F2I.FTZ.U32.TRUNC.NTZ R3, R2 ;  /* 0x0000000200037305 */ /* 0x0000a4000021f000 */
[----:B0-----:R-:W-:Y:S02]  /*0940*/  IMAD.MOV.U32 R2, RZ, RZ, RZ ;  /* 0x000000ffff027224 */ /* 0x001fe400078e00ff */
[----:B--2---:R-:W-:-:S04]  /*0950*/  IMAD.MOV R11, RZ, RZ, -R3 ;  /* 0x000000ffff0b7224 */ /* 0x004fc800078e0a03 */
[----:B------:R-:W-:-:S04]  /*0960*/  IMAD R11, R11, R10, RZ ;  /* 0x0000000a0b0b7224 */ /* 0x000fc800078e02ff */
[----:B------:R-:W-:Y:S01]  /*0970*/  IMAD.HI.U32 R3, R3, R11, R2 ;  /* 0x0000000b03037227 */ /* 0x000fe200078e0002 */
[----:B------:R-:W-:-:S05]  /*0980*/  MOV R11, R12 ;  /* 0x0000000c000b7202 */ /* 0x000fca0000000f00 */
[----:B------:R-:W-:-:S04]  /*0990*/  IMAD.HI.U32 R2, R3, R9, RZ ;  /* 0x0000000903027227 */ /* 0x000fc800078e00ff */
[----:B------:R-:W-:-:S05]  /*09a0*/  IMAD R3, R2, R11, R9 ;  /* 0x0000000b02037224 */ /* 0x000fca00078e0209 */
[----:B------:R-:W-:-:S13]  /*09b0*/  ISETP.GT.U32.AND P1, PT, R10, R3, PT ;  /* 0x000000030a00720c */ /* 0x000fda0003f24070 */
[----:B------:R-:W-:Y:S01]  /*09c0*/  @!P1 IMAD.IADD R3, R3, 0x1, -R10 ;  /* 0x0000000103039824 */ /* 0x000fe200078e0a0a */
[----:B------:R-:W-:Y:S02]  /*09d0*/  @!P1 IADD3 R2, PT, PT, R2, 0x1, RZ ;  /* 0x0000000102029810 */ /* 0x000fe40007ffe0ff */
[C---:B------:R-:W-:Y:S02]  /*09e0*/  ISETP.NE.AND P1, PT, R8.reuse, RZ, PT ;  /* 0x000000ff0800720c */ /* 0x040fe40003f25270 */
[----:B------:R-:W-:Y:S02]  /*09f0*/  ISETP.GE.U32.AND P0, PT, R3, R10, PT ;  /* 0x0000000a0300720c */ /* 0x000fe40003f06070 */
[----:B------:R-:W-:Y:S01]  /*0a00*/  LOP3.LUT R3, R8, R13, RZ, 0x3c, !PT ;  /* 0x0000000d08037212 */ /* 0x000fe200078e3cff */
[----:B------:R-:W-:-:S03]  /*0a10*/  IMAD.IADD R13, R4, 0x1, -R7 ;  /* 0x00000001040d7824 */ /* 0x000fc600078e0a07 */
[----:B------:R-:W-:Y:S02]  /*0a20*/  ISETP.GE.AND P2, PT, R3, RZ, PT ;  /* 0x000000ff0300720c */ /* 0x000fe40003f46270 */
[----:B------:R-:W-:-:S05]  /*0a30*/  IABS R12, R13 ;  /* 0x0000000d000c7213 */ /* 0x000fca0000000000 */
[----:B------:R-:W-:-:S06]  /*0a40*/  @P0 VIADD R2, R2, 0x1 ;  /* 0x0000000102020836 */ /* 0x000fcc0000000000 */
[----:B------:R-:W-:Y:S02]  /*0a50*/  @!P2 IADD3 R2, PT, PT, -R2, RZ, RZ ;  /* 0x000000ff0202a210 */ /* 0x000fe40007ffe1ff */
[----:B------:R-:W-:-:S04]  /*0a60*/  @!P1 LOP3.LUT R2, RZ, R8, RZ, 0x33, !PT ;  /* 0x00000008ff029212 */ /* 0x000fc800078e33ff */
[-C--:B------:R-:W-:Y:S02]  /*0a70*/  IABS R10, R2.reuse ;  /* 0x00000002000a7213 */ /* 0x080fe40000000000 */
[----:B------:R-:W-:Y:S02]  /*0a80*/  IABS R14, R2 ;  /* 0x00000002000e7213 */ /* 0x000fe40000000000 */
[----:B------:R-:W0:Y:S08]  /*0a90*/  I2F.RP R3, R10 ;  /* 0x0000000a00037306 */ /* 0x000e300000209400 */
[----:B0-----:R-:W0:Y:S02]  /*0aa0*/  MUFU.RCP R3, R3 ;  /* 0x0000000300037308 */ /* 0x001e240000001000 */
[----:B0-----:R-:W-:-:S02]  /*0ab0*/  VIADD R8, R3, 0xffffffe ;  /* 0x0ffffffe03087836 */ /* 0x001fc40000000000 */
[----:B------:R-:W-:-:S04]  /*0ac0*/  IMAD.MOV R3, RZ, RZ, -R14 ;  /* 0x000000ffff037224 */ /* 0x000fc800078e0a0e */
[----:B------:R0:W2:Y:S02]  /*0ad0*/  F2I.FTZ.U32.TRUNC.NTZ R9, R8 ;  /* 0x0000000800097305 */ /* 0x0000a4000021f000 */
[----:B0-----:R-:W-:Y:S01]  /*0ae0*/  HFMA2 R8, -RZ, RZ, 0, 0 ;  /* 0x00000000ff087431 */ /* 0x001fe200000001ff */
[----:B--2---:R-:W-:-:S05]  /*0af0*/  IADD3 R11, PT, PT, RZ, -R9, RZ ;  /* 0x80000009ff0b7210 */ /* 0x004fca0007ffe0ff */
[----:B------:R-:W-:-:S04]  /*0b00*/  IMAD R11, R11, R10, RZ ;  /* 0x0000000a0b0b7224 */ /* 0x000fc800078e02ff */
[----:B------:R-:W-:-:S06]  /*0b10*/  IMAD.HI.U32 R9, R9, R11, R8 ;  /* 0x0000000b09097227 */ /* 0x000fcc00078e0008 */
[----:B------:R-:W-:-:S04]  /*0b20*/  IMAD.HI.U32 R9, R9, R12, RZ ;  /* 0x0000000c09097227 */ /* 0x000fc800078e00ff */
[----:B------:R-:W-:-:S05]  /*0b30*/  IMAD R3, R9, R3, R12 ;  /* 0x0000000309037224 */ /* 0x000fca00078e020c */
[----:B------:R-:W-:-:S13]  /*0b40*/  ISETP.GT.U32.AND P1, PT, R10, R3, PT ;  /* 0x000000030a00720c */ /* 0x000fda0003f24070 */
[-C--:B------:R-:W-:Y:S01]  /*0b50*/  @!P1 IADD3 R3, PT, PT, R3, -R10.reuse, RZ ;  /* 0x8000000a03039210 */ /* 0x080fe20007ffe0ff */
[----:B------:R-:W-:Y:S01]  /*0b60*/  @!P1 VIADD R9, R9, 0x1 ;  /* 0x0000000109099836 */ /* 0x000fe20000000000 */
[----:B------:R-:W-:Y:S02]  /*0b70*/  ISETP.NE.AND P1, PT, R2, RZ, PT ;  /* 0x000000ff0200720c */ /* 0x000fe40003f25270 */
[----:B------:R-:W-:Y:S02]  /*0b80*/  ISETP.GE.U32.AND P0, PT, R3, R10, PT ;  /* 0x0000000a0300720c */ /* 0x000fe40003f06070 */
[----:B------:R-:W-:-:S04]  /*0b90*/  LOP3.LUT R3, R13, R2, RZ, 0x3c, !PT ;  /* 0x000000020d037212 */ /* 0x000fc800078e3cff */
[----:B------:R-:W-:-:S07]  /*0ba0*/  ISETP.GE.AND P2, PT, R3, RZ, PT ;  /* 0x000000ff0300720c */ /* 0x000fce0003f46270 */
[----:B------:R-:W-:-:S05]  /*0bb0*/  @P0 IADD3 R9, PT, PT, R9, 0x1, RZ ;  /* 0x0000000109090810 */ /* 0x000fca0007ffe0ff */
[----:B------:R-:W-:-:S05]  /*0bc0*/  IMAD.MOV.U32 R11, RZ, RZ, R9 ;  /* 0x000000ffff0b7224 */ /* 0x000fca00078e0009 */
[----:B------:R-:W-:Y:S02]  /*0bd0*/  @!P2 IADD3 R11, PT, PT, -R11, RZ, RZ ;  /* 0x000000ff0b0ba210 */ /* 0x000fe40007ffe1ff */
[----:B-1-3--:R-:W-:-:S07]  /*0be0*/  @!P1 LOP3.LUT R11, RZ, R2, RZ, 0x33, !PT ;  /* 0x00000002ff0b9212 */ /* 0x00afce00078e33ff */
.L_x_22:
[----:B------:R-:W-:-:S04]  /*0bf0*/  ULEA UR10, UP0, UR5, UR18, 0x3 ;  /* 0x00000012050a7291 */ /* 0x000fc8000f8018ff */
[----:B------:R-:W-:Y:S02]  /*0c00*/  ULEA.HI.X UR16, UR5, UR19, UR6, 0x3, UP0 ;  /* 0x0000001305107291 */ /* 0x000fe400080f1c06 */
[----:B------:R-:W-:-:S04]  /*0c10*/  IMAD.U32 R8, RZ, RZ, UR10 ;  /* 0x0000000aff087e24 */ /* 0x000fc8000f8e00ff */
[----:B------:R-:W-:-:S06]  /*0c20*/  MOV R9, UR16 ;  /* 0x0000001000097c02 */ /* 0x000fcc0008000f00 */
[----:B------:R-:W2:Y:S02]  /*0c30*/  LDG.E.64 R8, desc[UR14][R8.64] ;  /* 0x0000000e08087981 */ /* 0x000ea4000c1e1b00 */
[----:B--2---:R-:W-:-:S04]  /*0c40*/  ISETP.NE.U32.AND P0, PT, R8, UR7, PT ;  /* 0x0000000708007c0c */ /* 0x004fc8000bf05070 */
[----:B------:R-:W-:-:S13]  /*0c50*/  ISETP.NE.AND.EX P0, PT, R9, UR8, PT, P0 ;  /* 0x0000000809007c0c */ /* 0x000fda000bf05300 */
[----:B------:R-:W-:Y:S05]  /*0c60*/  @!P0 BRA `(.L_x_21) ;  /* 0x0000000000588947 */ /* 0x000fea0003800000 */
[----:B------:R-:W-:-:S04]  /*0c70*/  UIADD3 UR5, UP0, UPT, UR5, 0x1, URZ ;  /* 0x0000000105057890 */ /* 0x000fc8000ff1e0ff */
[----:B------:R-:W-:Y:S02]  /*0c80*/  UIADD3.X UR6, UPT, UPT, URZ, UR6, URZ, UP0, !UPT ;  /* 0x00000006ff067290 */ /* 0x000fe400087fe4ff */
[----:B------:R-:W-:-:S04]  /*0c90*/  UISETP.GE.U32.AND UP0, UPT, UR5, UR20, UPT ;  /* 0x000000140500728c */ /* 0x000fc8000bf06070 */
[----:B------:R-:W-:-:S09]  /*0ca0*/  UISETP.GE.U32.AND.EX UP0, UPT, UR6, UR21, UPT, UP0 ;  /* 0x000000150600728c */ /* 0x000fd2000bf06100 */
[----:B------:R-:W-:Y:S05]  /*0cb0*/  BRA.U !UP0, `(.L_x_22) ;  /* 0xfffffffd08cc7547 */ /* 0x000fea000b83ffff */
[----:B------:R-:W-:Y:S01]  /*0cc0*/  USHF.R.S32.HI UR5, URZ, 0x1f, UR4 ;  /* 0x0000001fff057899 */ /* 0x000fe20008011404 */
[----:B------:R-:W-:Y:S01]  /*0cd0*/  IMAD.MOV.U32 R3, RZ, RZ, R11 ;  /* 0x000000ffff037224 */ /* 0x000fe200078e000b */
[----:B------:R-:W-:-:S04]  /*0ce0*/  UISETP.NE.U32.AND UP0, UPT, UR11, UR4, UPT ;  /* 0x000000040b00728c */ /* 0x000fc8000bf05070 */
[----:B------:R-:W-:-:S09]  /*0cf0*/  UISETP.NE.AND.EX UP0, UPT, UR12, UR5, UPT, UP0 ;  /* 0x000000050c00728c */ /* 0x000fd2000bf05300 */
[----:B------:R-:W-:Y:S05]  /*0d00*/  BRA.U !UP0, `(.L_x_23) ;  /* 0x0000000108287547 */ /* 0x000fea000b800000 */
[----:B------:R-:W0:Y:S01]  /*0d10*/  LDCU.128 UR16, c[0x0][0x3b0] ;  /* 0x00007600ff1077ac */ /* 0x000e220008000c00 */
[----:B------:R-:W-:-:S04]  /*0d20*/  ULOP3.LUT UR5, URZ, UR4, URZ, 0x33, !UPT ;  /* 0x00000004ff057292 */ /* 0x000fc8000f8e33ff */
[----:B0-----:R-:W-:-:S04]  /*0d30*/  UIADD3 UR6, UP0, UPT, UR5, UR18, URZ ;  /* 0x0000001205067290 */ /* 0x001fc8000ff1e0ff */
[----:B------:R-:W-:Y:S02]  /*0d40*/  ULEA.HI.X.SX32 UR10, UR5, UR19, 0x1, UP0 ;  /* 0x00000013050a7291 */ /* 0x000fe400080f0eff */
[----:B------:R-:W-:-:S04]  /*0d50*/  ULEA UR5, UP0, UR6, UR16, 0x3 ;  /* 0x0000001006057291 */ /* 0x000fc8000f8018ff */
[----:B------:R-:W-:Y:S02]  /*0d60*/  ULEA.HI.X UR6, UR6, UR17, UR10, 0x3, UP0 ;  /* 0x0000001106067291 */ /* 0x000fe400080f1c0a */
[----:B------:R-:W-:-:S04]  /*0d70*/  MOV R8, UR5 ;  /* 0x0000000500087c02 */ /* 0x000fc80008000f00 */
[----:B------:R-:W-:-:S05]  /*0d80*/  IMAD.U32 R9, RZ, RZ, UR6 ;  /* 0x00000006ff097e24 */ /* 0x000fca000f8e00ff */
[----:B------:R-:W2:Y:S02]  /*0d90*/  LDG.E R8, desc[UR14][R8.64] ;  /* 0x0000000e08087981 */ /* 0x000ea4000c1e1900 */
[----:B--2---:R-:W-:-:S07]  /*0da0*/  IMAD R3, R11, R8, RZ ;  /* 0x000000080b037224 */ /* 0x004fce00078e02ff */
.L_x_23:
[----:B------:R-:W-:Y:S01]  /*0db0*/  IADD3 R0, PT, PT, R0, R3, RZ ;  /* 0x0000000300007210 */ /* 0x000fe20007ffe0ff */
[----:B------:R-:W-:-:S12]  /*0dc0*/  UIADD3 UR4, UPT, UPT, UR4, 0x1, URZ ;  /* 0x0000000104047890 */ /* 0x000fd8000fffe0ff */
.L_x_21:
[----:B------:R-:W0:Y:S01]  /*0dd0*/  LDCU.64 UR16, c[0x0][0x398] ;  /* 0x00007300ff1077ac */ /* 0x000e220008000a00 */
[----:B------:R-:W-:Y:S01]  /*0de0*/  IMAD R7, R2, R11, R7 ;  /* 0x0000000b02077224 */ /* 0x000fe200078e0207 */
[----:B------:R-:W-:Y:S02]  /*0df0*/  UIADD3 UR7, UP0, UPT, UR7, 0x1, URZ ;  /* 0x0000000107077890 */ /* 0x000fe4000ff1e0ff */
[----:B------:R-:W-:Y:S02]  /*0e00*/  UIADD3 UR9, UPT, UPT, UR9, 0x1, URZ ;  /* 0x0000000109097890 */ /* 0x000fe4000fffe0ff */
[----:B------:R-:W-:Y:S01]  /*0e10*/  UIADD3.X UR8, UPT, UPT, URZ, UR8, URZ, UP0, !UPT ;  /* 0x00000008ff087290 */ /* 0x000fe200087fe4ff */
[----:B------:R-:W-:Y:S01]  /*0e20*/  UMOV UR5, UR13 ;  /* 0x0000000d00057c82 */ /* 0x000fe20008000000 */
[----:B0-----:R-:W-:-:S04]  /*0e30*/  UISETP.GE.U32.AND UP0, UPT, UR7, UR16, UPT ;  /* 0x000000100700728c */ /* 0x001fc8000bf06070 */
[----:B------:R-:W-:-:S09]  /*0e40*/  UISETP.GE.U32.AND.EX UP0, UPT, UR8, UR17, UPT, UP0 ;  /* 0x000000110800728c */ /* 0x000fd2000bf06100 */
[----:B------:R-:W-:Y:S05]  /*0e50*/  BRA.U !UP0, `(.L_x_24) ;  /* 0xfffffff108e07547 */ /* 0x000fea000b83ffff */
[----:B------:R-:W-:Y:S05]  /*0e60*/  BRA `(.L_x_25) ;  /* 0x0000000800e47947 */ /* 0x000fea0003800000 */
.L_x_15:
[----:B------:R-:W-:Y:S02]  /*0e70*/  HFMA2 R0, -RZ, RZ, 0, 0 ;  /* 0x00000000ff007431 */ /* 0x000fe400000001ff */
[----:B------:R-:W-:Y:S01]  /*0e80*/  IMAD.MOV.U32 R8, RZ, RZ, RZ ;  /* 0x000000ffff087224 */ /* 0x000fe200078e00ff */
[----:B------:R-:W-:Y:S01]  /*0e90*/  PRMT R2, RZ, 0x7610, R2 ;  /* 0x00007610ff027816 */ /* 0x000fe20000000002 */
[----:B------:R-:W-:Y:S01]  /*0ea0*/  IMAD.MOV.U32 R7, RZ, RZ, RZ ;  /* 0x000000ffff077224 */ /* 0x000fe200078e00ff */
[----:B------:R-:W-:-:S07]  /*0eb0*/  PRMT R3, RZ, 0x7610, R3 ;  /* 0x00007610ff037816 */ /* 0x000fce0000000003 */
.L_x_31:
[----:B------:R-:W-:Y:S01]  /*0ec0*/  ISETP.GE.U32.AND P0, PT, R8, 0xf, PT ;  /* 0x0000000f0800780c */ /* 0x000fe20003f06070 */
[----:B------:R-:W-:Y:S01]  /*0ed0*/  VIADD R11, R2, 0x1 ;  /* 0x00000001020b7836 */ /* 0x000fe20000000000 */
[----:B------:R-:W-:Y:S01]  /*0ee0*/  IADD3 R5, PT, PT, R8, 0x1, RZ ;  /* 0x0000000108057810 */ /* 0x000fe20007ffe0ff */
[----:B------:R-:W-:Y:S01]  /*0ef0*/  IMAD.MOV.U32 R6, RZ, RZ, 0x1 ;  /* 0x00000001ff067424 */ /* 0x000fe200078e00ff */
[----:B------:R-:W-:Y:S02]  /*0f00*/  IADD3 R10, PT, PT, R3, 0x1, RZ ;  /* 0x00000001030a7810 */ /* 0x000fe40007ffe0ff */
[----:B------:R-:W-:Y:S02]  /*0f10*/  LOP3.LUT P1, RZ, R5, 0xf, RZ, 0xc0, !PT ;  /* 0x0000000f05ff7812 */ /* 0x000fe4000782c0ff */
[----:B------:R-:W-:-:S05]  /*0f20*/  MOV R9, RZ ;  /* 0x000000ff00097202 */ /* 0x000fca0000000f00 */
[----:B------:R-:W-:Y:S06]  /*0f30*/  @!P0 BRA `(.L_x_26) ;  /* 0x0000000000b48947 */ /* 0x000fec0003800000 */
[----:B------:R-:W0:Y:S01]  /*0f40*/  LDCU.64 UR4, c[0x0][0x390] ;  /* 0x00007200ff0477ac */ /* 0x000e220008000a00 */
[----:B------:R-:W-:Y:S01]  /*0f50*/  LOP3.LUT R9, R5, 0xfffffff0, RZ, 0xc0, !PT ;  /* 0xfffffff005097812 */ /* 0x000fe200078ec0ff */
[----:B------:R-:W-:-:S03]  /*0f60*/  IMAD.MOV.U32 R6, RZ, RZ, 0x1 ;  /* 0x00000001ff067424 */ /* 0x000fc600078e00ff */
[----:B------:R-:W-:Y:S01]  /*0f70*/  IADD3 R26, PT, PT, -R9, RZ, RZ ;  /* 0x000000ff091a7210 */ /* 0x000fe20007ffe1ff */
[----:B0-----:R-:W-:-:S04]  /*0f80*/  UIADD3 UR4, UP0, UPT, UR4, 0x40, URZ ;  /* 0x0000004004047890 */ /* 0x001fc8000ff1e0ff */
[----:B------:R-:W-:Y:S02]  /*0f90*/  UIADD3.X UR5, UPT, UPT, URZ, UR5, URZ, UP0, !UPT ;  /* 0x00000005ff057290 */ /* 0x000fe400087fe4ff */
[----:B------:R-:W-:-:S04]  /*0fa0*/  IMAD.U32 R2, RZ, RZ, UR4 ;  /* 0x00000004ff027e24 */ /* 0x000fc8000f8e00ff */
[----:B------:R-:W-:-:S07]  /*0fb0*/  MOV R3, UR5 ;  /* 0x0000000500037c02 */ /* 0x000fce0008000f00 */
.L_x_27:
        /* <DEDUP_REMOVED lines=14> */
[----:B--2---:R-:W-:-:S03]  /*10a0*/  IMAD R25, R25, R6, RZ ;  /* 0x0000000619197224 */ /* 0x004fc600078e02ff */
[----:B------:R-:W2:Y:S01]  /*10b0*/  LDG.E R6, desc[UR14][R2.64+0x30] ;  /* 0x0000300e02067981 */ /* 0x000ea2000c1e1900 */
[----:B---3--:R-:W-:-:S03]  /*10c0*/  IMAD R25, R25, R24, RZ ;  /* 0x0000001819197224 */ /* 0x008fc600078e02ff */
[----:B------:R0:W3:Y:S01]  /*10d0*/  LDG.E R24, desc[UR14][R2.64+0x38] ;  /* 0x0000380e02187981 */ /* 0x0000e2000c1e1900 */
[----:B------:R-:W-:Y:S02]  /*10e0*/  VIADD R26, R26, 0x10 ;  /* 0x000000101a1a7836 */ /* 0x000fe40000000000 */
[----:B----4-:R-:W-:-:S03]  /*10f0*/  IMAD R12, R25, R12, RZ ;  /* 0x0000000c190c7224 */ /* 0x010fc600078e02ff */
[----:B------:R-:W-:Y:S01]  /*1100*/  ISETP.NE.AND P0, PT, R26, RZ, PT ;  /* 0x000000ff1a00720c */ /* 0x000fe20003f05270 */
[----:B-----5:R-:W-:Y:S01]  /*1110*/  IMAD R23, R12, R23, RZ ;  /* 0x000000170c177224 */ /* 0x020fe200078e02ff */
[----:B0-----:R-:W-:-:S03]  /*1120*/  IADD3 R2, P2, PT, R2, 0x80, RZ ;  /* 0x0000008002027810 */ /* 0x001fc60007f5e0ff */
[----:B------:R-:W-:Y:S01]  /*1130*/  IMAD R22, R23, R22, RZ ;  /* 0x0000001617167224 */ /* 0x000fe200078e02ff */
[----:B------:R-:W-:-:S03]  /*1140*/  IADD3.X R3, PT, PT, RZ, R3, RZ, P2, !PT ;  /* 0x00000003ff037210 */ /* 0x000fc600017fe4ff */
        /* <DEDUP_REMOVED lines=9> */
[----:B--2---:R-:W-:-:S04]  /*11e0*/  IMAD R13, R13, R6, RZ ;  /* 0x000000060d0d7224 */ /* 0x004fc800078e02ff */
[----:B---3--:R-:W-:Y:S01]  /*11f0*/  IMAD R6, R13, R24, RZ ;  /* 0x000000180d067224 */ /* 0x008fe200078e02ff */
[----:B------:R-:W-:Y:S06]  /*1200*/  @P0 BRA `(.L_x_27) ;  /* 0xfffffffc006c0947 */ /* 0x000fec000383ffff */
.L_x_26:
[----:B------:R-:W-:Y:S02]  /*1210*/  PRMT R2, R11, 0x7610, R2 ;  /* 0x000076100b027816 */ /* 0x000fe40000000002 */
[----:B------:R-:W-:Y:S01]  /*1220*/  PRMT R3, R10, 0x7610, R3 ;  /* 0x000076100a037816 */ /* 0x000fe20000000003 */
[----:B------:R-:W-:Y:S06]  /*1230*/  @!P1 BRA `(.L_x_28) ;  /* 0x0000000000dc9947 */ /* 0x000fec0003800000 */
[----:B------:R-:W-:-:S04]  /*1240*/  LOP3.LUT R11, R3, 0xf, RZ, 0xc0, !PT ;  /* 0x0000000f030b7812 */ /* 0x000fc800078ec0ff */
[C---:B------:R-:W-:Y:S01]  /*1250*/  LOP3.LUT P1, RZ, R11.reuse, 0x7, RZ, 0xc0, !PT ;  /* 0x000000070bff7812 */ /* 0x040fe2000782c0ff */
[----:B------:R-:W-:-:S05]  /*1260*/  VIADD R10, R11, 0xffffffff ;  /* 0xffffffff0b0a7836 */ /* 0x000fca0000000000 */
        /* <DEDUP_REMOVED lines=12> */
[----:B------:R-:W-:Y:S01]  /*1330*/  IADD3 R9, PT, PT, R9, 0x8, RZ ;  /* 0x0000000809097810 */ /* 0x000fe20007ffe0ff */
        /* <DEDUP_REMOVED lines=8> */
.L_x_29:
[----:B------:R-:W-:Y:S05]  /*13c0*/  @!P1 BRA `(.L_x_28) ;  /* 0x0000000000789947 */ /* 0x000fea0003800000 */
[----:B------:R-:W-:-:S04]  /*13d0*/  LOP3.LUT R10, R2, 0xffff, RZ, 0xc0, !PT ;  /* 0x0000ffff020a7812 */ /* 0x000fc800078ec0ff */
[C---:B------:R-:W-:Y:S02]  /*13e0*/  LOP3.LUT R11, R10.reuse, 0x7, RZ, 0xc0, !PT ;  /* 0x000000070a0b7812 */ /* 0x040fe400078ec0ff */
[----:B------:R-:W-:-:S03]  /*13f0*/  LOP3.LUT R12, R10, 0x3, RZ, 0xc0, !PT ;  /* 0x000000030a0c7812 */ /* 0x000fc600078ec0ff */
[----:B------:R-:W-:Y:S01]  /*1400*/  VIADD R11, R11, 0xffffffff ;  /* 0xffffffff0b0b7836 */ /* 0x000fe20000000000 */
[----:B------:R-:W-:-:S04]  /*1410*/  ISETP.NE.AND P1, PT, R12, RZ, PT ;  /* 0x000000ff0c00720c */ /* 0x000fc80003f25270 */
        /* <DEDUP_REMOVED lines=8> */
[----:B------:R-:W-:Y:S01]  /*14a0*/  IADD3 R9, PT, PT, R9, 0x4, RZ ;  /* 0x0000000409097810 */ /* 0x000fe20007ffe0ff */
[----:B--2---:R-:W-:-:S04]  /*14b0*/  IMAD R13, R6, R13, RZ ;  /* 0x0000000d060d7224 */ /* 0x004fc800078e02ff */
[----:B---3--:R-:W-:-:S04]  /*14c0*/  IMAD R13, R13, R14, RZ ;  /* 0x0000000e0d0d7224 */ /* 0x008fc800078e02ff */
[----:B----4-:R-:W-:-:S04]  /*14d0*/  IMAD R13, R13, R16, RZ ;  /* 0x000000100d0d7224 */ /* 0x010fc800078e02ff */
[----:B-----5:R-:W-:-:S07]  /*14e0*/  IMAD R6, R13, R18, RZ ;  /* 0x000000120d067224 */ /* 0x020fce00078e02ff */
.L_x_30:
        /* <DEDUP_REMOVED lines=12> */
.L_x_28:
[----:B------:R-:W0:Y:S01]  /*15b0*/  LDC.64 R10, c[0x0][0x3b8] ;  /* 0x0000ee00ff0a7b82 */ /* 0x000e220000000a00 */
[----:B------:R-:W-:Y:S01]  /*15c0*/  ISETP.NE.U32.AND P0, PT, R8, UR11, PT ;  /* 0x0000000b08007c0c */ /* 0x000fe2000bf05070 */
[----:B------:R-:W1:Y:S03]  /*15d0*/  LDCU.64 UR4, c[0x0][0x398] ;  /* 0x00007300ff0477ac */ /* 0x000e660008000a00 */
[----:B------:R-:W-:-:S03]  /*15e0*/  ISETP.NE.AND.EX P0, PT, RZ, UR12, PT, P0 ;  /* 0x0000000cff007c0c */ /* 0x000fc6000bf05300 */
[----:B------:R-:W2:Y:S01]  /*15f0*/  LDC.64 R12, c[0x0][0x3b0] ;  /* 0x0000ec00ff0c7b82 */ /* 0x000ea20000000a00 */
[----:B------:R-:W-:-:S07]  /*1600*/  IABS R14, R6 ;  /* 0x00000006000e7213 */ /* 0x000fce0000000000 */
[----:B------:R-:W3:Y:S02]  /*1610*/  LDC R15, c[0x0][0x388] ;  /* 0x0000e200ff0f7b82 */ /* 0x000ee40000000800 */
[----:B------:R-:W-:-:S04]  /*1620*/  @P0 LOP3.LUT R8, RZ, R8, RZ, 0x33, !PT ;  /* 0x00000008ff080212 */ /* 0x000fc800078e33ff */
[----:B0-----:R-:W-:-:S04]  /*1630*/  @P0 IADD3 R9, P1, PT, R8, R10, RZ ;  /* 0x0000000a08090210 */ /* 0x001fc80007f3e0ff */
[----:B------:R-:W-:Y:S02]  /*1640*/  @P0 LEA.HI.X.SX32 R10, R8, R11, 0x1, P1 ;  /* 0x0000000b080a0211 */ /* 0x000fe400008f0eff */
[----:B--2---:R-:W-:-:S04]  /*1650*/  @P0 LEA R8, P1, R9, R12, 0x3 ;  /* 0x0000000c09080211 */ /* 0x004fc800078218ff */
[----:B------:R-:W-:-:S05]  /*1660*/  @P0 LEA.HI.X R9, R9, R13, R10, 0x3, P1 ;  /* 0x0000000d09090211 */ /* 0x000fca00008f1c0a */
[----:B------:R0:W2:Y:S01]  /*1670*/  @P0 LDG.E R8, desc[UR14][R8.64] ;  /* 0x0000000e08080981 */ /* 0x0000a2000c1e1900 */
[----:B------:R-:W4:Y:S01]  /*1680*/  I2F.RP R12, R14 ;  /* 0x0000000e000c7306 */ /* 0x000f220000209400 */
[----:B---3--:R-:W-:Y:S02]  /*1690*/  IABS R16, R15 ;  /* 0x0000000f00107213 */ /* 0x008fe40000000000 */
[----:B0-----:R-:W-:-:S05]  /*16a0*/  IABS R9, R6 ;  /* 0x0000000600097213 */ /* 0x001fca0000000000 */
[----:B------:R-:W-:Y:S01]  /*16b0*/  IMAD.MOV R9, RZ, RZ, -R9 ;  /* 0x000000ffff097224 */ /* 0x000fe200078e0a09 */
[----:B----4-:R-:W0:Y:S02]  /*16c0*/  MUFU.RCP R12, R12 ;  /* 0x0000000c000c7308 */ /* 0x010e240000001000 */
[----:B0-----:R-:W-:-:S06]  /*16d0*/  VIADD R10, R12, 0xffffffe ;  /* 0x0ffffffe0c0a7836 */ /* 0x001fcc0000000000 */
[----:B------:R0:W3:Y:S02]  /*16e0*/  F2I.FTZ.U32.TRUNC.NTZ R11, R10 ;  /* 0x0000000a000b7305 */ /* 0x0000e4000021f000 */
[----:B0-----:R-:W-:Y:S02]  /*16f0*/  MOV R10, RZ ;  /* 0x000000ff000a7202 */ /* 0x001fe40000000f00 */
[----:B---3--:R-:W-:-:S05]  /*1700*/  IADD3 R13, PT, PT, RZ, -R11, RZ ;  /* 0x8000000bff0d7210 */ /* 0x008fca0007ffe0ff */
[----:B------:R-:W-:-:S04]  /*1710*/  IMAD R13, R13, R14, RZ ;  /* 0x0000000e0d0d7224 */ /* 0x000fc800078e02ff */
[----:B------:R-:W-:-:S06]  /*1720*/  IMAD.HI.U32 R11, R11, R13, R10 ;  /* 0x0000000d0b0b7227 */ /* 0x000fcc00078e000a */
[----:B------:R-:W-:-:S04]  /*1730*/  IMAD.HI.U32 R12, R11, R16, RZ ;  /* 0x000000100b0c7227 */ /* 0x000fc800078e00ff */
[----:B------:R-:W-:-:S05]  /*1740*/  IMAD R9, R12, R9, R16 ;  /* 0x000000090c097224 */ /* 0x000fca00078e0210 */
[----:B------:R-:W-:-:S13]  /*1750*/  ISETP.GT.U32.AND P3, PT, R14, R9, PT ;  /* 0x000000090e00720c */ /* 0x000fda0003f64070 */
[-C--:B------:R-:W-:Y:S02]  /*1760*/  @!P3 IADD3 R9, PT, PT, R9, -R14.reuse, RZ ;  /* 0x8000000e0909b210 */ /* 0x080fe40007ffe0ff */
[----:B------:R-:W-:Y:S02]  /*1770*/  @!P3 IADD3 R12, PT, PT, R12, 0x1, RZ ;  /* 0x000000010c0cb810 */ /* 0x000fe40007ffe0ff */
[----:B------:R-:W-:Y:S02]  /*1780*/  ISETP.GE.U32.AND P1, PT, R9, R14, PT ;  /* 0x0000000e0900720c */ /* 0x000fe40003f26070 */
[C---:B------:R-:W-:Y:S02]  /*1790*/  LOP3.LUT R9, R6.reuse, R15, RZ, 0x3c, !PT ;  /* 0x0000000f06097212 */ /* 0x040fe400078e3cff */
[----:B------:R-:W-:Y:S02]  /*17a0*/  ISETP.NE.AND P3, PT, R6, RZ, PT ;  /* 0x000000ff0600720c */ /* 0x000fe40003f65270 */
[----:B------:R-:W-:-:S02]  /*17b0*/  ISETP.GE.AND P2, PT, R9, RZ, PT ;  /* 0x000000ff0900720c */ /* 0x000fc40003f46270 */
[----:B------:R-:W-:-:S05]  /*17c0*/  IADD3 R15, PT, PT, R4, -R7, RZ ;  /* 0x80000007040f7210 */ /* 0x000fca0007ffe0ff */
[----:B------:R-:W-:-:S06]  /*17d0*/  @P1 VIADD R12, R12, 0x1 ;  /* 0x000000010c0c1836 */ /* 0x000fcc0000000000 */
[----:B------:R-:W-:Y:S02]  /*17e0*/  @!P2 IADD3 R12, PT, PT, -R12, RZ, RZ ;  /* 0x000000ff0c0ca210 */ /* 0x000fe40007ffe1ff */
[----:B------:R-:W-:-:S04]  /*17f0*/  @!P3 LOP3.LUT R12, RZ, R6, RZ, 0x33, !PT ;  /* 0x00000006ff0cb212 */ /* 0x000fc800078e33ff */
[----:B------:R-:W-:-:S04]  /*1800*/  IABS R9, R12 ;  /* 0x0000000c00097213 */ /* 0x000fc80000000000 */
[----:B------:R-:W0:Y:S08]  /*1810*/  I2F.RP R6, R9 ;  /* 0x0000000900067306 */ /* 0x000e300000209400 */
[----:B0-----:R-:W0:Y:S02]  /*1820*/  MUFU.RCP R6, R6 ;  /* 0x0000000600067308 */ /* 0x001e240000001000 */
[----:B0-----:R-:W-:-:S02]  /*1830*/  IADD3 R10, PT, PT, R6, 0xffffffe, RZ ;  /* 0x0ffffffe060a7810 */ /* 0x001fc40007ffe0ff */
[----:B------:R-:W-:-:S04]  /*1840*/  IABS R6, R15 ;  /* 0x0000000f00067213 */ /* 0x000fc80000000000 */
[----:B------:R0:W3:Y:S02]  /*1850*/  F2I.FTZ.U32.TRUNC.NTZ R11, R10 ;  /* 0x0000000a000b7305 */ /* 0x0000e4000021f000 */
[----:B0-----:R-:W-:Y:S02]  /*1860*/  HFMA2 R10, -RZ, RZ, 0, 0 ;  /* 0x00000000ff0a7431 */ /* 0x001fe400000001ff */
[----:B---3--:R-:W-:-:S04]  /*1870*/  IMAD.MOV R14, RZ, RZ, -R11 ;  /* 0x000000ffff0e7224 */ /* 0x008fc800078e0a0b */
[----:B------:R-:W-:Y:S01]  /*1880*/  IMAD R13, R14, R9, RZ ;  /* 0x000000090e0d7224 */ /* 0x000fe200078e02ff */
[----:B------:R-:W-:-:S03]  /*1890*/  IABS R14, R12 ;  /* 0x0000000c000e7213 */ /* 0x000fc60000000000 */
[----:B------:R-:W-:-:S04]  /*18a0*/  IMAD.HI.U32 R11, R11, R13, R10 ;  /* 0x0000000d0b0b7227 */ /* 0x000fc800078e000a */
[----:B------:R-:W-:Y:S02]  /*18b0*/  IMAD.MOV R10, RZ, RZ, -R14 ;  /* 0x000000ffff0a7224 */ /* 0x000fe400078e0a0e */
[----:B------:R-:W-:-:S04]  /*18c0*/  IMAD.HI.U32 R11, R11, R6, RZ ;  /* 0x000000060b0b7227 */ /* 0x000fc800078e00ff */
[----:B------:R-:W-:-:S05]  /*18d0*/  IMAD R6, R11, R10, R6 ;  /* 0x0000000a0b067224 */ /* 0x000fca00078e0206 */
[----:B------:R-:W-:-:S13]  /*18e0*/  ISETP.GT.U32.AND P3, PT, R9, R6, PT ;  /* 0x000000060900720c */ /* 0x000fda0003f64070 */
[-C--:B------:R-:W-:Y:S02]  /*18f0*/  @!P3 IADD3 R6, PT, PT, R6, -R9.reuse, RZ ;  /* 0x800000090606b210 */ /* 0x080fe40007ffe0ff */
[----:B------:R-:W-:Y:S02]  /*1900*/  @!P3 IADD3 R11, PT, PT, R11, 0x1, RZ ;  /* 0x000000010b0bb810 */ /* 0x000fe40007ffe0ff */
[----:B------:R-:W-:Y:S02]  /*1910*/  ISETP.GE.U32.AND P1, PT, R6, R9, PT ;  /* 0x000000090600720c */ /* 0x000fe40003f26070 */
[----:B------:R-:W-:Y:S02]  /*1920*/  LOP3.LUT R6, R15, R12, RZ, 0x3c, !PT ;  /* 0x0000000c0f067212 */ /* 0x000fe400078e3cff */
[----:B------:R-:W-:Y:S02]  /*1930*/  ISETP.NE.AND P3, PT, R12, RZ, PT ;  /* 0x000000ff0c00720c */ /* 0x000fe40003f65270 */
[----:B------:R-:W-:-:S07]  /*1940*/  ISETP.GE.AND P2, PT, R6, RZ, PT ;  /* 0x000000ff0600720c */ /* 0x000fce0003f46270 */
[----:B------:R-:W-:Y:S01]  /*1950*/  @P1 VIADD R11, R11, 0x1 ;  /* 0x000000010b0b1836 */ /* 0x000fe20000000000 */
[----:B-1----:R-:W-:-:S04]  /*1960*/  ISETP.GE.U32.AND P1, PT, R5, UR4, PT ;  /* 0x0000000405007c0c */ /* 0x002fc8000bf26070 */
[----:B------:R-:W-:Y:S02]  /*1970*/  ISETP.GE.U32.AND.EX P1, PT, RZ, UR5, PT, P1 ;  /* 0x00000005ff007c0c */ /* 0x000fe4000bf26110 */
[----:B------:R-:W-:Y:S02]  /*1980*/  @!P2 IADD3 R11, PT, PT, -R11, RZ, RZ ;  /* 0x000000ff0b0ba210 */ /* 0x000fe40007ffe1ff */
[----:B------:R-:W-:-:S04]  /*1990*/  @!P3 LOP3.LUT R11, RZ, R12, RZ, 0x33, !PT ;  /* 0x0000000cff0bb212 */ /* 0x000fc800078e33ff */
[-C--:B------:R-:W-:Y:S01]  /*19a0*/  MOV R9, R11.reuse ;  /* 0x0000000b00097202 */ /* 0x080fe20000000f00 */
[----:B------:R-:W-:Y:S02]  /*19b0*/  IMAD R7, R12, R11, R7 ;  /* 0x0000000b0c077224 */ /* 0x000fe400078e0207 */
[----:B--2---:R-:W-:Y:S01]  /*19c0*/  @P0 IMAD R9, R11, R8, RZ ;  /* 0x000000080b090224 */ /* 0x004fe200078e02ff */
[----:B------:R-:W-:-:S03]  /*19d0*/  MOV R8, R5 ;  /* 0x0000000500087202 */ /* 0x000fc60000000f00 */
[----:B------:R-:W-:Y:S01]  /*19e0*/  IMAD.IADD R0, R9, 0x1, R0 ;  /* 0x0000000109007824 */ /* 0x000fe200078e0200 */
[----:B------:R-:W-:Y:S06]  /*19f0*/  @!P1 BRA `(.L_x_31) ;  /* 0xfffffff400309947 */ /* 0x000fec000383ffff */
.L_x_25:
[----:B------:R-:W-:Y:S02]  /*1a00*/  SHF.R.S32.HI R3, RZ, 0x1f, R0 ;  /* 0x0000001fff037819 */ /* 0x000fe40000011400 */
[----:B------:R-:W-:-:S07]  /*1a10*/  MOV R2, R0 ;  /* 0x0000000000027202 */ /* 0x000fce0000000f00 */
.L_x_14:
[----:B------:R-:W0:Y:S01]  /*1a20*/  LDC.64 R6, c[0x0][0x380] ;  /* 0x0000e000ff067b82 */ /* 0x000e220000000a00 */
[----:B------:R-:W1:Y:S01]  /*1a30*/  LDCU.64 UR4, c[0x0][0x3c0] ;  /* 0x00007800ff0477ac */ /* 0x000e620008000a00 */
[----:B0-----:R-:W-:-:S06]  /*1a40*/  IMAD.WIDE R4, R4, 0x8, R6 ;  /* 0x0000000804047825 */ /* 0x001fcc00078e0206 */
[----:B------:R-:W2:Y:S01]  /*1a50*/  LDG.E.64 R4, desc[UR14][R4.64] ;  /* 0x0000000e04047981 */ /* 0x000ea2000c1e1b00 */
[----:B-1----:R-:W-:-:S04]  /*1a60*/  LEA R6, P0, R2, UR4, 0x3 ;  /* 0x0000000402067c11 */ /* 0x002fc8000f8018ff */
[----:B------:R-:W-:-:S05]  /*1a70*/  LEA.HI.X R7, R2, UR5, R3, 0x3, P0 ;  /* 0x0000000502077c11 */ /* 0x000fca00080f1c03 */
[----:B--2---:R-:W-:Y:S01]  /*1a80*/  REDG.E.ADD.F64.RN.STRONG.GPU desc[UR14][R6.64], R4 ;  /* 0x00000004060079a6 */ /* 0x004fe2000c12ff0e */
[----:B------:R-:W-:Y:S05]  /*1a90*/  EXIT ;  /* 0x000000000000794d */ /* 0x000fea0003800000 */
.L_x_32:
        /* <DEDUP_REMOVED lines=14> */
.L_x_254:


//--------------------- .text._Z14permute_kernelPdS_iiPmS0_S0_ --------------------------
	.section	.text._Z14permute_kernelPdS_iiPmS0_S0_,"ax",@progbits
	.align	128
        .global         _Z14permute_kernelPdS_iiPmS0_S0_
        .type           _Z14permute_kernelPdS_iiPmS0_S0_,@function
        .size           _Z14permute_kernelPdS_iiPmS0_S0_,(.L_x_245 - _Z14permute_kernelPdS_iiPmS0_S0_)
        .other          _Z14permute_kernelPdS_iiPmS0_S0_,@"STO_CUDA_ENTRY STV_DEFAULT"
_Z14permute_kernelPdS_iiPmS0_S0_:
.text._Z14permute_kernelPdS_iiPmS0_S0_:
[----:B------:R-:W-:Y:S01]  /*0000*/  LDC R1, c[0x0][0x37c] ;  /* 0x0000df00ff017b82 */ /* 0x000fe20000000800 */
[----:B------:R-:W0:Y:S07]  /*0010*/  S2R R4, SR_TID.X ;  /* 0x0000000000047919 */ /* 0x000e2e0000002100 */
[----:B------:R-:W0:Y:S01]  /*0020*/  S2UR UR4, SR_CTAID.X ;  /* 0x00000000000479c3 */ /* 0x000e220000002500 */
[----:B------:R-:W1:Y:S07]  /*0030*/  LDCU.64 UR10, c[0x0][0x390] ;  /* 0x00007200ff0a77ac */ /* 0x000e6e0008000a00 */
[----:B------:R-:W0:Y:S02]  /*0040*/  LDC R7, c[0x0][0x360] ;  /* 0x0000d800ff077b82 */ /* 0x000e240000000800 */
[----:B0-----:R-:W-:-:S05]  /*0050*/  IMAD R7, R7, UR4, R4 ;  /* 0x0000000407077c24 */ /* 0x001fca000f8e0204 */
[----:B-1----:R-:W-:-:S13]  /*0060*/  ISETP.GE.AND P0, PT, R7, UR10, PT ;  /* 0x0000000a07007c0c */ /* 0x002fda000bf06270 */
[----:B------:R-:W-:Y:S05]  /*0070*/  @P0 EXIT ;  /* 0x000000000000094d */ /* 0x000fea0003800000 */
[----:B------:R-:W-:Y:S01]  /*0080*/  UISETP.GE.AND UP0, UPT, UR11, 0x1, UPT ;  /* 0x000000010b00788c */ /* 0x000fe2000bf06270 */
[----:B------:R-:W-:Y:S02]  /*0090*/  SHF.R.S32.HI R6, RZ, 0x1f, R7 ;  /* 0x0000001fff067819 */ /* 0x000fe40000011407 */
[----:B------:R-:W-:Y:S01]  /*00a0*/  CS2R R20, SRZ ;  /* 0x0000000000147805 */ /* 0x000fe2000001ff00 */
[----:B------:R-:W0:Y:S05]  /*00b0*/  LDCU.64 UR8, c[0x0][0x358] ;  /* 0x00006b00ff0877ac */ /* 0x000e2a0008000a00 */
[----:B------:R-:W-:Y:S05]  /*00c0*/  BRA.U !UP0, `(.L_x_33) ;  /* 0x00000039088c7547 */ /* 0x000fea000b800000 */
[----:B------:R-:W1:Y:S01]  /*00d0*/  S2UR UR5, SR_CgaCtaId ;  /* 0x00000000000579c3 */ /* 0x000e620000008800 */
[----:B------:R-:W2:Y:S01]  /*00e0*/  LDCU UR7, c[0x0][0x394] ;  /* 0x00007280ff0777ac */ /* 0x000ea20008000800 */
[----:B------:R-:W-:Y:S01]  /*00f0*/  IMAD R4, R4, UR11, RZ ;  /* 0x0000000b04047c24 */ /* 0x000fe2000f8e02ff */
[----:B------:R-:W-:Y:S01]  /*0100*/  MOV R17, R7 ;  /* 0x0000000700117202 */ /* 0x000fe20000000f00 */
[----:B------:R-:W-:Y:S01]  /*0110*/  IMAD.MOV.U32 R3, RZ, RZ, R6 ;  /* 0x000000ffff037224 */ /* 0x000fe200078e0006 */
[----:B------:R-:W-:Y:S01]  /*0120*/  UISETP.GE.U32.AND UP0, UPT, UR11, 0x8, UPT ;  /* 0x000000080b00788c */ /* 0x000fe2000bf06070 */
[----:B------:R-:W-:Y:S01]  /*0130*/  UMOV UR4, 0x400 ;  /* 0x0000040000047882 */ /* 0x000fe20000000000 */
[----:B------:R-:W-:Y:S01]  /*0140*/  ULOP3.LUT UR6, UR11, 0x7, URZ, 0xc0, !UPT ;  /* 0x000000070b067892 */ /* 0x000fe2000f8ec0ff */
[----:B--2---:R-:W-:Y:S01]  /*0150*/  MOV R5, UR7 ;  /* 0x0000000700057c02 */ /* 0x004fe20008000f00 */
[----:B-1----:R-:W-:-:S06]  /*0160*/  ULEA UR4, UR5, UR4, 0x18 ;  /* 0x0000000405047291 */ /* 0x002fcc000f8ec0ff */
[----:B------:R-:W-:Y:S01]  /*0170*/  LEA R4, R4, UR4, 0x2 ;  /* 0x0000000404047c11 */ /* 0x000fe2000f8e10ff */
[----:B------:R-:W-:Y:S06]  /*0180*/  BRA.U !UP0, `(.L_x_34) ;  /* 0x0000001508607547 */ /* 0x000fec000b800000 */
[----:B------:R-:W1:Y:S01]  /*0190*/  LDC.64 R14, c[0x0][0x398] ;  /* 0x0000e600ff0e7b82 */ /* 0x000e620000000a00 */
[----:B------:R-:W-:Y:S01]  /*01a0*/  IMAD.U32 R5, RZ, RZ, UR7 ;  /* 0x00000007ff057e24 */ /* 0x000fe2000f8e00ff */
[----:B------:R-:W-:Y:S01]  /*01b0*/  MOV R17, R7 ;  /* 0x0000000700117202 */ /* 0x000fe20000000f00 */
[----:B------:R-:W-:Y:S01]  /*01c0*/  IMAD.MOV.U32 R3, RZ, RZ, R6 ;  /* 0x000000ffff037224 */ /* 0x000fe200078e0006 */
[----:B------:R-:W-:Y:S01]  /*01d0*/  ULOP3.LUT UR5, UR11, 0x7ffffff8, URZ, 0xc0, !UPT ;  /* 0x7ffffff80b057892 */ /* 0x000fe2000f8ec0ff */
[----:B------:R-:W-:-:S11]  /*01e0*/  UMOV UR4, URZ ;  /* 0x000000ff00047c82 */ /* 0x000fd60008000000 */
.L_x_59:
[----:B--2---:R-:W-:-:S05]  /*01f0*/  IADD3 R19, PT, PT, R5, -0x1, RZ ;  /* 0xffffffff05137810 */ /* 0x004fca0007ffe0ff */
[----:B-1----:R-:W-:-:S06]  /*0200*/  IMAD.WIDE.U32 R18, R19, 0x8, R14 ;  /* 0x0000000813127825 */ /* 0x002fcc00078e000e */
[----:B0-----:R-:W2:Y:S01]  /*0210*/  LDG.E.64 R18, desc[UR8][R18.64] ;  /* 0x0000000812127981 */ /* 0x001ea2000c1e1b00 */
[----:B------:R-:W-:Y:S01]  /*0220*/  UIADD3 UR4, UPT, UPT, UR4, 0x8, URZ ;  /* 0x0000000804047890 */ /* 0x000fe2000fffe0ff */
[----:B------:R-:W-:Y:S03]  /*0230*/  BSSY.RECONVERGENT B0, `(.L_x_35) ;  /* 0x0000026000007945 */ /* 0x000fe60003800200 */
[----:B------:R-:W-:Y:S01]  /*0240*/  UISETP.NE.AND UP0, UPT, UR4, UR5, UPT ;  /* 0x000000050400728c */ /* 0x000fe2000bf05270 */
[----:B--2---:R-:W-:-:S04]  /*0250*/  LOP3.LUT R0, R3, R19, RZ, 0xfc, !PT ;  /* 0x0000001303007212 */ /* 0x004fc800078efcff */
[----:B------:R-:W-:-:S13]  /*0260*/  ISETP.NE.U32.AND P0, PT, R0, RZ, PT ;  /* 0x000000ff0000720c */ /* 0x000fda0003f05070 */
[----:B------:R-:W-:Y:S05]  /*0270*/  @P0 BRA `(.L_x_36) ;  /* 0x00000000005c0947 */ /* 0x000fea0003800000 */
[----:B------:R-:W0:Y:S01]  /*0280*/  I2F.U32.RP R0, R18 ;  /* 0x0000001200007306 */ /* 0x000e220000209000 */
[----:B------:R-:W-:Y:S01]  /*0290*/  IADD3 R9, PT, PT, RZ, -R18, RZ ;  /* 0x80000012ff097210 */ /* 0x000fe20007ffe0ff */
[----:B------:R-:W-:Y:S01]  /*02a0*/  HFMA2 R19, -RZ, RZ, 0, 0 ;  /* 0x00000000ff137431 */ /* 0x000fe200000001ff */
[----:B------:R-:W-:-:S05]  /*02b0*/  ISETP.NE.U32.AND P2, PT, R18, RZ, PT ;  /* 0x000000ff1200720c */ /* 0x000fca0003f45070 */
[----:B0-----:R-:W0:Y:S02]  /*02c0*/  MUFU.RCP R0, R0 ;  /* 0x0000000000007308 */ /* 0x001e240000001000 */
[----:B0-----:R-:W-:-:S06]  /*02d0*/  VIADD R2, R0, 0xffffffe ;  /* 0x0ffffffe00027836 */ /* 0x001fcc0000000000 */
[----:B------:R0:W1:Y:S02]  /*02e0*/  F2I.FTZ.U32.TRUNC.NTZ R3, R2 ;  /* 0x0000000200037305 */ /* 0x000064000021f000 */
[----:B0-----:R-:W-:Y:S02]  /*02f0*/  IMAD.MOV.U32 R2, RZ, RZ, RZ ;  /* 0x000000ffff027224 */ /* 0x001fe400078e00ff */
[----:B-1----:R-:W-:-:S04]  /*0300*/  IMAD R9, R9, R3, RZ ;  /* 0x0000000309097224 */ /* 0x002fc800078e02ff */
[----:B------:R-:W-:-:S06]  /*0310*/  IMAD.HI.U32 R8, R3, R9, R2 ;  /* 0x0000000903087227 */ /* 0x000fcc00078e0002 */
[----:B------:R-:W-:-:S05]  /*0320*/  IMAD.HI.U32 R8, R8, R17, RZ ;  /* 0x0000001108087227 */ /* 0x000fca00078e00ff */
[----:B------:R-:W-:-:S05]  /*0330*/  IADD3 R3, PT, PT, -R8, RZ, RZ ;  /* 0x000000ff08037210 */ /* 0x000fca0007ffe1ff */
[----:B------:R-:W-:-:S05]  /*0340*/  IMAD R3, R18, R3, R17 ;  /* 0x0000000312037224 */ /* 0x000fca00078e0211 */
[----:B------:R-:W-:-:S13]  /*0350*/  ISETP.GE.U32.AND P0, PT, R3, R18, PT ;  /* 0x000000120300720c */ /* 0x000fda0003f06070 */
[----:B------:R-:W-:Y:S01]  /*0360*/  @P0 IMAD.IADD R3, R3, 0x1, -R18 ;  /* 0x0000000103030824 */ /* 0x000fe200078e0a12 */
[----:B------:R-:W-:-:S04]  /*0370*/  @P0 IADD3 R8, PT, PT, R8, 0x1, RZ ;  /* 0x0000000108080810 */ /* 0x000fc80007ffe0ff */
[----:B------:R-:W-:-:S13]  /*0380*/  ISETP.GE.U32.AND P1, PT, R3, R18, PT ;  /* 0x000000120300720c */ /* 0x000fda0003f26070 */
[----:B------:R-:W-:Y:S01]  /*0390*/  @P1 VIADD R8, R8, 0x1 ;  /* 0x0000000108081836 */ /* 0x000fe20000000000 */
[----:B------:R-:W-:-:S04]  /*03a0*/  @!P2 LOP3.LUT R8, RZ, R18, RZ, 0x33, !PT ;  /* 0x00000012ff08a212 */ /* 0x000fc800078e33ff */
[----:B------:R-:W-:-:S05]  /*03b0*/  IADD3 R9, PT, PT, -R8, RZ, RZ ;  /* 0x000000ff08097210 */ /* 0x000fca0007ffe1ff */
[----:B------:R-:W-:Y:S02]  /*03c0*/  IMAD R9, R18, R9, R17 ;  /* 0x0000000912097224 */ /* 0x000fe400078e0211 */
[----:B------:R-:W-:Y:S01]  /*03d0*/  IMAD.MOV.U32 R18, RZ, RZ, R8 ;  /* 0x000000ffff127224 */ /* 0x000fe200078e0008 */
[----:B------:R-:W-:Y:S06]  /*03e0*/  BRA `(.L_x_37) ;  /* 0x0000000000287947 */ /* 0x000fec0003800000 */
.L_x_36:
[----:B------:R-:W-:Y:S01]  /*03f0*/  IMAD.MOV.U32 R21, RZ, RZ, R3 ;  /* 0x000000ffff157224 */ /* 0x000fe200078e0003 */
[----:B------:R-:W-:Y:S01]  /*0400*/  MOV R10, R17 ;  /* 0x00000011000a7202 */ /* 0x000fe20000000f00 */
[----:B------:R-:W-:Y:S01]  /*0410*/  IMAD.MOV.U32 R2, RZ, RZ, R18 ;  /* 0x000000ffff027224 */ /* 0x000fe200078e0012 */
[----:B------:R-:W-:Y:S02]  /*0420*/  MOV R3, R19 ;  /* 0x0000001300037202 */ /* 0x000fe40000000f00 */
[----:B------:R-:W-:-:S07]  /*0430*/  MOV R8, 0x450 ;  /* 0x0000045000087802 */ /* 0x000fce0000000f00 */
[----:B------:R-:W-:Y:S05]  /*0440*/  CALL.REL.NOINC `($__internal_0_$__cuda_sm20_div_u64) ;  /* 0x0000003400cc7944 */ /* 0x000fea0003c00000 */
[----:B------:R-:W-:Y:S02]  /*0450*/  IMAD.MOV R9, RZ, RZ, -R2 ;  /* 0x000000ffff097224 */ /* 0x000fe400078e0a02 */
[----:B------:R-:W-:Y:S02]  /*0460*/  IMAD.MOV.U32 R19, RZ, RZ, R3 ;  /* 0x000000ffff137224 */ /* 0x000fe400078e0003 */
[----:B------:R-:W-:Y:S01]  /*0470*/  IMAD R9, R18, R9, R17 ;  /* 0x0000000912097224 */ /* 0x000fe200078e0211 */
[----:B------:R-:W-:-:S07]  /*0480*/  MOV R18, R2 ;  /* 0x0000000200127202 */ /* 0x000fce0000000f00 */
.L_x_37:
[----:B------:R-:W-:Y:S05]  /*0490*/  BSYNC.RECONVERGENT B0 ;  /* 0x0000000000007941 */ /* 0x000fea0003800200 */
.L_x_35:
[----:B------:R-:W-:-:S05]  /*04a0*/  IADD3 R17, PT, PT, R5, -0x2, RZ ;  /* 0xfffffffe05117810 */ /* 0x000fca0007ffe0ff */
[----:B------:R-:W-:-:S06]  /*04b0*/  IMAD.WIDE.U32 R16, R17, 0x8, R14 ;  /* 0x0000000811107825 */ /* 0x000fcc00078e000e */
[----:B------:R-:W2:Y:S01]  /*04c0*/  LDG.E.64 R16, desc[UR8][R16.64] ;  /* 0x0000000810107981 */ /* 0x000ea2000c1e1b00 */
[----:B------:R-:W-:Y:S01]  /*04d0*/  IMAD R0, R5, 0x4, R4 ;  /* 0x0000000405007824 */ /* 0x000fe200078e0204 */
[----:B------:R-:W-:Y:S04]  /*04e0*/  BSSY.RECONVERGENT B0, `(.L_x_38) ;  /* 0x0000026000007945 */ /* 0x000fe80003800200 */
[----:B------:R0:W-:Y:S01]  /*04f0*/  STS [R0+-0x4], R9 ;  /* 0xfffffc0900007388 */ /* 0x0001e20000000800 */
[----:B--2---:R-:W-:-:S04]  /*0500*/  LOP3.LUT R2, R19, R17, RZ, 0xfc, !PT ;  /* 0x0000001113027212 */ /* 0x004fc800078efcff */
[----:B------:R-:W-:-:S13]  /*0510*/  ISETP.NE.U32.AND P0, PT, R2, RZ, PT ;  /* 0x000000ff0200720c */ /* 0x000fda0003f05070 */
[----:B0-----:R-:W-:Y:S05]  /*0520*/  @P0 BRA `(.L_x_39) ;  /* 0x00000000005c0947 */ /* 0x001fea0003800000 */
[----:B------:R-:W0:Y:S01]  /*0530*/  I2F.U32.RP R8, R16 ;  /* 0x0000001000087306 */ /* 0x000e220000209000 */
[----:B------:R-:W-:Y:S01]  /*0540*/  IMAD.MOV R9, RZ, RZ, -R16 ;  /* 0x000000ffff097224 */ /* 0x000fe200078e0a10 */
[----:B------:R-:W-:Y:S01]  /*0550*/  ISETP.NE.U32.AND P2, PT, R16, RZ, PT ;  /* 0x000000ff1000720c */ /* 0x000fe20003f45070 */
[----:B------:R-:W-:-:S05]  /*0560*/  IMAD.MOV.U32 R19, RZ, RZ, RZ ;  /* 0x000000ffff137224 */ /* 0x000fca00078e00ff */
[----:B0-----:R-:W0:Y:S02]  /*0570*/  MUFU.RCP R8, R8 ;  /* 0x0000000800087308 */ /* 0x001e240000001000 */
[----:B0-----:R-:W-:-:S06]  /*0580*/  IADD3 R2, PT, PT, R8, 0xffffffe, RZ ;  /* 0x0ffffffe08027810 */ /* 0x001fcc0007ffe0ff */
[----:B------:R0:W1:Y:S02]  /*0590*/  F2I.FTZ.U32.TRUNC.NTZ R3, R2 ;  /* 0x0000000200037305 */ /* 0x000064000021f000 */
[----:B0-----:R-:W-:Y:S02]  /*05a0*/  HFMA2 R2, -RZ, RZ, 0, 0 ;  /* 0x00000000ff027431 */ /* 0x001fe400000001ff */
[----:B-1----:R-:W-:-:S04]  /*05b0*/  IMAD R9, R9, R3, RZ ;  /* 0x0000000309097224 */ /* 0x002fc800078e02ff */
[----:B------:R-:W-:-:S06]  /*05c0*/  IMAD.HI.U32 R3, R3, R9, R2 ;  /* 0x0000000903037227 */ /* 0x000fcc00078e0002 */
[----:B------:R-:W-:-:S04]  /*05d0*/  IMAD.HI.U32 R3, R3, R18, RZ ;  /* 0x0000001203037227 */ /* 0x000fc800078e00ff */
[----:B------:R-:W-:-:S04]  /*05e0*/  IMAD.MOV R9, RZ, RZ, -R3 ;  /* 0x000000ffff097224 */ /* 0x000fc800078e0a03 */
[----:B------:R-:W-:-:S05]  /*05f0*/  IMAD R9, R16, R9, R18 ;  /* 0x0000000910097224 */ /* 0x000fca00078e0212 */
[----:B------:R-:W-:-:S13]  /*0600*/  ISETP.GE.U32.AND P0, PT, R9, R16, PT ;  /* 0x000000100900720c */ /* 0x000fda0003f06070 */
[----:B------:R-:W-:Y:S01]  /*0610*/  @P0 IADD3 R9, PT, PT, -R16, R9, RZ ;  /* 0x0000000910090210 */ /* 0x000fe20007ffe1ff */
[----:B------:R-:W-:-:S03]  /*0620*/  @P0 VIADD R3, R3, 0x1 ;  /* 0x0000000103030836 */ /* 0x000fc60000000000 */
[----:B------:R-:W-:-:S13]  /*0630*/  ISETP.GE.U32.AND P1, PT, R9, R16, PT ;  /* 0x000000100900720c */ /* 0x000fda0003f26070 */
[----:B------:R-:W-:Y:S02]  /*0640*/  @P1 IADD3 R3, PT, PT, R3, 0x1, RZ ;  /* 0x0000000103031810 */ /* 0x000fe40007ffe0ff */
[----:B------:R-:W-:-:S05]  /*0650*/  @!P2 LOP3.LUT R3, RZ, R16, RZ, 0x33, !PT ;  /* 0x00000010ff03a212 */ /* 0x000fca00078e33ff */
[----:B------:R-:W-:-:S04]  /*0660*/  IMAD.MOV R9, RZ, RZ, -R3 ;  /* 0x000000ffff097224 */ /* 0x000fc800078e0a03 */
[----:B------:R-:W-:Y:S01]  /*0670*/  IMAD R9, R16, R9, R18 ;  /* 0x0000000910097224 */ /* 0x000fe200078e0212 */
[----:B------:R-:W-:Y:S01]  /*0680*/  MOV R18, R3 ;  /* 0x0000000300127202 */ /* 0x000fe20000000f00 */
[----:B------:R-:W-:Y:S06]  /*0690*/  BRA `(.L_x_40) ;  /* 0x0000000000287947 */ /* 0x000fec0003800000 */
.L_x_39:
[----:B------:R-:W-:Y:S01]  /*06a0*/  MOV R10, R18 ;  /* 0x00000012000a7202 */ /* 0x000fe20000000f00 */
[----:B------:R-:W-:Y:S01]  /*06b0*/  IMAD.MOV.U32 R21, RZ, RZ, R19 ;  /* 0x000000ffff157224 */ /* 0x000fe200078e0013 */
[----:B------:R-:W-:Y:S01]  /*06c0*/  MOV R2, R16 ;  /* 0x0000001000027202 */ /* 0x000fe20000000f00 */
[----:B------:R-:W-:Y:S01]  /*06d0*/  IMAD.MOV.U32 R3, RZ, RZ, R17 ;  /* 0x000000ffff037224 */ /* 0x000fe200078e0011 */
[----:B------:R-:W-:-:S07]  /*06e0*/  MOV R8, 0x700 ;  /* 0x0000070000087802 */ /* 0x000fce0000000f00 */
[----:B------:R-:W-:Y:S05]  /*06f0*/  CALL.REL.NOINC `($__internal_0_$__cuda_sm20_div_u64) ;  /* 0x0000003400207944 */ /* 0x000fea0003c00000 */
[----:B------:R-:W-:Y:S02]  /*0700*/  IADD3 R9, PT, PT, -R2, RZ, RZ ;  /* 0x000000ff02097210 */ /* 0x000fe40007ffe1ff */
[----:B------:R-:W-:-:S03]  /*0710*/  MOV R19, R3 ;  /* 0x0000000300137202 */ /* 0x000fc60000000f00 */
[----:B------:R-:W-:Y:S02]  /*0720*/  IMAD R9, R16, R9, R18 ;  /* 0x0000000910097224 */ /* 0x000fe400078e0212 */
[----:B------:R-:W-:-:S07]  /*0730*/  IMAD.MOV.U32 R18, RZ, RZ, R2 ;  /* 0x000000ffff127224 */ /* 0x000fce00078e0002 */
.L_x_40:
[----:B------:R-:W-:Y:S05]  /*0740*/  BSYNC.RECONVERGENT B0 ;  /* 0x0000000000007941 */ /* 0x000fea0003800200 */
.L_x_38:
[----:B------:R-:W-:-:S04]  /*0750*/  VIADD R17, R5, 0xfffffffd ;  /* 0xfffffffd05117836 */ /* 0x000fc80000000000 */
[----:B------:R-:W-:-:S06]  /*0760*/  IMAD.WIDE.U32 R16, R17, 0x8, R14 ;  /* 0x0000000811107825 */ /* 0x000fcc00078e000e */
[----:B------:R-:W2:Y:S01]  /*0770*/  LDG.E.64 R16, desc[UR8][R16.64] ;  /* 0x0000000810107981 */ /* 0x000ea2000c1e1b00 */
[----:B------:R-:W-:Y:S03]  /*0780*/  BSSY.RECONVERGENT B0, `(.L_x_41) ;  /* 0x0000026000007945 */ /* 0x000fe60003800200 */
        /* <DEDUP_REMOVED lines=27> */
.L_x_42:
        /* <DEDUP_REMOVED lines=10> */
.L_x_43:
[----:B------:R-:W-:Y:S05]  /*09e0*/  BSYNC.RECONVERGENT B0 ;  /* 0x0000000000007941 */ /* 0x000fea0003800200 */
.L_x_41:
        /* <DEDUP_REMOVED lines=31> */
.L_x_45:
        /* <DEDUP_REMOVED lines=10> */
.L_x_46:
[----:B------:R-:W-:Y:S05]  /*0c80*/  BSYNC.RECONVERGENT B0 ;  /* 0x0000000000007941 */ /* 0x000fea0003800200 */
.L_x_44:
[----:B------:R-:W-:-:S05]  /*0c90*/  IADD3 R17, PT, PT, R5, -0x5, RZ ;  /* 0xfffffffb05117810 */ /* 0x000fca0007ffe0ff */
        /* <DEDUP_REMOVED lines=8> */
[----:B------:R-:W-:Y:S01]  /*0d20*/  IADD3 R9, PT, PT, RZ, -R16, RZ ;  /* 0x80000010ff097210 */ /* 0x000fe20007ffe0ff */
[----:B------:R-:W-:Y:S01]  /*0d30*/  IMAD.MOV.U32 R19, RZ, RZ, RZ ;  /* 0x000000ffff137224 */ /* 0x000fe200078e00ff */
[----:B------:R-:W-:-:S05]  /*0d40*/  ISETP.NE.U32.AND P2, PT, R16, RZ, PT ;  /* 0x000000ff1000720c */ /* 0x000fca0003f45070 */
[----:B0-----:R-:W0:Y:S02]  /*0d50*/  MUFU.RCP R8, R8 ;  /* 0x0000000800087308 */ /* 0x001e240000001000 */
[----:B0-----:R-:W-:-:S06]  /*0d60*/  VIADD R2, R8, 0xffffffe ;  /* 0x0ffffffe08027836 */ /* 0x001fcc0000000000 */
        /* <DEDUP_REMOVED lines=8> */
[----:B------:R-:W-:Y:S02]  /*0df0*/  @P0 IADD3 R9, PT, PT, -R16, R9, RZ ;  /* 0x0000000910090210 */ /* 0x000fe40007ffe1ff */
[----:B------:R-:W-:Y:S02]  /*0e00*/  @P0 IADD3 R3, PT, PT, R3, 0x1, RZ ;  /* 0x0000000103030810 */ /* 0x000fe40007ffe0ff */
[----:B------:R-:W-:-:S13]  /*0e10*/  ISETP.GE.U32.AND P1, PT, R9, R16, PT ;  /* 0x000000100900720c */ /* 0x000fda0003f26070 */
[----:B------:R-:W-:Y:S01]  /*0e20*/  @P1 VIADD R3, R3, 0x1 ;  /* 0x0000000103031836 */ /* 0x000fe20000000000 */
[----:B------:R-:W-:-:S04]  /*0e30*/  @!P2 LOP3.LUT R3, RZ, R16, RZ, 0x33, !PT ;  /* 0x00000010ff03a212 */ /* 0x000fc800078e33ff */
[----:B------:R-:W-:-:S05]  /*0e40*/  IADD3 R9, PT, PT, -R3, RZ, RZ ;  /* 0x000000ff03097210 */ /* 0x000fca0007ffe1ff */
[----:B------:R-:W-:Y:S01]  /*0e50*/  IMAD R9, R16, R9, R18 ;  /* 0x0000000910097224 */ /* 0x000fe200078e0212 */
[----:B------:R-:W-:Y:S01]  /*0e60*/  MOV R18, R3 ;  /* 0x0000000300127202 */ /* 0x000fe20000000f00 */
[----:B------:R-:W-:Y:S06]  /*0e70*/  BRA `(.L_x_49) ;  /* 0x0000000000287947 */ /* 0x000fec0003800000 */
.L_x_48:
[----:B------:R-:W-:Y:S01]  /*0e80*/  MOV R10, R18 ;  /* 0x00000012000a7202 */ /* 0x000fe20000000f00 */
[----:B------:R-:W-:Y:S01]  /*0e90*/  IMAD.MOV.U32 R2, RZ, RZ, R16 ;  /* 0x000000ffff027224 */ /* 0x000fe200078e0010 */
[----:B------:R-:W-:Y:S02]  /*0ea0*/  MOV R21, R19 ;  /* 0x0000001300157202 */ /* 0x000fe40000000f00 */
[----:B------:R-:W-:Y:S02]  /*0eb0*/  MOV R3, R17 ;  /* 0x0000001100037202 */ /* 0x000fe40000000f00 */
[----:B------:R-:W-:-:S07]  /*0ec0*/  MOV R8, 0xee0 ;  /* 0x00000ee000087802 */ /* 0x000fce0000000f00 */
[----:B------:R-:W-:Y:S05]  /*0ed0*/  CALL.REL.NOINC `($__internal_0_$__cuda_sm20_div_u64) ;  /* 0x0000002c00287944 */ /* 0x000fea0003c00000 */
[----:B------:R-:W-:Y:S02]  /*0ee0*/  IADD3 R9, PT, PT, -R2, RZ, RZ ;  /* 0x000000ff02097210 */ /* 0x000fe40007ffe1ff */
[----:B------:R-:W-:-:S03]  /*0ef0*/  MOV R19, R3 ;  /* 0x0000000300137202 */ /* 0x000fc60000000f00 */
[----:B------:R-:W-:Y:S02]  /*0f00*/  IMAD R9, R16, R9, R18 ;  /* 0x0000000910097224 */ /* 0x000fe400078e0212 */
[----:B------:R-:W-:-:S07]  /*0f10*/  IMAD.MOV.U32 R18, RZ, RZ, R2 ;  /* 0x000000ffff127224 */ /* 0x000fce00078e0002 */
.L_x_49:
[----:B------:R-:W-:Y:S05]  /*0f20*/  BSYNC.RECONVERGENT B0 ;  /* 0x0000000000007941 */ /* 0x000fea0003800200 */
.L_x_47:
        /* <DEDUP_REMOVED lines=31> */
.L_x_51:
        /* <DEDUP_REMOVED lines=10> */
.L_x_52:
[----:B------:R-:W-:Y:S05]  /*11c0*/  BSYNC.RECONVERGENT B0 ;  /* 0x0000000000007941 */ /* 0x000fea0003800200 */
.L_x_50:
        /* <DEDUP_REMOVED lines=31> */
.L_x_54:
        /* <DEDUP_REMOVED lines=10> */
.L_x_55:
[----:B------:R-:W-:Y:S05]  /*1460*/  BSYNC.RECONVERGENT B0 ;  /* 0x0000000000007941 */ /* 0x000fea0003800200 */
.L_x_53:
        /* <DEDUP_REMOVED lines=9> */
[----:B------:R-:W-:Y:S02]  /*1500*/  IADD3 R9, PT, PT, RZ, -R18, RZ ;  /* 0x80000012ff097210 */ /* 0x000fe40007ffe0ff */
        /* <DEDUP_REMOVED lines=13> */
[----:B------:R-:W-:Y:S02]  /*15e0*/  ISETP.GE.U32.AND P1, PT, R3, R18, PT ;  /* 0x000000120300720c */ /* 0x000fe40003f26070 */
[----:B------:R-:W-:-:S11]  /*15f0*/  MOV R3, RZ ;  /* 0x000000ff00037202 */ /* 0x000fd60000000f00 */
[----:B------:R-:W-:Y:S01]  /*1600*/  @P1 VIADD R17, R17, 0x1 ;  /* 0x0000000111111836 */ /* 0x000fe20000000000 */
[----:B------:R-:W-:-:S04]  /*1610*/  @!P2 LOP3.LUT R17, RZ, R18, RZ, 0x33, !PT ;  /* 0x00000012ff11a212 */ /* 0x000fc800078e33ff */
[----:B------:R-:W-:-:S05]  /*1620*/  IADD3 R19, PT, PT, -R17, RZ, RZ ;  /* 0x000000ff11137210 */ /* 0x000fca0007ffe1ff */
[----:B------:R-:W-:Y:S01]  /*1630*/  IMAD R19, R18, R19, R16 ;  /* 0x0000001312137224 */ /* 0x000fe200078e0210 */
[----:B------:R-:W-:Y:S06]  /*1640*/  BRA `(.L_x_58) ;  /* 0x0000000000247947 */ /* 0x000fec0003800000 */
.L_x_57:
[----:B------:R-:W-:Y:S01]  /*1650*/  IMAD.MOV.U32 R10, RZ, RZ, R16 ;  /* 0x000000ffff0a7224 */ /* 0x000fe200078e0010 */
[----:B------:R-:W-:Y:S01]  /*1660*/  MOV R21, R17 ;  /* 0x0000001100157202 */ /* 0x000fe20000000f00 */
[----:B------:R-:W-:Y:S01]  /*1670*/  IMAD.MOV.U32 R3, RZ, RZ, R19 ;  /* 0x000000ffff037224 */ /* 0x000fe200078e0013 */
[----:B------:R-:W-:Y:S02]  /*1680*/  MOV R2, R18 ;  /* 0x0000001200027202 */ /* 0x000fe40000000f00 */
[----:B------:R-:W-:-:S07]  /*1690*/  MOV R8, 0x16b0 ;  /* 0x000016b000087802 */ /* 0x000fce0000000f00 */
[----:B------:R-:W-:Y:S05]  /*16a0*/  CALL.REL.NOINC `($__internal_0_$__cuda_sm20_div_u64) ;  /* 0x0000002400347944 */ /* 0x000fea0003c00000 */
[----:B------:R-:W-:Y:S02]  /*16b0*/  IADD3 R19, PT, PT, -R2, RZ, RZ ;  /* 0x000000ff02137210 */ /* 0x000fe40007ffe1ff */
[----:B------:R-:W-:-:S03]  /*16c0*/  MOV R17, R2 ;  /* 0x0000000200117202 */ /* 0x000fc60000000f00 */
[----:B------:R-:W-:-:S07]  /*16d0*/  IMAD R19, R18, R19, R16 ;  /* 0x0000001312137224 */ /* 0x000fce00078e0210 */
.L_x_58:
[----:B------:R-:W-:Y:S05]  /*16e0*/  BSYNC.RECONVERGENT B0 ;  /* 0x0000000000007941 */ /* 0x000fea0003800200 */
.L_x_56:
[----:B------:R2:W-:Y:S01]  /*16f0*/  STS [R0+-0x20], R19 ;  /* 0xffffe01300007388 */ /* 0x0005e20000000800 */
[----:B------:R-:W-:Y:S05]  /*1700*/  BRA.U UP0, `(.L_x_59) ;  /* 0xffffffe900b87547 */ /* 0x000fea000b83ffff */
.L_x_34:
[----:B------:R-:W-:-:S09]  /*1710*/  UISETP.NE.AND UP0, UPT, UR6, URZ, UPT ;  /* 0x000000ff0600728c */ /* 0x000fd2000bf05270 */
[----:B------:R-:W-:Y:S05]  /*1720*/  BRA.U !UP0, `(.L_x_60) ;  /* 0x0000001108a87547 */ /* 0x000fea000b800000 */
[----:B------:R-:W1:Y:S01]  /*1730*/  LDCU UR4, c[0x0][0x394] ;  /* 0x00007280ff0477ac */ /* 0x000e620008000800 */
[----:B------:R-:W-:Y:S02]  /*1740*/  UISETP.GE.U32.AND UP0, UPT, UR6, 0x4, UPT ;  /* 0x000000040600788c */ /* 0x000fe4000bf06070 */
[----:B-1----:R-:W-:-:S07]  /*1750*/  ULOP3.LUT UR4, UR4, 0x3, URZ, 0xc0, !UPT ;  /* 0x0000000304047892 */ /* 0x002fce000f8ec0ff */
[----:B------:R-:W-:Y:S05]  /*1760*/  BRA.U !UP0, `(.L_x_61) ;  /* 0x0000000908a87547 */ /* 0x000fea000b800000 */
[----:B------:R-:W1:Y:S01]  /*1770*/  LDC.64 R14, c[0x0][0x398] ;  /* 0x0000e600ff0e7b82 */ /* 0x000e620000000a00 */
[----:B------:R-:W-:-:S04]  /*1780*/  VIADD R9, R5, 0xffffffff ;  /* 0xffffffff05097836 */ /* 0x000fc80000000000 */
[----:B-1----:R-:W-:-:S06]  /*1790*/  IMAD.WIDE.U32 R14, R9, 0x8, R14 ;  /* 0x00000008090e7825 */ /* 0x002fcc00078e000e */
[----:B0-----:R-:W2:Y:S01]  /*17a0*/  LDG.E.64 R14, desc[UR8][R14.64] ;  /* 0x000000080e0e7981 */ /* 0x001ea2000c1e1b00 */
[----:B------:R-:W-:Y:S01]  /*17b0*/  BSSY.RECONVERGENT B0, `(.L_x_62) ;  /* 0x0000024000007945 */ /* 0x000fe20003800200 */
[----:B--2---:R-:W-:-:S04]  /*17c0*/  LOP3.LUT R0, R3, R15, RZ, 0xfc, !PT ;  /* 0x0000000f03007212 */ /* 0x004fc800078efcff */
[----:B------:R-:W-:-:S13]  /*17d0*/  ISETP.NE.U32.AND P0, PT, R0, RZ, PT ;  /* 0x000000ff0000720c */ /* 0x000fda0003f05070 */
[----:B------:R-:W-:Y:S05]  /*17e0*/  @P0 BRA `(.L_x_63) ;  /* 0x0000000000580947 */ /* 0x000fea0003800000 */
[----:B------:R-:W0:Y:S01]  /*17f0*/  I2F.U32.RP R0, R14 ;  /* 0x0000000e00007306 */ /* 0x000e220000209000 */
[----:B------:R-:W-:Y:S02]  /*1800*/  IADD3 R9, PT, PT, RZ, -R14, RZ ;  /* 0x8000000eff097210 */ /* 0x000fe40007ffe0ff */
[----:B------:R-:W-:-:S05]  /*1810*/  ISETP.NE.U32.AND P2, PT, R14, RZ, PT ;  /* 0x000000ff0e00720c */ /* 0x000fca0003f45070 */
[----:B0-----:R-:W0:Y:S02]  /*1820*/  MUFU.RCP R0, R0 ;  /* 0x0000000000007308 */ /* 0x001e240000001000 */
[----:B0-----:R-:W-:-:S06]  /*1830*/  IADD3 R2, PT, PT, R0, 0xffffffe, RZ ;  /* 0x0ffffffe00027810 */ /* 0x001fcc0007ffe0ff */
        /* <DEDUP_REMOVED lines=8> */
[----:B------:R-:W-:Y:S01]  /*18c0*/  @P0 IADD3 R3, PT, PT, -R14, R3, RZ ;  /* 0x000000030e030210 */ /* 0x000fe20007ffe1ff */
[----:B------:R-:W-:-:S03]  /*18d0*/  @P0 VIADD R16, R16, 0x1 ;  /* 0x0000000110100836 */ /* 0x000fc60000000000 */
[----:B------:R-:W-:-:S13]  /*18e0*/  ISETP.GE.U32.AND P1, PT, R3, R14, PT ;  /* 0x0000000e0300720c */ /* 0x000fda0003f26070 */
[----:B------:R-:W-:Y:S02]  /*18f0*/  @P1 IADD3 R16, PT, PT, R16, 0x1, RZ ;  /* 0x0000000110101810 */ /* 0x000fe40007ffe0ff */
[----:B------:R-:W-:-:S04]  /*1900*/  @!P2 LOP3.LUT R16, RZ, R14, RZ, 0x33, !PT ;  /* 0x0000000eff10a212 */ /* 0x000fc800078e33ff */
[----:B------:R-:W-:-:S05]  /*1910*/  IADD3 R9, PT, PT, -R16, RZ, RZ ;  /* 0x000000ff10097210 */ /* 0x000fca0007ffe1ff */
[----:B------:R-:W-:Y:S02]  /*1920*/  IMAD R9, R14, R9, R17 ;  /* 0x000000090e097224 */ /* 0x000fe400078e0211 */
[----:B------:R-:W-:Y:S01]  /*1930*/  IMAD.MOV.U32 R17, RZ, RZ, RZ ;  /* 0x000000ffff117224 */ /* 0x000fe200078e00ff */
[----:B------:R-:W-:Y:S06]  /*1940*/  BRA `(.L_x_64) ;  /* 0x0000000000287947 */ /* 0x000fec0003800000 */
.L_x_63:
[----:B------:R-:W-:Y:S01]  /*1950*/  MOV R21, R3 ;  /* 0x0000000300157202 */ /* 0x000fe20000000f00 */
[----:B------:R-:W-:Y:S01]  /*1960*/  IMAD.MOV.U32 R2, RZ, RZ, R14 ;  /* 0x000000ffff027224 */ /* 0x000fe200078e000e */
[----:B------:R-:W-:Y:S02]  /*1970*/  MOV R10, R17 ;  /* 0x00000011000a7202 */ /* 0x000fe40000000f00 */
[----:B------:R-:W-:Y:S02]  /*1980*/  MOV R3, R15 ;  /* 0x0000000f00037202 */ /* 0x000fe40000000f00 */
[----:B------:R-:W-:-:S07]  /*1990*/  MOV R8, 0x19b0 ;  /* 0x000019b000087802 */ /* 0x000fce0000000f00 */
[----:B------:R-:W-:Y:S05]  /*19a0*/  CALL.REL.NOINC `($__internal_0_$__cuda_sm20_div_u64) ;  /* 0x0000002000747944 */ /* 0x000fea0003c00000 */
[----:B------:R-:W-:Y:S01]  /*19b0*/  IADD3 R9, PT, PT, -R2, RZ, RZ ;  /* 0x000000ff02097210 */ /* 0x000fe20007ffe1ff */
[----:B------:R-:W-:-:S04]  /*19c0*/  IMAD.MOV.U32 R16, RZ, RZ, R2 ;  /* 0x000000ffff107224 */ /* 0x000fc800078e0002 */
[----:B------:R-:W-:Y:S01]  /*19d0*/  IMAD R9, R14, R9, R17 ;  /* 0x000000090e097224 */ /* 0x000fe200078e0211 */
[----:B------:R-:W-:-:S07]  /*19e0*/  MOV R17, R3 ;  /* 0x0000000300117202 */ /* 0x000fce0000000f00 */
.L_x_64:
[----:B------:R-:W-:Y:S05]  /*19f0*/  BSYNC.RECONVERGENT B0 ;  /* 0x0000000000007941 */ /* 0x000fea0003800200 */
.L_x_62:
[----:B------:R-:W0:Y:S01]  /*1a00*/  LDC.64 R14, c[0x0][0x398] ;  /* 0x0000e600ff0e7b82 */ /* 0x000e220000000a00 */
[----:B------:R-:W-:-:S05]  /*1a10*/  IADD3 R3, PT, PT, R5, -0x2, RZ ;  /* 0xfffffffe05037810 */ /* 0x000fca0007ffe0ff */
[----:B0-----:R-:W-:-:S06]  /*1a20*/  IMAD.WIDE.U32 R14, R3, 0x8, R14 ;  /* 0x00000008030e7825 */ /* 0x001fcc00078e000e */
        /* <DEDUP_REMOVED lines=8> */
[----:B------:R-:W-:Y:S01]  /*1ab0*/  IADD3 R9, PT, PT, RZ, -R14, RZ ;  /* 0x8000000eff097210 */ /* 0x000fe20007ffe0ff */
[----:B------:R-:W-:Y:S01]  /*1ac0*/  HFMA2 R17, -RZ, RZ, 0, 0 ;  /* 0x00000000ff117431 */ /* 0x000fe200000001ff */
        /* <DEDUP_REMOVED lines=18> */
[----:B------:R-:W-:Y:S01]  /*1bf0*/  IMAD.MOV.U32 R16, RZ, RZ, R3 ;  /* 0x000000ffff107224 */ /* 0x000fe200078e0003 */
[----:B------:R-:W-:Y:S06]  /*1c00*/  BRA `(.L_x_67) ;  /* 0x0000000000287947 */ /* 0x000fec0003800000 */
.L_x_66:
[----:B------:R-:W-:Y:S01]  /*1c10*/  MOV R10, R16 ;  /* 0x00000010000a7202 */ /* 0x000fe20000000f00 */
[----:B------:R-:W-:Y:S01]  /*1c20*/  IMAD.MOV.U32 R21, RZ, RZ, R17 ;  /* 0x000000ffff157224 */ /* 0x000fe200078e0011 */
[----:B------:R-:W-:Y:S02]  /*1c30*/  MOV R2, R14 ;  /* 0x0000000e00027202 */ /* 0x000fe40000000f00 */
[----:B------:R-:W-:Y:S02]  /*1c40*/  MOV R3, R15 ;  /* 0x0000000f00037202 */ /* 0x000fe40000000f00 */
[----:B------:R-:W-:-:S07]  /*1c50*/  MOV R8, 0x1c70 ;  /* 0x00001c7000087802 */ /* 0x000fce0000000f00 */
[----:B------:R-:W-:Y:S05]  /*1c60*/  CALL.REL.NOINC `($__internal_0_$__cuda_sm20_div_u64) ;  /* 0x0000001c00c47944 */ /* 0x000fea0003c00000 */
[----:B------:R-:W-:Y:S01]  /*1c70*/  IMAD.MOV R9, RZ, RZ, -R2 ;  /* 0x000000ffff097224 */ /* 0x000fe200078e0a02 */
[----:B------:R-:W-:-:S03]  /*1c80*/  MOV R17, R3 ;  /* 0x0000000300117202 */ /* 0x000fc60000000f00 */
[----:B------:R-:W-:Y:S01]  /*1c90*/  IMAD R9, R14, R9, R16 ;  /* 0x000000090e097224 */ /* 0x000fe200078e0210 */
[----:B------:R-:W-:-:S07]  /*1ca0*/  MOV R16, R2 ;  /* 0x0000000200107202 */ /* 0x000fce0000000f00 */
.L_x_67:
[----:B------:R-:W-:Y:S05]  /*1cb0*/  BSYNC.RECONVERGENT B0 ;  /* 0x0000000000007941 */ /* 0x000fea0003800200 */
.L_x_65:
[----:B------:R-:W0:Y:S01]  /*1cc0*/  LDC.64 R14, c[0x0][0x398] ;  /* 0x0000e600ff0e7b82 */ /* 0x000e220000000a00 */
[----:B------:R-:W-:-:S04]  /*1cd0*/  VIADD R3, R5, 0xfffffffd ;  /* 0xfffffffd05037836 */ /* 0x000fc80000000000 */
[----:B0-----:R-:W-:-:S06]  /*1ce0*/  IMAD.WIDE.U32 R14, R3, 0x8, R14 ;  /* 0x00000008030e7825 */ /* 0x001fcc00078e000e */
        /* <DEDUP_REMOVED lines=29> */
.L_x_69:
        /* <DEDUP_REMOVED lines=10> */
.L_x_70:
[----:B------:R-:W-:Y:S05]  /*1f60*/  BSYNC.RECONVERGENT B0 ;  /* 0x0000000000007941 */ /* 0x000fea0003800200 */
.L_x_68:
        /* <DEDUP_REMOVED lines=24> */
[----:B------:R-:W-:Y:S01]  /*20f0*/  ISETP.GE.U32.AND P1, PT, R3, R14, PT ;  /* 0x0000000e0300720c */ /* 0x000fe20003f26070 */
[----:B------:R-:W-:-:S12]  /*2100*/  IMAD.MOV.U32 R3, RZ, RZ, RZ ;  /* 0x000000ffff037224 */ /* 0x000fd800078e00ff */
[----:B------:R-:W-:Y:S02]  /*2110*/  @P1 IADD3 R17, PT, PT, R17, 0x1, RZ ;  /* 0x0000000111111810 */ /* 0x000fe40007ffe0ff */
[----:B------:R-:W-:-:S04]  /*2120*/  @!P2 LOP3.LUT R17, RZ, R14, RZ, 0x33, !PT ;  /* 0x0000000eff11a212 */ /* 0x000fc800078e33ff */
[----:B------:R-:W-:-:S05]  /*2130*/  IADD3 R15, PT, PT, -R17, RZ, RZ ;  /* 0x000000ff110f7210 */ /* 0x000fca0007ffe1ff */
[----:B------:R-:W-:Y:S01]  /*2140*/  IMAD R15, R14, R15, R16 ;  /* 0x0000000f0e0f7224 */ /* 0x000fe200078e0210 */
[----:B------:R-:W-:Y:S06]  /*2150*/  BRA `(.L_x_73) ;  /* 0x0000000000247947 */ /* 0x000fec0003800000 */
.L_x_72:
        /* <DEDUP_REMOVED lines=8> */
[----:B------:R-:W-:-:S07]  /*21e0*/  IMAD R15, R14, R15, R16 ;  /* 0x0000000f0e0f7224 */ /* 0x000fce00078e0210 */
.L_x_73:
[----:B------:R-:W-:Y:S05]  /*21f0*/  BSYNC.RECONVERGENT B0 ;  /* 0x0000000000007941 */ /* 0x000fea0003800200 */
.L_x_71:
[----:B------:R1:W-:Y:S02]  /*2200*/  STS [R0+-0x10], R15 ;  /* 0xfffff00f00007388 */ /* 0x0003e40000000800 */
.L_x_61:
[----:B------:R-:W-:-:S09]  /*2210*/  UISETP.NE.AND UP0, UPT, UR4, URZ, UPT ;  /* 0x000000ff0400728c */ /* 0x000fd2000bf05270 */
[----:B------:R-:W-:Y:S05]  /*2220*/  BRA.U !UP0, `(.L_x_60) ;  /* 0x0000000508e87547 */ /* 0x000fea000b800000 */
[----:B------:R-:W-:-:S09]  /*2230*/  UISETP.NE.AND UP0, UPT, UR4, 0x1, UPT ;  /* 0x000000010400788c */ /* 0x000fd2000bf05270 */
[----:B------:R-:W-:Y:S05]  /*2240*/  BRA.U !UP0, `(.L_x_74) ;  /* 0x0000000508507547 */ /* 0x000fea000b800000 */
[----:B------:R-:W3:Y:S01]  /*2250*/  LDC.64 R8, c[0x0][0x398] ;  /* 0x0000e600ff087b82 */ /* 0x000ee20000000a00 */
[----:B------:R-:W-:-:S05]  /*2260*/  IADD3 R11, PT, PT, R5, -0x1, RZ ;  /* 0xffffffff050b7810 */ /* 0x000fca0007ffe0ff */
[----:B---3--:R-:W-:-:S05]  /*2270*/  IMAD.WIDE.U32 R8, R11, 0x8, R8 ;  /* 0x000000080b087825 */ /* 0x008fca00078e0008 */
[----:B01----:R-:W2:Y:S01]  /*2280*/  LDG.E.64 R14, desc[UR8][R8.64] ;  /* 0x00000008080e7981 */ /* 0x003ea2000c1e1b00 */
[----:B------:R-:W-:Y:S01]  /*2290*/  BSSY.RECONVERGENT B0, `(.L_x_75) ;  /* 0x0000024000007945 */ /* 0x000fe20003800200 */
[----:B--2---:R-:W-:-:S04]  /*22a0*/  LOP3.LUT R0, R3, R15, RZ, 0xfc, !PT ;  /* 0x0000000f03007212 */ /* 0x004fc800078efcff */
[----:B------:R-:W-:-:S13]  /*22b0*/  ISETP.NE.U32.AND P0, PT, R0, RZ, PT ;  /* 0x000000ff0000720c */ /* 0x000fda0003f05070 */
[----:B------:R-:W-:Y:S05]  /*22c0*/  @P0 BRA `(.L_x_76) ;  /* 0x0000000000580947 */ /* 0x000fea0003800000 */
[----:B------:R-:W0:Y:S01]  /*22d0*/  I2F.U32.RP R0, R14 ;  /* 0x0000000e00007306 */ /* 0x000e220000209000 */
[----:B------:R-:W-:Y:S01]  /*22e0*/  IMAD.MOV R9, RZ, RZ, -R14 ;  /* 0x000000ffff097224 */ /* 0x000fe200078e0a0e */
[----:B------:R-:W-:-:S06]  /*22f0*/  ISETP.NE.U32.AND P2, PT, R14, RZ, PT ;  /* 0x000000ff0e00720c */ /* 0x000fcc0003f45070 */
[----:B0-----:R-:W0:Y:S02]  /*2300*/  MUFU.RCP R0, R0 ;  /* 0x0000000000007308 */ /* 0x001e240000001000 */
[----:B0-----:R-:W-:-:S06]  /*2310*/  IADD3 R2, PT, PT, R0, 0xffffffe, RZ ;  /* 0x0ffffffe00027810 */ /* 0x001fcc0007ffe0ff */
[----:B------:R0:W1:Y:S02]  /*2320*/  F2I.FTZ.U32.TRUNC.NTZ R3, R2 ;  /* 0x0000000200037305 */ /* 0x000064000021f000 */
[----:B0-----:R-:W-:Y:S02]  /*2330*/  HFMA2 R2, -RZ, RZ, 0, 0 ;  /* 0x00000000ff027431 */ /* 0x001fe400000001ff */
        /* <DEDUP_REMOVED lines=9> */
[----:B------:R-:W-:Y:S02]  /*23d0*/  @P1 IADD3 R16, PT, PT, R16, 0x1, RZ ;  /* 0x0000000110101810 */ /* 0x000fe40007ffe0ff */
[----:B------:R-:W-:-:S05]  /*23e0*/  @!P2 LOP3.LUT R16, RZ, R14, RZ, 0x33, !PT ;  /* 0x0000000eff10a212 */ /* 0x000fca00078e33ff */
[----:B------:R-:W-:-:S04]  /*23f0*/  IMAD.MOV R9, RZ, RZ, -R16 ;  /* 0x000000ffff097224 */ /* 0x000fc800078e0a10 */
[----:B------:R-:W-:Y:S01]  /*2400*/  IMAD R9, R14, R9, R17 ;  /* 0x000000090e097224 */ /* 0x000fe200078e0211 */
[----:B------:R-:W-:Y:S01]  /*2410*/  MOV R17, RZ ;  /* 0x000000ff00117202 */ /* 0x000fe20000000f00 */
[----:B------:R-:W-:Y:S06]  /*2420*/  BRA `(.L_x_77) ;  /* 0x0000000000287947 */ /* 0x000fec0003800000 */
.L_x_76:
        /* <DEDUP_REMOVED lines=10> */
.L_x_77:
[----:B------:R-:W-:Y:S05]  /*24d0*/  BSYNC.RECONVERGENT B0 ;  /* 0x0000000000007941 */ /* 0x000fea0003800200 */
.L_x_75:
[----:B------:R-:W0:Y:S01]  /*24e0*/  LDC.64 R2, c[0x0][0x398] ;  /* 0x0000e600ff027b82 */ /* 0x000e220000000a00 */
[C---:B------:R-:W-:Y:S01]  /*24f0*/  IMAD R0, R5.reuse, 0x4, R4 ;  /* 0x0000000405007824 */ /* 0x040fe200078e0204 */
[----:B------:R-:W-:-:S05]  /*2500*/  IADD3 R5, PT, PT, R5, -0x2, RZ ;  /* 0xfffffffe05057810 */ /* 0x000fca0007ffe0ff */
[----:B0-----:R-:W-:-:S05]  /*2510*/  IMAD.WIDE.U32 R2, R5, 0x8, R2 ;  /* 0x0000000805027825 */ /* 0x001fca00078e0002 */
        /* <DEDUP_REMOVED lines=21> */
[----:B------:R-:W-:Y:S02]  /*2670*/  ISETP.GE.U32.AND P1, PT, R3, R14, PT ;  /* 0x0000000e0300720c */ /* 0x000fe40003f26070 */
[----:B------:R-:W-:-:S11]  /*2680*/  MOV R3, RZ ;  /* 0x000000ff00037202 */ /* 0x000fd60000000f00 */
[----:B------:R-:W-:Y:S02]  /*2690*/  @P1 IADD3 R17, PT, PT, R17, 0x1, RZ ;  /* 0x0000000111111810 */ /* 0x000fe40007ffe0ff */
[----:B------:R-:W-:-:S05]  /*26a0*/  @!P2 LOP3.LUT R17, RZ, R14, RZ, 0x33, !PT ;  /* 0x0000000eff11a212 */ /* 0x000fca00078e33ff */
[----:B------:R-:W-:-:S04]  /*26b0*/  IMAD.MOV R15, RZ, RZ, -R17 ;  /* 0x000000ffff0f7224 */ /* 0x000fc800078e0a11 */
[----:B------:R-:W-:Y:S01]  /*26c0*/  IMAD R15, R14, R15, R16 ;  /* 0x0000000f0e0f7224 */ /* 0x000fe200078e0210 */
[----:B------:R-:W-:Y:S06]  /*26d0*/  BRA `(.L_x_80) ;  /* 0x0000000000247947 */ /* 0x000fec0003800000 */
.L_x_79:
        /* <DEDUP_REMOVED lines=8> */
[----:B------:R-:W-:-:S07]  /*2760*/  IMAD R15, R14, R15, R16 ;  /* 0x0000000f0e0f7224 */ /* 0x000fce00078e0210 */
.L_x_80:
[----:B------:R-:W-:Y:S05]  /*2770*/  BSYNC.RECONVERGENT B0 ;  /* 0x0000000000007941 */ /* 0x000fea0003800200 */
.L_x_78:
[----:B------:R3:W-:Y:S02]  /*2780*/  STS [R0+-0x8], R15 ;  /* 0xfffff80f00007388 */ /* 0x0007e40000000800 */
.L_x_74:
[----:B------:R-:W4:Y:S02]  /*2790*/  LDCU UR4, c[0x0][0x394] ;  /* 0x00007280ff0477ac */ /* 0x000f240008000800 */
[----:B----4-:R-:W-:-:S04]  /*27a0*/  ULOP3.LUT UR4, UR4, 0x1, URZ, 0xc0, !UPT ;  /* 0x0000000104047892 */ /* 0x010fc8000f8ec0ff */
[----:B------:R-:W-:-:S09]  /*27b0*/  UISETP.NE.U32.AND UP0, UPT, UR4, 0x1, UPT ;  /* 0x000000010400788c */ /* 0x000fd2000bf05070 */
[----:B------:R-:W-:Y:S05]  /*27c0*/  BRA.U UP0, `(.L_x_60) ;  /* 0x0000000100807547 */ /* 0x000fea000b800000 */
[----:B------:R-:W4:Y:S01]  /*27d0*/  LDC.64 R8, c[0x0][0x398] ;  /* 0x0000e600ff087b82 */ /* 0x000f220000000a00 */
[----:B------:R-:W-:-:S05]  /*27e0*/  IADD3 R11, PT, PT, R5, -0x1, RZ ;  /* 0xffffffff050b7810 */ /* 0x000fca0007ffe0ff */
[----:B----4-:R-:W-:-:S06]  /*27f0*/  IMAD.WIDE.U32 R8, R11, 0x8, R8 ;  /* 0x000000080b087825 */ /* 0x010fcc00078e0008 */
[----:B0-----:R-:W1:Y:S01]  /*2800*/  LDG.E.64 R8, desc[UR8][R8.64] ;  /* 0x0000000808087981 */ /* 0x001e62000c1e1b00 */
[----:B------:R-:W-:Y:S01]  /*2810*/  BSSY.RECONVERGENT B0, `(.L_x_81) ;  /* 0x0000019000007945 */ /* 0x000fe20003800200 */
[----:B-123--:R-:W-:-:S04]  /*2820*/  LOP3.LUT R0, R3, R9, RZ, 0xfc, !PT ;  /* 0x0000000903007212 */ /* 0x00efc800078efcff */
[----:B------:R-:W-:-:S13]  /*2830*/  ISETP.NE.U32.AND P0, PT, R0, RZ, PT ;  /* 0x000000ff0000720c */ /* 0x000fda0003f05070 */
[----:B------:R-:W-:Y:S05]  /*2840*/  @P0 BRA `(.L_x_82) ;  /* 0x0000000000480947 */ /* 0x000fea0003800000 */
        /* <DEDUP_REMOVED lines=13> */
[----:B------:R-:W-:-:S04]  /*2920*/  @P0 IADD3 R3, PT, PT, -R8, R3, RZ ;  /* 0x0000000308030210 */ /* 0x000fc80007ffe1ff */
[----:B------:R-:W-:-:S13]  /*2930*/  ISETP.GE.U32.AND P0, PT, R3, R8, PT ;  /* 0x000000080300720c */ /* 0x000fda0003f06070 */
[----:B------:R-:W-:Y:S02]  /*2940*/  @P0 IADD3 R3, PT, PT, -R8, R3, RZ ;  /* 0x0000000308030210 */ /* 0x000fe40007ffe1ff */
[----:B------:R-:W-:Y:S01]  /*2950*/  @!P1 LOP3.LUT R3, RZ, R8, RZ, 0x33, !PT ;  /* 0x00000008ff039212 */ /* 0x000fe200078e33ff */
[----:B------:R-:W-:Y:S06]  /*2960*/  BRA `(.L_x_83) ;  /* 0x00000000000c7947 */ /* 0x000fec0003800000 */
.L_x_82:
[----:B------:R-:W-:-:S07]  /*2970*/  MOV R0, 0x2990 ;  /* 0x0000299000007802 */ /* 0x000fce0000000f00 */
[----:B------:R-:W-:Y:S05]  /*2980*/  CALL.REL.NOINC `($__internal_1_$__cuda_sm20_rem_u64) ;  /* 0x0000001400887944 */ /* 0x000fea0003c00000 */
[----:B------:R-:W-:-:S07]  /*2990*/  IMAD.MOV.U32 R3, RZ, RZ, R8 ;  /* 0x000000ffff037224 */ /* 0x000fce00078e0008 */
.L_x_83:
[----:B------:R-:W-:Y:S05]  /*29a0*/  BSYNC.RECONVERGENT B0 ;  /* 0x0000000000007941 */ /* 0x000fea0003800200 */
.L_x_81:
[----:B------:R-:W-:-:S05]  /*29b0*/  LEA R0, R5, R4, 0x2 ;  /* 0x0000000405007211 */ /* 0x000fca00078e10ff */
[----:B------:R4:W-:Y:S02]  /*29c0*/  STS [R0+-0x4], R3 ;  /* 0xfffffc0300007388 */ /* 0x0009e40000000800 */
.L_x_60:
[----:B------:R-:W5:Y:S01]  /*29d0*/  LDCU UR5, c[0x0][0x394] ;  /* 0x00007280ff0577ac */ /* 0x000f620008000800 */
[----:B------:R-:W-:Y:S01]  /*29e0*/  HFMA2 R2, -RZ, RZ, 0, 5.9604644775390625e-08 ;  /* 0x00000001ff027431 */ /* 0x000fe200000001ff */
[----:B------:R-:W-:Y:S01]  /*29f0*/  CS2R R20, SRZ ;  /* 0x0000000000147805 */ /* 0x000fe2000001ff00 */
[----:B------:R-:W-:Y:S01]  /*2a00*/  IMAD.MOV.U32 R10, RZ, RZ, RZ ;  /* 0x000000ffff0a7224 */ /* 0x000fe200078e00ff */
[----:B------:R-:W4:Y:S01]  /*2a10*/  LDCU UR4, c[0x0][0x394] ;  /* 0x00007280ff0477ac */ /* 0x000f220008000800 */
[----:B-----5:R-:W-:Y:S01]  /*2a20*/  UISETP.GE.U32.AND UP0, UPT, UR5, 0x8, UPT ;  /* 0x000000080500788c */ /* 0x020fe2000bf06070 */
[----:B----4-:R-:W-:-:S08]  /*2a30*/  MOV R3, UR4 ;  /* 0x0000000400037c02 */ /* 0x010fd00008000f00 */
[----:B------:R-:W-:Y:S05]  /*2a40*/  BRA.U !UP0, `(.L_x_84) ;  /* 0x0000000908387547 */ /* 0x000fea000b800000 */
[----:B------:R-:W4:Y:S01]  /*2a50*/  LDC.64 R12, c[0x0][0x3a0] ;  /* 0x0000e800ff0c7b82 */ /* 0x000f220000000a00 */
[----:B------:R-:W-:Y:S01]  /*2a60*/  UIADD3 UR7, UPT, UPT, UR5, -0x4, URZ ;  /* 0xfffffffc05077890 */ /* 0x000fe2000fffe0ff */
[----:B------:R-:W-:Y:S01]  /*2a70*/  CS2R R20, SRZ ;  /* 0x0000000000147805 */ /* 0x000fe2000001ff00 */
[----:B------:R-:W-:Y:S01]  /*2a80*/  ULOP3.LUT UR4, UR5, 0x7ffffff8, URZ, 0xc0, !UPT ;  /* 0x7ffffff805047892 */ /* 0x000fe2000f8ec0ff */
[----:B------:R-:W-:Y:S01]  /*2a90*/  MOV R2, 0x1 ;  /* 0x0000000100027802 */ /* 0x000fe20000000f00 */
[----:B------:R-:W-:Y:S02]  /*2aa0*/  IMAD.MOV.U32 R10, RZ, RZ, RZ ;  /* 0x000000ffff0a7224 */ /* 0x000fe400078e00ff */
[----:B------:R-:W-:Y:S01]  /*2ab0*/  MOV R3, UR7 ;  /* 0x0000000700037c02 */ /* 0x000fe20008000f00 */
[----:B-1-3--:R-:W1:Y:S01]  /*2ac0*/  LDC.64 R14, c[0x0][0x3a8] ;  /* 0x0000ea00ff0e7b82 */ /* 0x00ae620000000a00 */
[----:B------:R-:W-:-:S12]  /*2ad0*/  UIADD3 UR4, UPT, UPT, -UR4, URZ, URZ ;  /* 0x000000ff04047290 */ /* 0x000fd8000fffe1ff */
.L_x_85:
[----:B--2---:R-:W-:-:S05]  /*2ae0*/  IADD3 R19, PT, PT, R3, 0x3, RZ ;  /* 0x0000000303137810 */ /* 0x004fca0007ffe0ff */
[----:B-1----:R-:W-:-:S06]  /*2af0*/  IMAD.WIDE.U32 R24, R19, 0x8, R14 ;  /* 0x0000000813187825 */ /* 0x002fcc00078e000e */
[----:B0-----:R-:W2:Y:S01]  /*2b00*/  LDG.E R25, desc[UR8][R24.64] ;  /* 0x0000000818197981 */ /* 0x001ea2000c1e1900 */
[----:B------:R-:W-:-:S04]  /*2b10*/  VIADD R17, R3, 0x2 ;  /* 0x0000000203117836 */ /* 0x000fc80000000000 */
[----:B------:R-:W-:-:S05]  /*2b20*/  IMAD.WIDE.U32 R26, R17, 0x8, R14 ;  /* 0x00000008111a7825 */ /* 0x000fca00078e000e */
[----:B------:R-:W3:Y:S01]  /*2b30*/  LDG.E R11, desc[UR8][R26.64] ;  /* 0x000000081a0b7981 */ /* 0x000ee2000c1e1900 */
[----:B----4-:R-:W-:-:S06]  /*2b40*/  IMAD.WIDE.U32 R18, R19, 0x8, R12 ;  /* 0x0000000813127825 */ /* 0x010fcc00078e000c */
[----:B------:R-:W4:Y:S01]  /*2b50*/  LDG.E.64 R18, desc[UR8][R18.64] ;  /* 0x0000000812127981 */ /* 0x000f22000c1e1b00 */
[C---:B------:R-:W-:Y:S01]  /*2b60*/  IADD3 R23, PT, PT, R3.reuse, 0x1, RZ ;  /* 0x0000000103177810 */ /* 0x040fe20007ffe0ff */
[----:B------:R-:W-:-:S04]  /*2b70*/  IMAD.WIDE.U32 R28, R3, 0x8, R14 ;  /* 0x00000008031c7825 */ /* 0x000fc800078e000e */
[----:B------:R-:W-:Y:S02]  /*2b80*/  IMAD.WIDE.U32 R8, R23, 0x8, R14 ;  /* 0x0000000817087825 */ /* 0x000fe400078e000e */
[----:B------:R-:W5:Y:S02]  /*2b90*/  LDG.E R29, desc[UR8][R28.64] ;  /* 0x000000081c1d7981 */ /* 0x000f64000c1e1900 */
[--C-:B------:R-:W-:Y:S02]  /*2ba0*/  IMAD.WIDE.U32 R16, R17, 0x8, R12.reuse ;  /* 0x0000000811107825 */ /* 0x100fe400078e000c */
[----:B------:R0:W5:Y:S04]  /*2bb0*/  LDG.E R0, desc[UR8][R8.64] ;  /* 0x0000000808007981 */ /* 0x000168000c1e1900 */
[----:B------:R-:W5:Y:S01]  /*2bc0*/  LDG.E.64 R16, desc[UR8][R16.64] ;  /* 0x0000000810107981 */ /* 0x000f62000c1e1b00 */
[----:B------:R-:W-:-:S06]  /*2bd0*/  IMAD.WIDE.U32 R22, R23, 0x8, R12 ;  /* 0x0000000817167825 */ /* 0x000fcc00078e000c */
[----:B------:R-:W5:Y:S01]  /*2be0*/  LDG.E.64 R22, desc[UR8][R22.64] ;  /* 0x0000000816167981 */ /* 0x000f62000c1e1b00 */
[----:B--2---:R-:W-:-:S06]  /*2bf0*/  LEA R5, R25, R4, 0x2 ;  /* 0x0000000419057211 */ /* 0x004fcc00078e10ff */
[----:B------:R-:W1:Y:S01]  /*2c00*/  LDS R5, [R5] ;  /* 0x0000000005057984 */ /* 0x000e620000000800 */
[----:B---3--:R-:W-:Y:S01]  /*2c10*/  IMAD R27, R11, 0x4, R4 ;  /* 0x000000040b1b7824 */ /* 0x008fe200078e0204 */
[----:B------:R-:W-:-:S05]  /*2c20*/  IADD3 R11, PT, PT, R3, -0x1, RZ ;  /* 0xffffffff030b7810 */ /* 0x000fca0007ffe0ff */
[----:B0-----:R-:W-:Y:S01]  /*2c30*/  IMAD.WIDE.U32 R8, R11, 0x8, R14 ;  /* 0x000000080b087825 */ /* 0x001fe200078e000e */
[----:B------:R-:W0:Y:S01]  /*2c40*/  LDS R27, [R27] ;  /* 0x000000001b1b7984 */ /* 0x000e220000000800 */
[----:B-1----:R-:W-:Y:S02]  /*2c50*/  SHF.R.S32.HI R25, RZ, 0x1f, R5 ;  /* 0x0000001fff197819 */ /* 0x002fe40000011405 */
[----:B------:R-:W-:Y:S02]  /*2c60*/  IMAD R24, R10, R5, RZ ;  /* 0x000000050a187224 */ /* 0x000fe400078e02ff */
[----:B------:R-:W-:Y:S02]  /*2c70*/  IMAD.WIDE.U32 R20, R5, R2, R20 ;  /* 0x0000000205147225 */ /* 0x000fe400078e0014 */
[----:B------:R1:W2:Y:S02]  /*2c80*/  LDG.E R5, desc[UR8][R8.64] ;  /* 0x0000000808057981 */ /* 0x0002a4000c1e1900 */
[----:B-1----:R-:W-:-:S06]  /*2c90*/  IMAD.WIDE.U32 R8, R3, 0x8, R12 ;  /* 0x0000000803087825 */ /* 0x002fcc00078e000c */
[----:B------:R-:W3:Y:S01]  /*2ca0*/  LDG.E.64 R8, desc[UR8][R8.64] ;  /* 0x0000000808087981 */ /* 0x000ee2000c1e1b00 */
[-C--:B----4-:R-:W-:Y:S02]  /*2cb0*/  IMAD R19, R19, R2.reuse, RZ ;  /* 0x0000000213137224 */ /* 0x090fe400078e02ff */
[----:B------:R-:W-:Y:S02]  /*2cc0*/  IMAD R25, R25, R2, R24 ;  /* 0x0000000219197224 */ /* 0x000fe400078e0218 */
[C---:B------:R-:W-:Y:S02]  /*2cd0*/  IMAD R10, R18.reuse, R10, R19 ;  /* 0x0000000a120a7224 */ /* 0x040fe400078e0213 */
[----:B------:R-:W-:Y:S01]  /*2ce0*/  IMAD.WIDE.U32 R18, R18, R2, RZ ;  /* 0x0000000212127225 */ /* 0x000fe200078e00ff */
[----:B------:R-:W-:-:S03]  /*2cf0*/  IADD3 R21, PT, PT, R21, R25, RZ ;  /* 0x0000001915157210 */ /* 0x000fc60007ffe0ff */
[----:B------:R-:W-:Y:S01]  /*2d00*/  IMAD.IADD R25, R19, 0x1, R10 ;  /* 0x0000000113197824 */ /* 0x000fe200078e020a */
[----:B0-----:R-:W-:-:S03]  /*2d10*/  SHF.R.S32.HI R19, RZ, 0x1f, R27 ;  /* 0x0000001fff137819 */ /* 0x001fc6000001141b */
[----:B------:R-:W-:-:S04]  /*2d20*/  IMAD R2, R25, R27, RZ ;  /* 0x0000001b19027224 */ /* 0x000fc800078e02ff */
[----:B------:R-:W-:Y:S01]  /*2d30*/  IMAD R2, R19, R18, R2 ;  /* 0x0000001213027224 */ /* 0x000fe200078e0202 */
[----:B-----5:R-:W-:-:S06]  /*2d40*/  LEA R19, R0, R4, 0x2 ;  /* 0x0000000400137211 */ /* 0x020fcc00078e10ff */
[----:B------:R-:W0:Y:S01]  /*2d50*/  LDS R19, [R19] ;  /* 0x0000000013137984 */ /* 0x000e220000000800 */
[----:B------:R-:W-:-:S06]  /*2d60*/  LEA R0, R29, R4, 0x2 ;  /* 0x000000041d007211 */ /* 0x000fcc00078e10ff */
[----:B------:R-:W1:Y:S01]  /*2d70*/  LDS R0, [R0] ;  /* 0x0000000000007984 */ /* 0x000e620000000800 */
[----:B------:R-:W-:-:S04]  /*2d80*/  IMAD R10, R17, R18, RZ ;  /* 0x00000012110a7224 */ /* 0x000fc800078e02ff */
[C---:B------:R-:W-:Y:S02]  /*2d90*/  IMAD R25, R16.reuse, R25, R10 ;  /* 0x0000001910197224 */ /* 0x040fe400078e020a */
[----:B------:R-:W-:-:S04]  /*2da0*/  IMAD.WIDE.U32 R16, R16, R18, RZ ;  /* 0x0000001210107225 */ /* 0x000fc800078e00ff */
[----:B------:R-:W-:-:S04]  /*2db0*/  IMAD.WIDE.U32 R20, R27, R18, R20 ;  /* 0x000000121b147225 */ /* 0x000fc800078e0014 */
[----:B------:R-:W-:Y:S01]  /*2dc0*/  IMAD.IADD R25, R17, 0x1, R25 ;  /* 0x0000000111197824 */ /* 0x000fe200078e0219 */
[----:B------:R-:W-:Y:S01]  /*2dd0*/  IADD3 R21, PT, PT, R21, R2, RZ ;  /* 0x0000000215157210 */ /* 0x000fe20007ffe0ff */
[----:B------:R-:W-:Y:S01]  /*2de0*/  IMAD R17, R23, R16, RZ ;  /* 0x0000001017117224 */ /* 0x000fe200078e02ff */
[----:B0-----:R-:W-:Y:S01]  /*2df0*/  SHF.R.S32.HI R29, RZ, 0x1f, R19 ;  /* 0x0000001fff1d7819 */ /* 0x001fe20000011413 */
[----:B------:R-:W-:-:S04]  /*2e00*/  IMAD R2, R25, R19, RZ ;  /* 0x0000001319027224 */ /* 0x000fc800078e02ff */
[-C--:B------:R-:W-:Y:S01]  /*2e10*/  IMAD R29, R29, R16.reuse, R2 ;  /* 0x000000101d1d7224 */ /* 0x080fe200078e0202 */
[----:B------:R-:W-:Y:S01]  /*2e20*/  IADD3 R2, PT, PT, R3, -0x2, RZ ;  /* 0xfffffffe03027810 */ /* 0x000fe20007ffe0ff */
[----:B------:R-:W-:-:S04]  /*2e30*/  IMAD.WIDE.U32 R18, R19, R16, R20 ;  /* 0x0000001013127225 */ /* 0x000fc800078e0014 */
[----:B------:R-:W-:-:S04]  /*2e40*/  IMAD.WIDE.U32 R20, R2, 0x8, R14 ;  /* 0x0000000802147825 */ /* 0x000fc800078e000e */
[C---:B------:R-:W-:Y:S02]  /*2e50*/  IMAD R25, R22.reuse, R25, R17 ;  /* 0x0000001916197224 */ /* 0x040fe400078e0211 */
[----:B------:R-:W-:Y:S01]  /*2e60*/  IMAD.WIDE.U32 R16, R22, R16, RZ ;  /* 0x0000001016107225 */ /* 0x000fe200078e00ff */
[----:B------:R-:W-:-:S03]  /*2e70*/  IADD3 R23, PT, PT, R3, -0x3, RZ ;  /* 0xfffffffd03177810 */ /* 0x000fc60007ffe0ff */
[----:B------:R-:W-:Y:S01]  /*2e80*/  IMAD.WIDE.U32 R10, R11, 0x8, R12 ;  /* 0x000000080b0a7825 */ /* 0x000fe200078e000c */
[----:B------:R-:W-:Y:S02]  /*2e90*/  IADD3 R19, PT, PT, R19, R29, RZ ;  /* 0x0000001d13137210 */ /* 0x000fe40007ffe0ff */
[----:B-1----:R-:W-:-:S03]  /*2ea0*/  SHF.R.S32.HI R29, RZ, 0x1f, R0 ;  /* 0x0000001fff1d7819 */ /* 0x002fc60000011400 */
[----:B------:R-:W4:Y:S01]  /*2eb0*/  LDG.E.64 R10, desc[UR8][R10.64] ;  /* 0x000000080a0a7981 */ /* 0x000f22000c1e1b00 */
[----:B------:R-:W-:-:S04]  /*2ec0*/  IMAD.WIDE.U32 R18, R0, R16, R18 ;  /* 0x0000001000127225 */ /* 0x000fc800078e0012 */
[----:B--2---:R-:W-:Y:S02]  /*2ed0*/  IMAD R27, R5, 0x4, R4 ;  /* 0x00000004051b7824 */ /* 0x004fe400078e0204 */
[----:B------:R0:W2:Y:S04]  /*2ee0*/  LDG.E R5, desc[UR8][R20.64] ;  /* 0x0000000814057981 */ /* 0x0000a8000c1e1900 */
[----:B------:R-:W1:Y:S01]  /*2ef0*/  LDS R27, [R27] ;  /* 0x000000001b1b7984 */ /* 0x000e620000000800 */
[----:B0-----:R-:W-:Y:S02]  /*2f00*/  IMAD.IADD R21, R17, 0x1, R25 ;  /* 0x0000000111157824 */ /* 0x001fe400078e0219 */
[----:B------:R-:W-:-:S04]  /*2f10*/  IMAD.WIDE.U32 R24, R23, 0x8, R14 ;  /* 0x0000000817187825 */ /* 0x000fc800078e000e */
[----:B------:R-:W-:Y:S02]  /*2f20*/  IMAD R17, R21, R0, RZ ;  /* 0x0000000015117224 */ /* 0x000fe400078e02ff */
[-C--:B---3--:R-:W-:Y:S01]  /*2f30*/  IMAD R0, R9, R16.reuse, RZ ;  /* 0x0000001009007224 */ /* 0x088fe200078e02ff */
[----:B------:R-:W3:Y:S01]  /*2f40*/  LDG.E R25, desc[UR8][R24.64] ;  /* 0x0000000818197981 */ /* 0x000ee2000c1e1900 */
[----:B------:R-:W-:Y:S01]  /*2f50*/  IMAD R29, R29, R16, R17 ;  /* 0x000000101d1d7224 */ /* 0x000fe200078e0211 */
[----:B------:R-:W-:Y:S01]  /*2f60*/  IADD3 R17, PT, PT, R3, -0x4, RZ ;  /* 0xfffffffc03117810 */ /* 0x000fe20007ffe0ff */
[----:B------:R-:W-:-:S04]  /*2f70*/  IMAD R0, R8, R21, R0 ;  /* 0x0000001508007224 */ /* 0x000fc800078e0200 */
[----:B------:R-:W-:-:S06]  /*2f80*/  IMAD.WIDE.U32 R20, R17, 0x8, R14 ;  /* 0x0000000811147825 */ /* 0x000fcc00078e000e */
[----:B------:R-:W5:Y:S01]  /*2f90*/  LDG.E R21, desc[UR8][R20.64] ;  /* 0x0000000814157981 */ /* 0x000f62000c1e1900 */
[----:B------:R-:W-:Y:S01]  /*2fa0*/  IADD3 R19, PT, PT, R19, R29, RZ ;  /* 0x0000001d13137210 */ /* 0x000fe20007ffe0ff */
[----:B------:R-:W-:-:S06]  /*2fb0*/  IMAD.WIDE.U32 R28, R2, 0x8, R12 ;  /* 0x00000008021c7825 */ /* 0x000fcc00078e000c */
[----:B------:R-:W5:Y:S01]  /*2fc0*/  LDG.E.64 R28, desc[UR8][R28.64] ;  /* 0x000000081c1c7981 */ /* 0x000f62000c1e1b00 */
[----:B------:R-:W-:-:S06]  /*2fd0*/  IMAD.WIDE.U32 R22, R23, 0x8, R12 ;  /* 0x0000000817167825 */ /* 0x000fcc00078e000c */
[----:B------:R-:W5:Y:S01]  /*2fe0*/  LDG.E.64 R22, desc[UR8][R22.64] ;  /* 0x0000000816167981 */ /* 0x000f62000c1e1b00 */
[----:B------:R-:W-:-:S04]  /*2ff0*/  IMAD.WIDE.U32 R8, R8, R16, RZ ;  /* 0x0000001008087225 */ /* 0x000fc800078e00ff */
[----:B------:R-:W-:-:S06]  /*3000*/  IMAD.WIDE.U32 R16, R17, 0x8, R12 ;  /* 0x0000000811107825 */ /* 0x000fcc00078e000c */
[----:B------:R-:W5:Y:S01]  /*3010*/  LDG.E.64 R16, desc[UR8][R16.64] ;  /* 0x0000000810107981 */ /* 0x000f62000c1e1b00 */
[----:B------:R-:W-:Y:S01]  /*3020*/  IMAD.IADD R9, R9, 0x1, R0 ;  /* 0x0000000109097824 */ /* 0x000fe200078e0200 */
[----:B-1----:R-:W-:-:S03]  /*3030*/  SHF.R.S32.HI R0, RZ, 0x1f, R27 ;  /* 0x0000001fff007819 */ /* 0x002fc6000001141b */
[----:B------:R-:W-:-:S04]  /*3040*/  IMAD R2, R9, R27, RZ ;  /* 0x0000001b09027224 */ /* 0x000fc800078e02ff */
[-C--:B------:R-:W-:Y:S02]  /*3050*/  IMAD R0, R0, R8.reuse, R2 ;  /* 0x0000000800007224 */ /* 0x080fe400078e0202 */
[----:B------:R-:W-:-:S04]  /*3060*/  IMAD.WIDE.U32 R18, R27, R8, R18 ;  /* 0x000000081b127225 */ /* 0x000fc800078e0012 */
[----:B----4-:R-:W-:-:S04]  /*3070*/  IMAD R2, R11, R8, RZ ;  /* 0x000000080b027224 */ /* 0x010fc800078e02ff */
[C---:B------:R-:W-:Y:S02]  /*3080*/  IMAD R2, R10.reuse, R9, R2 ;  /* 0x000000090a027224 */ /* 0x040fe400078e0202 */
[----:B------:R-:W-:-:S05]  /*3090*/  IMAD.WIDE.U32 R10, R10, R8, RZ ;  /* 0x000000080a0a7225 */ /* 0x000fca00078e00ff */
[----:B------:R-:W-:Y:S02]  /*30a0*/  IADD3 R2, PT, PT, R11, R2, RZ ;  /* 0x000000020b027210 */ /* 0x000fe40007ffe0ff */
[----:B------:R-:W-:Y:S01]  /*30b0*/  IADD3 R19, PT, PT, R19, R0, RZ ;  /* 0x0000000013137210 */ /* 0x000fe20007ffe0ff */
[----:B------:R-:W-:-:S04]  /*30c0*/  UIADD3 UR4, UPT, UPT, UR4, 0x8, URZ ;  /* 0x0000000804047890 */ /* 0x000fc8000fffe0ff */
[----:B------:R-:W-:Y:S01]  /*30d0*/  UISETP.NE.AND UP0, UPT, UR4, URZ, UPT ;  /* 0x000000ff0400728c */ /* 0x000fe2000bf05270 */
[----:B------:R-:W-:Y:S02]  /*30e0*/  IADD3 R3, PT, PT, R3, -0x8, RZ ;  /* 0xfffffff803037810 */ /* 0x000fe40007ffe0ff */
[----:B--2---:R-:W-:-:S06]  /*30f0*/  LEA R5, R5, R4, 0x2 ;  /* 0x0000000405057211 */ /* 0x004fcc00078e10ff */
[----:B------:R-:W0:Y:S01]  /*3100*/  LDS R5, [R5] ;  /* 0x0000000005057984 */ /* 0x000e220000000800 */
[----:B---3--:R-:W-:-:S06]  /*3110*/  LEA R9, R25, R4, 0x2 ;  /* 0x0000000419097211 */ /* 0x008fcc00078e10ff */
[----:B------:R-:W1:Y:S01]  /*3120*/  LDS R9, [R9] ;  /* 0x0000000009097984 */ /* 0x000e620000000800 */
[----:B-----5:R-:W-:-:S06]  /*3130*/  IMAD R20, R21, 0x4, R4 ;  /* 0x0000000415147824 */ /* 0x020fcc00078e0204 */
[----:B------:R-:W2:Y:S01]  /*3140*/  LDS R20, [R20] ;  /* 0x0000000014147984 */ /* 0x000ea20000000800 */
[----:B------:R-:W-:-:S04]  /*3150*/  IMAD R11, R29, R10, RZ ;  /* 0x0000000a1d0b7224 */ /* 0x000fc800078e02ff */
[C---:B------:R-:W-:Y:S01]  /*3160*/  IMAD R11, R28.reuse, R2, R11 ;  /* 0x000000021c0b7224 */ /* 0x040fe200078e020b */
[----:B0-----:R-:W-:Y:S01]  /*3170*/  SHF.R.S32.HI R21, RZ, 0x1f, R5 ;  /* 0x0000001fff157819 */ /* 0x001fe20000011405 */
[----:B------:R-:W-:-:S04]  /*3180*/  IMAD.WIDE.U32 R28, R28, R10, RZ ;  /* 0x0000000a1c1c7225 */ /* 0x000fc800078e00ff */
[----:B------:R-:W-:Y:S02]  /*3190*/  IMAD R2, R2, R5, RZ ;  /* 0x0000000502027224 */ /* 0x000fe400078e02ff */
[----:B------:R-:W-:Y:S02]  /*31a0*/  IMAD.IADD R11, R29, 0x1, R11 ;  /* 0x000000011d0b7824 */ /* 0x000fe400078e020b */
[----:B------:R-:W-:Y:S02]  /*31b0*/  IMAD R0, R23, R28, RZ ;  /* 0x0000001c17007224 */ /* 0x000fe400078e02ff */
[-C--:B------:R-:W-:Y:S02]  /*31c0*/  IMAD R21, R21, R10.reuse, R2 ;  /* 0x0000000a15157224 */ /* 0x080fe400078e0202 */
[----:B------:R-:W-:-:S04]  /*31d0*/  IMAD.WIDE.U32 R18, R5, R10, R18 ;  /* 0x0000000a05127225 */ /* 0x000fc800078e0012 */
[C---:B------:R-:W-:Y:S01]  /*31e0*/  IMAD R25, R22.reuse, R11, R0 ;  /* 0x0000000b16197224 */ /* 0x040fe200078e0200 */
[----:B-1----:R-:W-:Y:S01]  /*31f0*/  SHF.R.S32.HI R5, RZ, 0x1f, R9 ;  /* 0x0000001fff057819 */ /* 0x002fe20000011409 */
[----:B------:R-:W-:Y:S01]  /*3200*/  IMAD.WIDE.U32 R22, R22, R28, RZ ;  /* 0x0000001c16167225 */ /* 0x000fe200078e00ff */
[----:B------:R-:W-:-:S03]  /*3210*/  IADD3 R19, PT, PT, R19, R21, RZ ;  /* 0x0000001513137210 */ /* 0x000fc60007ffe0ff */
[----:B------:R-:W-:Y:S02]  /*3220*/  IMAD R11, R11, R9, RZ ;  /* 0x000000090b0b7224 */ /* 0x000fe400078e02ff */
[----:B------:R-:W-:-:S04]  /*3230*/  IMAD.WIDE.U32 R18, R9, R28, R18 ;  /* 0x0000001c09127225 */ /* 0x000fc800078e0012 */
[----:B------:R-:W-:Y:S01]  /*3240*/  IMAD R11, R5, R28, R11 ;  /* 0x0000001c050b7224 */ /* 0x000fe200078e020b */
[----:B------:R-:W-:Y:S02]  /*3250*/  IADD3 R5, PT, PT, R23, R25, RZ ;  /* 0x0000001917057210 */ /* 0x000fe40007ffe0ff */
[----:B--2---:R-:W-:Y:S01]  /*3260*/  SHF.R.S32.HI R9, RZ, 0x1f, R20 ;  /* 0x0000001fff097819 */ /* 0x004fe20000011414 */
[----:B------:R-:W-:Y:S02]  /*3270*/  IMAD.IADD R19, R19, 0x1, R11 ;  /* 0x0000000113137824 */ /* 0x000fe400078e020b */
[----:B------:R-:W-:Y:S02]  /*3280*/  IMAD R0, R5, R20, RZ ;  /* 0x0000001405007224 */ /* 0x000fe400078e02ff */
[-C--:B------:R-:W-:Y:S02]  /*3290*/  IMAD R2, R17, R22.reuse, RZ ;  /* 0x0000001611027224 */ /* 0x080fe400078e02ff */
[----:B------:R-:W-:-:S02]  /*32a0*/  IMAD R9, R9, R22, R0 ;  /* 0x0000001609097224 */ /* 0x000fc400078e0200 */
[----:B------:R-:W-:-:S04]  /*32b0*/  IMAD.WIDE.U32 R20, R20, R22, R18 ;  /* 0x0000001614147225 */ /* 0x000fc800078e0012 */
[----:B------:R-:W-:-:S04]  /*32c0*/  IMAD.WIDE.U32 R22, R16, R22, RZ ;  /* 0x0000001610167225 */ /* 0x000fc800078e00ff */
[----:B------:R-:W-:Y:S01]  /*32d0*/  IMAD R5, R16, R5, R2 ;  /* 0x0000000510057224 */ /* 0x000fe200078e0202 */
[----:B------:R-:W-:Y:S02]  /*32e0*/  IADD3 R21, PT, PT, R21, R9, RZ ;  /* 0x0000000915157210 */ /* 0x000fe40007ffe0ff */
[----:B------:R-:W-:Y:S01]  /*32f0*/  MOV R2, R22 ;  /* 0x0000001600027202 */ /* 0x000fe20000000f00 */
[----:B------:R-:W-:Y:S01]  /*3300*/  IMAD.IADD R10, R23, 0x1, R5 ;  /* 0x00000001170a7824 */ /* 0x000fe200078e0205 */
[----:B------:R-:W-:Y:S06]  /*3310*/  BRA.U UP0, `(.L_x_85) ;  /* 0xfffffff500f07547 */ /* 0x000fec000b83ffff */
[----:B------:R-:W-:-:S07]  /*3320*/  IADD3 R3, PT, PT, R3, 0x4, RZ ;  /* 0x0000000403037810 */ /* 0x000fce0007ffe0ff */
.L_x_84:
[----:B------:R-:W-:-:S09]  /*3330*/  UISETP.NE.AND UP0, UPT, UR6, URZ, UPT ;  /* 0x000000ff0600728c */ /* 0x000fd2000bf05270 */
[----:B------:R-:W-:Y:S05]  /*3340*/  BRA.U !UP0, `(.L_x_33) ;  /* 0x0000000508ec7547 */ /* 0x000fea000b800000 */
[----:B------:R-:W-:Y:S02]  /*3350*/  UISETP.GE.U32.AND UP0, UPT, UR6, 0x4, UPT ;  /* 0x000000040600788c */ /* 0x000fe4000bf06070 */
[----:B------:R-:W-:-:S04]  /*3360*/  ULOP3.LUT UR4, UR5, 0x3, URZ, 0xc0, !UPT ;  /* 0x0000000305047892 */ /* 0x000fc8000f8ec0ff */
[----:B------:R-:W-:-:S03]  /*3370*/  UISETP.NE.AND UP1, UPT, UR4, URZ, UPT ;  /* 0x000000ff0400728c */ /* 0x000fc6000bf25270 */
[----:B------:R-:W-:Y:S08]  /*3380*/  BRA.U !UP0, `(.L_x_86) ;  /* 0x00000005080c7547 */ /* 0x000ff0000b800000 */
[----:B------:R-:W4:Y:S01]  /*3390*/  LDC.64 R22, c[0x0][0x3a8] ;  /* 0x0000ea00ff167b82 */ /* 0x000f220000000a00 */
[C---:B------:R-:W-:Y:S01]  /*33a0*/  VIADD R9, R3.reuse, 0xffffffff ;  /* 0xffffffff03097836 */ /* 0x040fe20000000000 */
[C---:B------:R-:W-:Y:S02]  /*33b0*/  IADD3 R27, PT, PT, R3.reuse, -0x2, RZ ;  /* 0xfffffffe031b7810 */ /* 0x040fe40007ffe0ff */
[----:B-1-3--:R-:W-:-:S04]  /*33c0*/  IADD3 R15, PT, PT, R3, -0x3, RZ ;  /* 0xfffffffd030f7810 */ /* 0x00afc80007ffe0ff */
[----:B------:R-:W1:Y:S01]  /*33d0*/  LDC.64 R16, c[0x0][0x3a0] ;  /* 0x0000e800ff107b82 */ /* 0x000e620000000a00 */
[----:B----4-:R-:W-:-:S05]  /*33e0*/  IMAD.WIDE.U32 R12, R9, 0x8, R22 ;  /* 0x00000008090c7825 */ /* 0x010fca00078e0016 */
[----:B0-----:R0:W3:Y:S01]  /*33f0*/  LDG.E R5, desc[UR8][R12.64] ;  /* 0x000000080c057981 */ /* 0x0010e2000c1e1900 */
[----:B------:R-:W-:-:S05]  /*3400*/  IMAD.WIDE.U32 R24, R27, 0x8, R22 ;  /* 0x000000081b187825 */ /* 0x000fca00078e0016 */
[----:B------:R3:W4:Y:S01]  /*3410*/  LDG.E R11, desc[UR8][R24.64] ;  /* 0x00000008180b7981 */ /* 0x000722000c1e1900 */
[----:B--2---:R-:W-:-:S04]  /*3420*/  IMAD.WIDE.U32 R18, R15, 0x8, R22 ;  /* 0x000000080f127825 */ /* 0x004fc800078e0016 */
[----:B------:R-:W-:Y:S02]  /*3430*/  VIADD R3, R3, 0xfffffffc ;  /* 0xfffffffc03037836 */ /* 0x000fe40000000000 */
[----:B------:R-:W2:Y:S01]  /*3440*/  LDG.E R19, desc[UR8][R18.64] ;  /* 0x0000000812137981 */ /* 0x000ea2000c1e1900 */
[----:B-1----:R-:W-:-:S04]  /*3450*/  IMAD.WIDE.U32 R8, R9, 0x8, R16 ;  /* 0x0000000809087825 */ /* 0x002fc800078e0010 */
[----:B------:R-:W-:Y:S02]  /*3460*/  IMAD.WIDE.U32 R22, R3, 0x8, R22 ;  /* 0x0000000803167825 */ /* 0x000fe400078e0016 */
[----:B------:R-:W5:Y:S04]  /*3470*/  LDG.E.64 R8, desc[UR8][R8.64] ;  /* 0x0000000808087981 */ /* 0x000f68000c1e1b00 */
[----:B------:R-:W5:Y:S01]  /*3480*/  LDG.E R23, desc[UR8][R22.64] ;  /* 0x0000000816177981 */ /* 0x000f62000c1e1900 */
[----:B0-----:R-:W-:-:S06]  /*3490*/  IMAD.WIDE.U32 R12, R27, 0x8, R16 ;  /* 0x000000081b0c7825 */ /* 0x001fcc00078e0010 */
[----:B------:R-:W5:Y:S01]  /*34a0*/  LDG.E.64 R12, desc[UR8][R12.64] ;  /* 0x000000080c0c7981 */ /* 0x000f62000c1e1b00 */
[----:B------:R-:W-:-:S06]  /*34b0*/  IMAD.WIDE.U32 R14, R15, 0x8, R16 ;  /* 0x000000080f0e7825 */ /* 0x000fcc00078e0010 */
[----:B------:R-:W5:Y:S01]  /*34c0*/  LDG.E.64 R14, desc[UR8][R14.64] ;  /* 0x000000080e0e7981 */ /* 0x000f62000c1e1b00 */
[----:B------:R-:W-:-:S06]  /*34d0*/  IMAD.WIDE.U32 R16, R3, 0x8, R16 ;  /* 0x0000000803107825 */ /* 0x000fcc00078e0010 */
[----:B------:R-:W5:Y:S01]  /*34e0*/  LDG.E.64 R16, desc[UR8][R16.64] ;  /* 0x0000000810107981 */ /* 0x000f62000c1e1b00 */
[----:B---3--:R-:W-:-:S06]  /*34f0*/  LEA R25, R5, R4, 0x2 ;  /* 0x0000000405197211 */ /* 0x008fcc00078e10ff */
[----:B------:R-:W0:Y:S01]  /*3500*/  LDS R25, [R25] ;  /* 0x0000000019197984 */ /* 0x000e220000000800 */
[----:B----4-:R-:W-:-:S06]  /*3510*/  LEA R5, R11, R4, 0x2 ;  /* 0x000000040b057211 */ /* 0x010fcc00078e10ff */
[----:B------:R-:W1:Y:S01]  /*3520*/  LDS R5, [R5] ;  /* 0x0000000005057984 */ /* 0x000e620000000800 */
[----:B--2---:R-:W-:-:S06]  /*3530*/  IMAD R11, R19, 0x4, R4 ;  /* 0x00000004130b7824 */ /* 0x004fcc00078e0204 */
[----:B------:R-:W2:Y:S01]  /*3540*/  LDS R11, [R11] ;  /* 0x000000000b0b7984 */ /* 0x000ea20000000800 */
[----:B-----5:R-:W-:Y:S01]  /*3550*/  IMAD R19, R9, R2, RZ ;  /* 0x0000000209137224 */ /* 0x020fe200078e02ff */
[----:B------:R-:W-:-:S03]  /*3560*/  LEA R0, R23, R4, 0x2 ;  /* 0x0000000417007211 */ /* 0x000fc600078e10ff */
[C---:B------:R-:W-:Y:S02]  /*3570*/  IMAD R19, R8.reuse, R10, R19 ;  /* 0x0000000a08137224 */ /* 0x040fe400078e0213 */
[----:B------:R-:W-:Y:S01]  /*3580*/  IMAD.WIDE.U32 R8, R8, R2, RZ ;  /* 0x0000000208087225 */ /* 0x000fe200078e00ff */
[----:B------:R-:W3:Y:S04]  /*3590*/  LDS R0, [R0] ;  /* 0x0000000000007984 */ /* 0x000ee80000000800 */
[----:B------:R-:W-:Y:S02]  /*35a0*/  IADD3 R19, PT, PT, R9, R19, RZ ;  /* 0x0000001309137210 */ /* 0x000fe40007ffe0ff */
[----:B0-----:R-:W-:Y:S01]  /*35b0*/  SHF.R.S32.HI R23, RZ, 0x1f, R25 ;  /* 0x0000001fff177819 */ /* 0x001fe20000011419 */
[----:B------:R-:W-:-:S02]  /*35c0*/  IMAD R10, R10, R25, RZ ;  /* 0x000000190a0a7224 */ /* 0x000fc400078e02ff */
[----:B------:R-:W-:-:S04]  /*35d0*/  IMAD.WIDE.U32 R20, R25, R2, R20 ;  /* 0x0000000219147225 */ /* 0x000fc800078e0014 */
[----:B------:R-:W-:Y:S01]  /*35e0*/  IMAD R23, R23, R2, R10 ;  /* 0x0000000217177224 */ /* 0x000fe200078e020a */
[----:B-1----:R-:W-:Y:S01]  /*35f0*/  SHF.R.S32.HI R9, RZ, 0x1f, R5 ;  /* 0x0000001fff097819 */ /* 0x002fe20000011405 */
[-C--:B------:R-:W-:Y:S02]  /*3600*/  IMAD R10, R13, R8.reuse, RZ ;  /* 0x000000080d0a7224 */ /* 0x080fe400078e02ff */
[----:B------:R-:W-:Y:S02]  /*3610*/  IMAD R2, R19, R5, RZ ;  /* 0x0000000513027224 */ /* 0x000fe400078e02ff */
[C---:B------:R-:W-:Y:S02]  /*3620*/  IMAD R19, R12.reuse, R19, R10 ;  /* 0x000000130c137224 */ /* 0x040fe400078e020a */
[----:B------:R-:W-:Y:S02]  /*3630*/  IMAD.IADD R21, R21, 0x1, R23 ;  /* 0x0000000115157824 */ /* 0x000fe400078e0217 */
[----:B------:R-:W-:-:S04]  /*3640*/  IMAD.WIDE.U32 R12, R12, R8, RZ ;  /* 0x000000080c0c7225 */ /* 0x000fc800078e00ff */
[-C--:B------:R-:W-:Y:S01]  /*3650*/  IMAD R23, R9, R8.reuse, R2 ;  /* 0x0000000809177224 */ /* 0x080fe200078e0202 */
[----:B------:R-:W-:Y:S01]  /*3660*/  IADD3 R2, PT, PT, R13, R19, RZ ;  /* 0x000000130d027210 */ /* 0x000fe20007ffe0ff */
[----:B------:R-:W-:Y:S01]  /*3670*/  IMAD.WIDE.U32 R8, R5, R8, R20 ;  /* 0x0000000805087225 */ /* 0x000fe200078e0014 */
[----:B--2---:R-:W-:-:S03]  /*3680*/  SHF.R.S32.HI R5, RZ, 0x1f, R11 ;  /* 0x0000001fff057819 */ /* 0x004fc6000001140b */
[----:B------:R-:W-:Y:S01]  /*3690*/  IMAD R13, R15, R12, RZ ;  /* 0x0000000c0f0d7224 */ /* 0x000fe200078e02ff */
[----:B------:R-:W-:Y:S01]  /*36a0*/  IADD3 R9, PT, PT, R9, R23, RZ ;  /* 0x0000001709097210 */ /* 0x000fe20007ffe0ff */
[----:B------:R-:W-:Y:S02]  /*36b0*/  IMAD R10, R2, R11, RZ ;  /* 0x0000000b020a7224 */ /* 0x000fe400078e02ff */
[C---:B------:R-:W-:Y:S02]  /*36c0*/  IMAD R13, R14.reuse, R2, R13 ;  /* 0x000000020e0d7224 */ /* 0x040fe400078e020d */
[----:B------:R-:W-:-:S04]  /*36d0*/  IMAD.WIDE.U32 R14, R14, R12, RZ ;  /* 0x0000000c0e0e7225 */ /* 0x000fc800078e00ff */
[-C--:B------:R-:W-:Y:S02]  /*36e0*/  IMAD R5, R5, R12.reuse, R10 ;  /* 0x0000000c05057224 */ /* 0x080fe400078e020a */
[----:B------:R-:W-:-:S04]  /*36f0*/  IMAD.WIDE.U32 R8, R11, R12, R8 ;  /* 0x0000000c0b087225 */ /* 0x000fc800078e0008 */
[----:B------:R-:W-:Y:S01]  /*3700*/  IMAD.IADD R11, R15, 0x1, R13 ;  /* 0x000000010f0b7824 */ /* 0x000fe200078e020d */
[----:B------:R-:W-:Y:S01]  /*3710*/  IADD3 R9, PT, PT, R9, R5, RZ ;  /* 0x0000000509097210 */ /* 0x000fe20007ffe0ff */
[----:B------:R-:W-:Y:S01]  /*3720*/  IMAD R10, R17, R14, RZ ;  /* 0x0000000e110a7224 */ /* 0x000fe200078e02ff */
[----:B---3--:R-:W-:Y:S01]  /*3730*/  SHF.R.S32.HI R5, RZ, 0x1f, R0 ;  /* 0x0000001fff057819 */ /* 0x008fe20000011400 */
[----:B------:R-:W-:Y:S02]  /*3740*/  IMAD R2, R11, R0, RZ ;  /* 0x000000000b027224 */ /* 0x000fe400078e02ff */
[C---:B------:R-:W-:Y:S02]  /*3750*/  IMAD R11, R16.reuse, R11, R10 ;  /* 0x0000000b100b7224 */ /* 0x040fe400078e020a */
[----:B------:R-:W-:-:S04]  /*3760*/  IMAD.WIDE.U32 R16, R16, R14, RZ ;  /* 0x0000000e10107225 */ /* 0x000fc800078e00ff */
[----:B------:R-:W-:Y:S01]  /*3770*/  IMAD R5, R5, R14, R2 ;  /* 0x0000000e05057224 */ /* 0x000fe200078e0202 */
[----:B------:R-:W-:Y:S01]  /*3780*/  MOV R2, R16 ;  /* 0x0000001000027202 */ /* 0x000fe20000000f00 */
[----:B------:R-:W-:-:S04]  /*3790*/  IMAD.WIDE.U32 R20, R0, R14, R8 ;  /* 0x0000000e00147225 */ /* 0x000fc800078e0008 */
[----:B------:R-:W-:Y:S01]  /*37a0*/  IMAD.IADD R10, R17, 0x1, R11 ;  /* 0x00000001110a7824 */ /* 0x000fe200078e020b */
[----:B------:R-:W-:-:S07]  /*37b0*/  IADD3 R21, PT, PT, R21, R5, RZ ;  /* 0x0000000515157210 */ /* 0x000fce0007ffe0ff */
.L_x_86:
[----:B------:R-:W-:Y:S05]  /*37c0*/  BRA.U !UP1, `(.L_x_33) ;  /* 0x0000000109cc7547 */ /* 0x000fea000b800000 */
[----:B------:R-:W-:Y:S02]  /*37d0*/  UISETP.NE.AND UP0, UPT, UR4, 0x1, UPT ;  /* 0x000000010400788c */ /* 0x000fe4000bf05270 */
[----:B------:R-:W-:-:S04]  /*37e0*/  ULOP3.LUT UR5, UR5, 0x1, URZ, 0xc0, !UPT ;  /* 0x0000000105057892 */ /* 0x000fc8000f8ec0ff */
[----:B------:R-:W-:-:S03]  /*37f0*/  UISETP.NE.U32.AND UP1, UPT, UR5, 0x1, UPT ;  /* 0x000000010500788c */ /* 0x000fc6000bf25070 */
[----:B------:R-:W-:Y:S08]  /*3800*/  BRA.U !UP0, `(.L_x_87) ;  /* 0x00000001088c7547 */ /* 0x000ff0000b800000 */
[----:B------:R-:W1:Y:S01]  /*3810*/  LDC.64 R8, c[0x0][0x3a8] ;  /* 0x0000ea00ff087b82 */ /* 0x000e620000000a00 */
[C---:B------:R-:W-:Y:S01]  /*3820*/  IADD3 R13, PT, PT, R3.reuse, -0x1, RZ ;  /* 0xffffffff030d7810 */ /* 0x040fe20007ffe0ff */
[----:B------:R-:W-:-:S04]  /*3830*/  VIADD R3, R3, 0xfffffffe ;  /* 0xfffffffe03037836 */ /* 0x000fc80000000000 */
[----:B-1-3--:R-:W-:-:S06]  /*3840*/  IMAD.WIDE.U32 R14, R13, 0x8, R8 ;  /* 0x000000080d0e7825 */ /* 0x00afcc00078e0008 */
[----:B0-----:R-:W2:Y:S01]  /*3850*/  LDG.E R15, desc[UR8][R14.64] ;  /* 0x000000080e0f7981 */ /* 0x001ea2000c1e1900 */
[----:B------:R-:W-:Y:S02]  /*3860*/  IMAD.WIDE.U32 R16, R3, 0x8, R8 ;  /* 0x0000000803107825 */ /* 0x000fe400078e0008 */
[----:B------:R-:W0:Y:S04]  /*3870*/  LDC.64 R8, c[0x0][0x3a0] ;  /* 0x0000e800ff087b82 */ /* 0x000e280000000a00 */
[----:B------:R-:W3:Y:S01]  /*3880*/  LDG.E R17, desc[UR8][R16.64] ;  /* 0x0000000810117981 */ /* 0x000ee2000c1e1900 */
[----:B0-----:R-:W-:-:S06]  /*3890*/  IMAD.WIDE.U32 R12, R13, 0x8, R8 ;  /* 0x000000080d0c7825 */ /* 0x001fcc00078e0008 */
[----:B------:R-:W4:Y:S01]  /*38a0*/  LDG.E.64 R12, desc[UR8][R12.64] ;  /* 0x000000080c0c7981 */ /* 0x000f22000c1e1b00 */
[----:B------:R-:W-:-:S06]  /*38b0*/  IMAD.WIDE.U32 R8, R3, 0x8, R8 ;  /* 0x0000000803087825 */ /* 0x000fcc00078e0008 */
[----:B------:R-:W5:Y:S01]  /*38c0*/  LDG.E.64 R8, desc[UR8][R8.64] ;  /* 0x0000000808087981 */ /* 0x000f62000c1e1b00 */
[----:B--2---:R-:W-:-:S05]  /*38d0*/  LEA R0, R15, R4, 0x2 ;  /* 0x000000040f007211 */ /* 0x004fca00078e10ff */
[----:B------:R-:W0:Y:S01]  /*38e0*/  LDS R11, [R0] ;  /* 0x00000000000b7984 */ /* 0x000e220000000800 */
[----:B---3--:R-:W-:-:S06]  /*38f0*/  LEA R5, R17, R4, 0x2 ;  /* 0x0000000411057211 */ /* 0x008fcc00078e10ff */
[----:B------:R-:W1:Y:S01]  /*3900*/  LDS R5, [R5] ;  /* 0x0000000005057984 */ /* 0x000e620000000800 */
[----:B----4-:R-:W-:-:S04]  /*3910*/  IMAD R15, R13, R2, RZ ;  /* 0x000000020d0f7224 */ /* 0x010fc800078e02ff */
[C---:B------:R-:W-:Y:S02]  /*3920*/  IMAD R19, R12.reuse, R10, R15 ;  /* 0x0000000a0c137224 */ /* 0x040fe400078e020f */
[----:B------:R-:W-:-:S04]  /*3930*/  IMAD.WIDE.U32 R12, R12, R2, RZ ;  /* 0x000000020c0c7225 */ /* 0x000fc800078e00ff */
[----:B------:R-:W-:Y:S01]  /*3940*/  IMAD.IADD R19, R13, 0x1, R19 ;  /* 0x000000010d137824 */ /* 0x000fe200078e0213 */
[----:B0-----:R-:W-:Y:S01]  /*3950*/  SHF.R.S32.HI R15, RZ, 0x1f, R11 ;  /* 0x0000001fff0f7819 */ /* 0x001fe2000001140b */
[----:B------:R-:W-:Y:S02]  /*3960*/  IMAD R14, R10, R11, RZ ;  /* 0x0000000b0a0e7224 */ /* 0x000fe400078e02ff */
[----:B------:R-:W-:-:S04]  /*3970*/  IMAD.WIDE.U32 R10, R11, R2, R20 ;  /* 0x000000020b0a7225 */ /* 0x000fc800078e0014 */
[----:B------:R-:W-:Y:S01]  /*3980*/  IMAD R15, R15, R2, R14 ;  /* 0x000000020f0f7224 */ /* 0x000fe200078e020e */
[----:B-1----:R-:W-:Y:S01]  /*3990*/  SHF.R.S32.HI R13, RZ, 0x1f, R5 ;  /* 0x0000001fff0d7819 */ /* 0x002fe20000011405 */
[-C--:B-----5:R-:W-:Y:S02]  /*39a0*/  IMAD R2, R9, R12.reuse, RZ ;  /* 0x0000000c09027224 */ /* 0x0a0fe400078e02ff */
[----:B------:R-:W-:Y:S01]  /*39b0*/  IMAD R0, R19, R5, RZ ;  /* 0x0000000513007224 */ /* 0x000fe200078e02ff */
[----:B------:R-:W-:Y:S01]  /*39c0*/  IADD3 R11, PT, PT, R11, R15, RZ ;  /* 0x0000000f0b0b7210 */ /* 0x000fe20007ffe0ff */
[C---:B------:R-:W-:Y:S02]  /*39d0*/  IMAD R19, R8.reuse, R19, R2 ;  /* 0x0000001308137224 */ /* 0x040fe400078e0202 */
[----:B------:R-:W-:-:S04]  /*39e0*/  IMAD.WIDE.U32 R8, R8, R12, RZ ;  /* 0x0000000c08087225 */ /* 0x000fc800078e00ff */
[-C--:B------:R-:W-:Y:S02]  /*39f0*/  IMAD R13, R13, R12.reuse, R0 ;  /* 0x0000000c0d0d7224 */ /* 0x080fe400078e0200 */
[----:B------:R-:W-:Y:S01]  /*3a00*/  IMAD.WIDE.U32 R20, R5, R12, R10 ;  /* 0x0000000c05147225 */ /* 0x000fe200078e000a */
[----:B------:R-:W-:-:S03]  /*3a10*/  IADD3 R10, PT, PT, R9, R19, RZ ;  /* 0x00000013090a7210 */ /* 0x000fc60007ffe0ff */
[----:B------:R-:W-:Y:S01]  /*3a20*/  IMAD.MOV.U32 R2, RZ, RZ, R8 ;  /* 0x000000ffff027224 */ /* 0x000fe200078e0008 */
[----:B------:R-:W-:-:S07]  /*3a30*/  IADD3 R21, PT, PT, R21, R13, RZ ;  /* 0x0000000d15157210 */ /* 0x000fce0007ffe0ff */
.L_x_87:
[----:B------:R-:W-:Y:S05]  /*3a40*/  BRA.U UP1, `(.L_x_33) ;  /* 0x00000001012c7547 */ /* 0x000fea000b800000 */
[----:B------:R-:W4:Y:S01]  /*3a50*/  LDC.64 R8, c[0x0][0x3a8] ;  /* 0x0000ea00ff087b82 */ /* 0x000f220000000a00 */
[----:B------:R-:W-:-:S05]  /*3a60*/  IADD3 R3, PT, PT, R3, -0x1, RZ ;  /* 0xffffffff03037810 */ /* 0x000fca0007ffe0ff */
[----:B----4-:R-:W-:-:S06]  /*3a70*/  IMAD.WIDE.U32 R8, R3, 0x8, R8 ;  /* 0x0000000803087825 */ /* 0x010fcc00078e0008 */
[----:B0-----:R-:W4:Y:S02]  /*3a80*/  LDG.E R9, desc[UR8][R8.64] ;  /* 0x0000000808097981 */ /* 0x001f24000c1e1900 */
[----:B----4-:R-:W-:-:S05]  /*3a90*/  IMAD R4, R9, 0x4, R4 ;  /* 0x0000000409047824 */ /* 0x010fca00078e0204 */
[----:B------:R-:W0:Y:S02]  /*3aa0*/  LDS R3, [R4] ;  /* 0x0000000004037984 */ /* 0x000e240000000800 */
[----:B0-----:R-:W-:Y:S01]  /*3ab0*/  SHF.R.S32.HI R5, RZ, 0x1f, R3 ;  /* 0x0000001fff057819 */ /* 0x001fe20000011403 */
[----:B------:R-:W-:Y:S02]  /*3ac0*/  IMAD R10, R10, R3, RZ ;  /* 0x000000030a0a7224 */ /* 0x000fe400078e02ff */
[----:B------:R-:W-:-:S04]  /*3ad0*/  IMAD.WIDE.U32 R20, R3, R2, R20 ;  /* 0x0000000203147225 */ /* 0x000fc800078e0014 */
[----:B------:R-:W-:-:S05]  /*3ae0*/  IMAD R5, R5, R2, R10 ;  /* 0x0000000205057224 */ /* 0x000fca00078e020a */
[----:B------:R-:W-:-:S07]  /*3af0*/  IADD3 R21, PT, PT, R21, R5, RZ ;  /* 0x0000000515157210 */ /* 0x000fce0007ffe0ff */
.L_x_33:
[----:B------:R-:W4:Y:S02]  /*3b00*/  LDCU.128 UR12, c[0x0][0x380] ;  /* 0x00007000ff0c77ac */ /* 0x000f240008000c00 */
[----:B----4-:R-:W-:-:S04]  /*3b10*/  LEA R2, P0, R7, UR12, 0x3 ;  /* 0x0000000c07027c11 */ /* 0x010fc8000f8018ff */
[----:B------:R-:W-:-:S06]  /*3b20*/  LEA.HI.X R3, R7, UR13, R6, 0x3, P0 ;  /* 0x0000000d07037c11 */ /* 0x000fcc00080f1c06 */
[----:B0-----:R-:W4:Y:S01]  /*3b30*/  LDG.E.64 R2, desc[UR8][R2.64] ;  /* 0x0000000802027981 */ /* 0x001f22000c1e1b00 */
[----:B------:R-:W-:-:S04]  /*3b40*/  LEA R4, P0, R20, UR14, 0x3 ;  /* 0x0000000e14047c11 */ /* 0x000fc8000f8018ff */
[----:B------:R-:W-:-:S05]  /*3b50*/  LEA.HI.X R5, R20, UR15, R21, 0x3, P0 ;  /* 0x0000000f14057c11 */ /* 0x000fca00080f1c15 */
[----:B----4-:R-:W-:Y:S01]  /*3b60*/  STG.E.64 desc[UR8][R4.64], R2 ;  /* 0x0000000204007986 */ /* 0x010fe2000c101b08 */
[----:B------:R-:W-:Y:S05]  /*3b70*/  EXIT ;  /* 0x000000000000794d */ /* 0x000fea0003800000 */
        .weak           $__internal_0_$__cuda_sm20_div_u64
        .type           $__internal_0_$__cuda_sm20_div_u64,@function
        .size           $__internal_0_$__cuda_sm20_div_u64,($__internal_1_$__cuda_sm20_rem_u64 - $__internal_0_$__cuda_sm20_div_u64)
$__internal_0_$__cuda_sm20_div_u64:
[----:B------:R-:W0:Y:S08]  /*3b80*/  I2F.U64.RP R9, R2 ;  /* 0x0000000200097312 */ /* 0x000e300000309000 */
[----:B0-----:R-:W0:Y:S02]  /*3b90*/  MUFU.RCP R13, R9 ;  /* 0x00000009000d7308 */ /* 0x001e240000001000 */
[----:B0-----:R-:W-:-:S06]  /*3ba0*/  IADD3 R13, PT, PT, R13, 0x1ffffffe, RZ ;  /* 0x1ffffffe0d0d7810 */ /* 0x001fcc0007ffe0ff */
[----:B------:R-:W0:Y:S02]  /*3bb0*/  F2I.U64.TRUNC R24, R13 ;  /* 0x0000000d00187311 */ /* 0x000e24000020d800 */
[----:B0-----:R-:W-:-:S04]  /*3bc0*/  IMAD.WIDE.U32 R22, R24, R2, RZ ;  /* 0x0000000218167225 */ /* 0x001fc800078e00ff */
[C---:B------:R-:W-:Y:S01]  /*3bd0*/  IMAD R11, R24.reuse, R3, R23 ;  /* 0x00000003180b7224 */ /* 0x040fe200078e0217 */
[----:B------:R-:W-:Y:S02]  /*3be0*/  IADD3 R12, P0, PT, RZ, -R22, RZ ;  /* 0x80000016ff0c7210 */ /* 0x000fe40007f1e0ff */
[----:B------:R-:W-:Y:S01]  /*3bf0*/  MOV R23, R24 ;  /* 0x0000001800177202 */ /* 0x000fe20000000f00 */
[----:B------:R-:W-:Y:S02]  /*3c00*/  IMAD R11, R25, R2, R11 ;  /* 0x00000002190b7224 */ /* 0x000fe400078e020b */
[----:B------:R-:W-:-:S04]  /*3c10*/  IMAD.HI.U32 R22, R24, R12, RZ ;  /* 0x0000000c18167227 */ /* 0x000fc800078e00ff */
[----:B------:R-:W-:-:S04]  /*3c20*/  IMAD.X R11, RZ, RZ, ~R11, P0 ;  /* 0x000000ffff0b7224 */ /* 0x000fc800000e0e0b */
[----:B------:R-:W-:-:S04]  /*3c30*/  IMAD.WIDE.U32 R22, P0, R24, R11, R22 ;  /* 0x0000000b18167225 */ /* 0x000fc80007800016 */
[C---:B------:R-:W-:Y:S02]  /*3c40*/  IMAD R9, R25.reuse, R11, RZ ;  /* 0x0000000b19097224 */ /* 0x040fe400078e02ff */
[----:B------:R-:W-:-:S04]  /*3c50*/  IMAD.HI.U32 R12, P1, R25, R12, R22 ;  /* 0x0000000c190c7227 */ /* 0x000fc80007820016 */
[----:B------:R-:W-:Y:S01]  /*3c60*/  IMAD.HI.U32 R11, R25, R11, RZ ;  /* 0x0000000b190b7227 */ /* 0x000fe200078e00ff */
[----:B------:R-:W-:-:S04]  /*3c70*/  IADD3 R23, P2, PT, R9, R12, RZ ;  /* 0x0000000c09177210 */ /* 0x000fc80007f5e0ff */
[----:B------:R-:W-:Y:S01]  /*3c80*/  IADD3.X R9, PT, PT, R11, R25, RZ, P0, !PT ;  /* 0x000000190b097210 */ /* 0x000fe200007fe4ff */
[----:B------:R-:W-:-:S03]  /*3c90*/  IMAD.WIDE.U32 R24, R23, R2, RZ ;  /* 0x0000000217187225 */ /* 0x000fc600078e00ff */
[----:B------:R-:W-:Y:S01]  /*3ca0*/  IADD3.X R9, PT, PT, RZ, RZ, R9, P2, P1 ;  /* 0x000000ffff097210 */ /* 0x000fe200017e2409 */
[----:B------:R-:W-:Y:S01]  /*3cb0*/  IMAD R12, R23, R3, R25 ;  /* 0x00000003170c7224 */ /* 0x000fe200078e0219 */
[----:B------:R-:W-:-:S03]  /*3cc0*/  IADD3 R20, P0, PT, RZ, -R24, RZ ;  /* 0x80000018ff147210 */ /* 0x000fc60007f1e0ff */
[----:B------:R-:W-:Y:S02]  /*3cd0*/  IMAD R12, R9, R2, R12 ;  /* 0x00000002090c7224 */ /* 0x000fe400078e020c */
[----:B------:R-:W-:-:S04]  /*3ce0*/  IMAD.HI.U32 R22, R23, R20, RZ ;  /* 0x0000001417167227 */ /* 0x000fc800078e00ff */
[----:B------:R-:W-:-:S04]  /*3cf0*/  IMAD.X R12, RZ, RZ, ~R12, P0 ;  /* 0x000000ffff0c7224 */ /* 0x000fc800000e0e0c */
[----:B------:R-:W-:-:S04]  /*3d00*/  IMAD.WIDE.U32 R22, P0, R23, R12, R22 ;  /* 0x0000000c17167225 */ /* 0x000fc80007800016 */
[C---:B------:R-:W-:Y:S02]  /*3d10*/  IMAD R11, R9.reuse, R12, RZ ;  /* 0x0000000c090b7224 */ /* 0x040fe400078e02ff */
[----:B------:R-:W-:-:S04]  /*3d20*/  IMAD.HI.U32 R20, P1, R9, R20, R22 ;  /* 0x0000001409147227 */ /* 0x000fc80007820016 */
[----:B------:R-:W-:Y:S02]  /*3d30*/  HFMA2 R23, -RZ, RZ, 0, 0 ;  /* 0x00000000ff177431 */ /* 0x000fe400000001ff */
[----:B------:R-:W-:Y:S01]  /*3d40*/  IMAD.HI.U32 R12, R9, R12, RZ ;  /* 0x0000000c090c7227 */ /* 0x000fe200078e00ff */
[----:B------:R-:W-:-:S04]  /*3d50*/  IADD3 R11, P2, PT, R11, R20, RZ ;  /* 0x000000140b0b7210 */ /* 0x000fc80007f5e0ff */
[----:B------:R-:W-:Y:S01]  /*3d60*/  IADD3.X R12, PT, PT, R12, R9, RZ, P0, !PT ;  /* 0x000000090c0c7210 */ /* 0x000fe200007fe4ff */
[----:B------:R-:W-:-:S03]  /*3d70*/  IMAD.HI.U32 R22, R11, R10, RZ ;  /* 0x0000000a0b167227 */ /* 0x000fc600078e00ff */
[----:B------:R-:W-:Y:S01]  /*3d80*/  IADD3.X R20, PT, PT, RZ, RZ, R12, P2, P1 ;  /* 0x000000ffff147210 */ /* 0x000fe200017e240c */
[----:B------:R-:W-:-:S04]  /*3d90*/  IMAD.WIDE.U32 R12, R11, R21, R22 ;  /* 0x000000150b0c7225 */ /* 0x000fc800078e0016 */
[C---:B------:R-:W-:Y:S02]  /*3da0*/  IMAD R9, R20.reuse, R21, RZ ;  /* 0x0000001514097224 */ /* 0x040fe400078e02ff */
[----:B------:R-:W-:-:S04]  /*3db0*/  IMAD.HI.U32 R12, P0, R20, R10, R12 ;  /* 0x0000000a140c7227 */ /* 0x000fc8000780000c */
[----:B------:R-:W-:Y:S01]  /*3dc0*/  IMAD.HI.U32 R11, R20, R21, RZ ;  /* 0x00000015140b7227 */ /* 0x000fe200078e00ff */
[----:B------:R-:W-:-:S03]  /*3dd0*/  IADD3 R9, P1, PT, R9, R12, RZ ;  /* 0x0000000c09097210 */ /* 0x000fc60007f3e0ff */
[----:B------:R-:W-:Y:S02]  /*3de0*/  IMAD.X R11, RZ, RZ, R11, P0 ;  /* 0x000000ffff0b7224 */ /* 0x000fe400000e060b */
[----:B------:R-:W-:-:S03]  /*3df0*/  IMAD.WIDE.U32 R22, R9, R2, RZ ;  /* 0x0000000209167225 */ /* 0x000fc600078e00ff */
[----:B------:R-:W-:Y:S01]  /*3e00*/  IADD3.X R11, PT, PT, RZ, R11, RZ, P1, !PT ;  /* 0x0000000bff0b7210 */ /* 0x000fe20000ffe4ff */
[----:B------:R-:W-:Y:S01]  /*3e10*/  IMAD R12, R9, R3, R23 ;  /* 0x00000003090c7224 */ /* 0x000fe200078e0217 */
[----:B------:R-:W-:-:S03]  /*3e20*/  IADD3 R13, P1, PT, -R22, R10, RZ ;  /* 0x0000000a160d7210 */ /* 0x000fc60007f3e1ff */
[-C--:B------:R-:W-:Y:S01]  /*3e30*/  IMAD R10, R11, R2.reuse, R12 ;  /* 0x000000020b0a7224 */ /* 0x080fe200078e020c */
[----:B------:R-:W-:Y:S02]  /*3e40*/  ISETP.GE.U32.AND P0, PT, R13, R2, PT ;  /* 0x000000020d00720c */ /* 0x000fe40003f06070 */
[----:B------:R-:W-:Y:S02]  /*3e50*/  IADD3 R12, P2, PT, -R2, R13, RZ ;  /* 0x0000000d020c7210 */ /* 0x000fe40007f5e1ff */
[----:B------:R-:W-:Y:S02]  /*3e60*/  IADD3.X R10, PT, PT, ~R10, R21, RZ, P1, !PT ;  /* 0x000000150a0a7210 */ /* 0x000fe40000ffe5ff */
[----:B------:R-:W-:Y:S02]  /*3e70*/  IADD3 R20, P1, PT, R9, 0x1, RZ ;  /* 0x0000000109147810 */ /* 0x000fe40007f3e0ff */
[C---:B------:R-:W-:Y:S01]  /*3e80*/  ISETP.GE.U32.AND.EX P0, PT, R10.reuse, R3, PT, P0 ;  /* 0x000000030a00720c */ /* 0x040fe20003f06100 */
[----:B------:R-:W-:Y:S01]  /*3e90*/  IMAD.X R21, R10, 0x1, ~R3, P2 ;  /* 0x000000010a157824 */ /* 0x000fe200010e0e03 */
[----:B------:R-:W-:-:S02]  /*3ea0*/  IADD3.X R22, PT, PT, RZ, R11, RZ, P1, !PT ;  /* 0x0000000bff167210 */ /* 0x000fc40000ffe4ff */
[----:B------:R-:W-:Y:S02]  /*3eb0*/  SEL R13, R12, R13, P0 ;  /* 0x0000000d0c0d7207 */ /* 0x000fe40000000000 */
[----:B------:R-:W-:Y:S02]  /*3ec0*/  SEL R20, R20, R9, P0 ;  /* 0x0000000914147207 */ /* 0x000fe40000000000 */
[----:B------:R-:W-:Y:S02]  /*3ed0*/  SEL R10, R21, R10, P0 ;  /* 0x0000000a150a7207 */ /* 0x000fe40000000000 */
[----:B------:R-:W-:Y:S02]  /*3ee0*/  SEL R22, R22, R11, P0 ;  /* 0x0000000b16167207 */ /* 0x000fe40000000000 */
[----:B------:R-:W-:Y:S02]  /*3ef0*/  ISETP.GE.U32.AND P0, PT, R13, R2, PT ;  /* 0x000000020d00720c */ /* 0x000fe40003f06070 */
[----:B------:R-:W-:-:S02]  /*3f00*/  IADD3 R9, P2, PT, R20, 0x1, RZ ;  /* 0x0000000114097810 */ /* 0x000fc40007f5e0ff */
[----:B------:R-:W-:Y:S02]  /*3f10*/  ISETP.NE.U32.AND P1, PT, R2, RZ, PT ;  /* 0x000000ff0200720c */ /* 0x000fe40003f25070 */
[----:B------:R-:W-:Y:S02]  /*3f20*/  ISETP.GE.U32.AND.EX P0, PT, R10, R3, PT, P0 ;  /* 0x000000030a00720c */ /* 0x000fe40003f06100 */
[----:B------:R-:W-:Y:S02]  /*3f30*/  ISETP.NE.AND.EX P1, PT, R3, RZ, PT, P1 ;  /* 0x000000ff0300720c */ /* 0x000fe40003f25310 */
[----:B------:R-:W-:Y:S02]  /*3f40*/  SEL R9, R9, R20, P0 ;  /* 0x0000001409097207 */ /* 0x000fe40000000000 */
[-C--:B------:R-:W-:Y:S02]  /*3f50*/  IADD3.X R11, PT, PT, RZ, R22.reuse, RZ, P2, !PT ;  /* 0x00000016ff0b7210 */ /* 0x080fe400017fe4ff */
[----:B------:R-:W-:Y:S01]  /*3f60*/  SEL R2, R9, 0xffffffff, P1 ;  /* 0xffffffff09027807 */ /* 0x000fe20000800000 */
[----:B------:R-:W-:Y:S01]  /*3f70*/  IMAD.MOV.U32 R9, RZ, RZ, 0x0 ;  /* 0x00000000ff097424 */ /* 0x000fe200078e00ff */
[----:B------:R-:W-:-:S04]  /*3f80*/  SEL R11, R11, R22, P0 ;  /* 0x000000160b0b7207 */ /* 0x000fc80000000000 */
[----:B------:R-:W-:Y:S01]  /*3f90*/  SEL R3, R11, 0xffffffff, P1 ;  /* 0xffffffff0b037807 */ /* 0x000fe20000800000 */
[----:B------:R-:W-:Y:S06]  /*3fa0*/  RET.REL.NODEC R8 `(_Z14permute_kernelPdS_iiPmS0_S0_) ;  /* 0xffffffc008147950 */ /* 0x000fec0003c3ffff */
        .weak           $__internal_1_$__cuda_sm20_rem_u64
        .type           $__internal_1_$__cuda_sm20_rem_u64,@function
        .size           $__internal_1_$__cuda_sm20_rem_u64,(.L_x_245 - $__internal_1_$__cuda_sm20_rem_u64)
$__internal_1_$__cuda_sm20_rem_u64:
[----:B------:R-:W0:Y:S08]  /*3fb0*/  I2F.U64.RP R2, R8 ;  /* 0x0000000800027312 */ /* 0x000e300000309000 */
[----:B0-----:R-:W0:Y:S02]  /*3fc0*/  MUFU.RCP R2, R2 ;  /* 0x0000000200027308 */ /* 0x001e240000001000 */
[----:B0-----:R-:W-:-:S06]  /*3fd0*/  IADD3 R10, PT, PT, R2, 0x1ffffffe, RZ ;  /* 0x1ffffffe020a7810 */ /* 0x001fcc0007ffe0ff */
[----:B------:R-:W0:Y:S02]  /*3fe0*/  F2I.U64.TRUNC R10, R10 ;  /* 0x0000000a000a7311 */ /* 0x000e24000020d800 */
[----:B0-----:R-:W-:-:S04]  /*3ff0*/  IMAD.WIDE.U32 R12, R10, R8, RZ ;  /* 0x000000080a0c7225 */ /* 0x001fc800078e00ff */
[----:B------:R-:W-:Y:S01]  /*4000*/  IMAD R13, R10, R9, R13 ;  /* 0x000000090a0d7224 */ /* 0x000fe200078e020d */
[----:B------:R-:W-:-:S03]  /*4010*/  IADD3 R15, P0, PT, RZ, -R12, RZ ;  /* 0x8000000cff0f7210 */ /* 0x000fc60007f1e0ff */
[----:B------:R-:W-:Y:S02]  /*4020*/  IMAD R13, R11, R8, R13 ;  /* 0x000000080b0d7224 */ /* 0x000fe400078e020d */
[----:B------:R-:W-:-:S03]  /*4030*/  IMAD.HI.U32 R12, R10, R15, RZ ;  /* 0x0000000f0a0c7227 */ /* 0x000fc600078e00ff */
[----:B------:R-:W-:Y:S01]  /*4040*/  IADD3.X R19, PT, PT, RZ, ~R13, RZ, P0, !PT ;  /* 0x8000000dff137210 */ /* 0x000fe200007fe4ff */
[----:B------:R-:W-:-:S04]  /*4050*/  IMAD.MOV.U32 R13, RZ, RZ, R10 ;  /* 0x000000ffff0d7224 */ /* 0x000fc800078e000a */
        /* <DEDUP_REMOVED lines=11> */
[----:B------:R-:W-:-:S03]  /*4110*/  IMAD.HI.U32 R12, R13, R11, RZ ;  /* 0x0000000b0d0c7227 */ /* 0x000fc600078e00ff */
[----:B------:R-:W-:-:S05]  /*4120*/  IADD3.X R10, PT, PT, RZ, ~R2, RZ, P0, !PT ;  /* 0x80000002ff0a7210 */ /* 0x000fca00007fe4ff */
[----:B------:R-:W-:-:S04]  /*4130*/  IMAD.WIDE.U32 R12, P0, R13, R10, R12 ;  /* 0x0000000a0d0c7225 */ /* 0x000fc8000780000c */
[C---:B------:R-:W-:Y:S02]  /*4140*/  IMAD R19, R15.reuse, R10, RZ ;  /* 0x0000000a0f137224 */ /* 0x040fe400078e02ff */
[----:B------:R-:W-:Y:S01]  /*4150*/  IMAD.HI.U32 R2, P1, R15, R11, R12 ;  /* 0x0000000b0f027227 */ /* 0x000fe2000782000c */
[----:B------:R-:W-:-:S03]  /*4160*/  MOV R11, RZ ;  /* 0x000000ff000b7202 */ /* 0x000fc60000000f00 */
[----:B------:R-:W-:Y:S01]  /*4170*/  IMAD.HI.U32 R10, R15, R10, RZ ;  /* 0x0000000a0f0a7227 */ /* 0x000fe200078e00ff */
[----:B------:R-:W-:-:S03]  /*4180*/  IADD3 R2, P2, PT, R19, R2, RZ ;  /* 0x0000000213027210 */ /* 0x000fc60007f5e0ff */
[----:B------:R-:W-:Y:S02]  /*4190*/  IMAD.X R15, R10, 0x1, R15, P0 ;  /* 0x000000010a0f7824 */ /* 0x000fe400000e060f */
[----:B------:R-:W-:-:S03]  /*41a0*/  IMAD.HI.U32 R10, R2, R17, RZ ;  /* 0x00000011020a7227 */ /* 0x000fc600078e00ff */
[----:B------:R-:W-:Y:S01]  /*41b0*/  IADD3.X R12, PT, PT, RZ, RZ, R15, P2, P1 ;  /* 0x000000ffff0c7210 */ /* 0x000fe200017e240f */
[----:B------:R-:W-:-:S04]  /*41c0*/  IMAD.WIDE.U32 R10, R2, R3, R10 ;  /* 0x00000003020a7225 */ /* 0x000fc800078e000a */
[C---:B------:R-:W-:Y:S02]  /*41d0*/  IMAD R13, R12.reuse, R3, RZ ;  /* 0x000000030c0d7224 */ /* 0x040fe400078e02ff */
[----:B------:R-:W-:-:S04]  /*41e0*/  IMAD.HI.U32 R10, P0, R12, R17, R10 ;  /* 0x000000110c0a7227 */ /* 0x000fc8000780000a */
[----:B------:R-:W-:Y:S01]  /*41f0*/  IMAD.HI.U32 R2, R12, R3, RZ ;  /* 0x000000030c027227 */ /* 0x000fe200078e00ff */
[----:B------:R-:W-:-:S04]  /*4200*/  IADD3 R13, P1, PT, R13, R10, RZ ;  /* 0x0000000a0d0d7210 */ /* 0x000fc80007f3e0ff */
[----:B------:R-:W-:Y:S01]  /*4210*/  IADD3.X R2, PT, PT, R2, RZ, RZ, P0, !PT ;  /* 0x000000ff02027210 */ /* 0x000fe200007fe4ff */
[----:B------:R-:W-:-:S04]  /*4220*/  IMAD.WIDE.U32 R10, R13, R8, RZ ;  /* 0x000000080d0a7225 */ /* 0x000fc800078e00ff */
[----:B------:R-:W-:Y:S01]  /*4230*/  IMAD.X R15, RZ, RZ, R2, P1 ;  /* 0x000000ffff0f7224 */ /* 0x000fe200008e0602 */
[----:B------:R-:W-:Y:S01]  /*4240*/  IADD3 R17, P1, PT, -R10, R17, RZ ;  /* 0x000000110a117210 */ /* 0x000fe20007f3e1ff */
[----:B------:R-:W-:-:S03]  /*4250*/  IMAD R13, R13, R9, R11 ;  /* 0x000000090d0d7224 */ /* 0x000fc600078e020b */
[-C--:B------:R-:W-:Y:S01]  /*4260*/  ISETP.GE.U32.AND P0, PT, R17, R8.reuse, PT ;  /* 0x000000081100720c */ /* 0x080fe20003f06070 */
[----:B------:R-:W-:-:S05]  /*4270*/  IMAD R2, R15, R8, R13 ;  /* 0x000000080f027224 */ /* 0x000fca00078e020d */
[----:B------:R-:W-:Y:S02]  /*4280*/  IADD3.X R13, PT, PT, ~R2, R3, RZ, P1, !PT ;  /* 0x00000003020d7210 */ /* 0x000fe40000ffe5ff */
[----:B------:R-:W-:Y:S02]  /*4290*/  IADD3 R3, P1, PT, -R8, R17, RZ ;  /* 0x0000001108037210 */ /* 0x000fe40007f3e1ff */
[----:B------:R-:W-:Y:S02]  /*42a0*/  ISETP.GE.U32.AND.EX P0, PT, R13, R9, PT, P0 ;  /* 0x000000090d00720c */ /* 0x000fe40003f06100 */
[----:B------:R-:W-:Y:S02]  /*42b0*/  IADD3.X R11, PT, PT, ~R9, R13, RZ, P1, !PT ;  /* 0x0000000d090b7210 */ /* 0x000fe40000ffe5ff */
[----:B------:R-:W-:Y:S02]  /*42c0*/  SEL R3, R3, R17, P0 ;  /* 0x0000001103037207 */ /* 0x000fe40000000000 */
[----:B------:R-:W-:-:S02]  /*42d0*/  SEL R11, R11, R13, P0 ;  /* 0x0000000d0b0b7207 */ /* 0x000fc40000000000 */
[C---:B------:R-:W-:Y:S02]  /*42e0*/  ISETP.GE.U32.AND P0, PT, R3.reuse, R8, PT ;  /* 0x000000080300720c */ /* 0x040fe40003f06070 */
[----:B------:R-:W-:Y:S01]  /*42f0*/  ISETP.NE.U32.AND P1, PT, R8, RZ, PT ;  /* 0x000000ff0800720c */ /* 0x000fe20003f25070 */
[----:B------:R-:W-:Y:S01]  /*4300*/  IMAD.IADD R8, R3, 0x1, -R8 ;  /* 0x0000000103087824 */ /* 0x000fe200078e0a08 */
[----:B------:R-:W-:Y:S02]  /*4310*/  ISETP.GE.U32.AND.EX P0, PT, R11, R9, PT, P0 ;  /* 0x000000090b00720c */ /* 0x000fe40003f06100 */
[----:B------:R-:W-:Y:S02]  /*4320*/  MOV R2, R0 ;  /* 0x0000000000027202 */ /* 0x000fe40000000f00 */
[----:B------:R-:W-:Y:S01]  /*4330*/  SEL R8, R8, R3, P0 ;  /* 0x0000000308087207 */ /* 0x000fe20000000000 */
[----:B------:R-:W-:Y:S01]  /*4340*/  HFMA2 R3, -RZ, RZ, 0, 0 ;  /* 0x00000000ff037431 */ /* 0x000fe200000001ff */
[----:B------:R-:W-:-:S04]  /*4350*/  ISETP.NE.AND.EX P1, PT, R9, RZ, PT, P1 ;  /* 0x000000ff0900720c */ /* 0x000fc80003f25310 */
[----:B------:R-:W-:Y:S01]  /*4360*/  SEL R8, R8, 0xffffffff, P1 ;  /* 0xffffffff08087807 */ /* 0x000fe20000800000 */
[----:B------:R-:W-:Y:S08]  /*4370*/  RET.REL.NODEC R2 `(_Z14permute_kernelPdS_iiPmS0_S0_) ;  /* 0xffffffbc02207950 */ /* 0x000ff00003c3ffff */
.L_x_88:
        /* <DEDUP_REMOVED lines=16> */
.L_x_245:


//--------------------- .text._Z12pad2d_kernelPdS_iiPmS0_S0_ --------------------------
	.section	.text._Z12pad2d_kernelPdS_iiPmS0_S0_,"ax",@progbits
	.align	128
        .global         _Z12pad2d_kernelPdS_iiPmS0_S0_
        .type           _Z12pad2d_kernelPdS_iiPmS0_S0_,@function
        .size           _Z12pad2d_kernelPdS_iiPmS0_S0_,(.L_x_247 - _Z12pad2d_kernelPdS_iiPmS0_S0_)
        .other          _Z12pad2d_kernelPdS_iiPmS0_S0_,@"STO_CUDA_ENTRY STV_DEFAULT"
_Z12pad2d_kernelPdS_iiPmS0_S0_:
.text._Z12pad2d_kernelPdS_iiPmS0_S0_:
        /* <DEDUP_REMOVED lines=8> */
[----:B------:R-:W0:Y:S01]  /*0080*/  S2UR UR5, SR_CgaCtaId ;  /* 0x00000000000579c3 */ /* 0x000e220000008800 */
[----:B------:R-:W-:Y:S02]  /*0090*/  UISETP.GE.AND UP0, UPT, UR7, 0x1, UPT ;  /* 0x000000010700788c */ /* 0x000fe4000bf06270 */
[----:B------:R-:W-:Y:S01]  /*00a0*/  IMAD R3, R3, UR7, RZ ;  /* 0x0000000703037c24 */ /* 0x000fe2000f8e02ff */
[----:B------:R-:W-:Y:S01]  /*00b0*/  UMOV UR4, 0x400 ;  /* 0x0000040000047882 */ /* 0x000fe20000000000 */
[----:B------:R-:W-:Y:S01]  /*00c0*/  SHF.R.S32.HI R4, RZ, 0x1f, R5 ;  /* 0x0000001fff047819 */ /* 0x000fe20000011405 */
[----:B------:R-:W1:Y:S01]  /*00d0*/  LDCU.64 UR8, c[0x0][0x358] ;  /* 0x00006b00ff0877ac */ /* 0x000e620008000a00 */
[----:B0-----:R-:W-:-:S06]  /*00e0*/  ULEA UR4, UR5, UR4, 0x18 ;  /* 0x0000000405047291 */ /* 0x001fcc000f8ec0ff */
[----:B------:R-:W-:Y:S01]  /*00f0*/  LEA R3, R3, UR4, 0x2 ;  /* 0x0000000403037c11 */ /* 0x000fe2000f8e10ff */
[----:B-1----:R-:W-:Y:S06]  /*0100*/  BRA.U !UP0, `(.L_x_89) ;  /* 0x0000002908207547 */ /* 0x002fec000b800000 */
[----:B------:R-:W0:Y:S01]  /*0110*/  LDCU UR4, c[0x0][0x394] ;  /* 0x00007280ff0477ac */ /* 0x000e220008000800 */
[----:B------:R-:W-:Y:S01]  /*0120*/  MOV R2, R5 ;  /* 0x0000000500027202 */ /* 0x000fe20000000f00 */
[----:B------:R-:W-:Y:S01]  /*0130*/  IMAD.MOV.U32 R9, RZ, RZ, R4 ;  /* 0x000000ffff097224 */ /* 0x000fe200078e0004 */
[----:B------:R-:W-:Y:S02]  /*0140*/  UISETP.GE.U32.AND UP0, UPT, UR7, 0x8, UPT ;  /* 0x000000080700788c */ /* 0x000fe4000bf06070 */
[----:B------:R-:W-:Y:S01]  /*0150*/  ULOP3.LUT UR6, UR7, 0x7, URZ, 0xc0, !UPT ;  /* 0x0000000707067892 */ /* 0x000fe2000f8ec0ff */
[----:B0-----:R-:W-:-:S06]  /*0160*/  MOV R0, UR4 ;  /* 0x0000000400007c02 */ /* 0x001fcc0008000f00 */
[----:B------:R-:W-:Y:S05]  /*0170*/  BRA.U !UP0, `(.L_x_90) ;  /* 0x0000001508587547 */ /* 0x000fea000b800000 */
[----:B------:R-:W0:Y:S01]  /*0180*/  LDC.64 R14, c[0x0][0x398] ;  /* 0x0000e600ff0e7b82 */ /* 0x000e220000000a00 */
[----:B------:R-:W-:Y:S01]  /*0190*/  MOV R2, R5 ;  /* 0x0000000500027202 */ /* 0x000fe20000000f00 */
[----:B------:R-:W-:Y:S01]  /*01a0*/  IMAD.MOV.U32 R9, RZ, RZ, R4 ;  /* 0x000000ffff097224 */ /* 0x000fe200078e0004 */
[----:B------:R-:W-:Y:S01]  /*01b0*/  ULOP3.LUT UR5, UR7, 0x7ffffff8, URZ, 0xc0, !UPT ;  /* 0x7ffffff807057892 */ /* 0x000fe2000f8ec0ff */
[----:B------:R-:W-:Y:S01]  /*01c0*/  IMAD.U32 R0, RZ, RZ, UR4 ;  /* 0x00000004ff007e24 */ /* 0x000fe2000f8e00ff */
[----:B------:R-:W-:-:S10]  /*01d0*/  UMOV UR4, URZ ;  /* 0x000000ff00047c82 */ /* 0x000fd40008000000 */
.L_x_115:
[----:B------:R-:W-:-:S05]  /*01e0*/  IADD3 R17, PT, PT, R0, -0x1, RZ ;  /* 0xffffffff00117810 */ /* 0x000fca0007ffe0ff */
[----:B01----:R-:W-:-:S06]  /*01f0*/  IMAD.WIDE.U32 R16, R17, 0x8, R14 ;  /* 0x0000000811107825 */ /* 0x003fcc00078e000e */
[----:B------:R-:W2:Y:S01]  /*0200*/  LDG.E.64 R16, desc[UR8][R16.64] ;  /* 0x0000000810107981 */ /* 0x000ea2000c1e1b00 */
        /* <DEDUP_REMOVED lines=8> */
[----:B------:R-:W-:Y:S01]  /*0290*/  IMAD.MOV.U32 R19, RZ, RZ, RZ ;  /* 0x000000ffff137224 */ /* 0x000fe200078e00ff */
        /* <DEDUP_REMOVED lines=17> */
[----:B------:R-:W-:Y:S01]  /*03b0*/  IMAD R6, R16, R7, R2 ;  /* 0x0000000710067224 */ /* 0x000fe200078e0202 */
[----:B------:R-:W-:Y:S06]  /*03c0*/  BRA `(.L_x_93) ;  /* 0x0000000000247947 */ /* 0x000fec0003800000 */
.L_x_92:
[----:B------:R-:W-:Y:S01]  /*03d0*/  MOV R21, R9 ;  /* 0x0000000900157202 */ /* 0x000fe20000000f00 */
[----:B------:R-:W-:Y:S01]  /*03e0*/  IMAD.MOV.U32 R8, RZ, RZ, R16 ;  /* 0x000000ffff087224 */ /* 0x000fe200078e0010 */
[----:B------:R-:W-:Y:S02]  /*03f0*/  MOV R9, R17 ;  /* 0x0000001100097202 */ /* 0x000fe40000000f00 */
[----:B------:R-:W-:-:S07]  /*0400*/  MOV R6, 0x420 ;  /* 0x0000042000067802 */ /* 0x000fce0000000f00 */
[----:B------:R-:W-:Y:S05]  /*0410*/  CALL.REL.NOINC `($__internal_2_$__cuda_sm20_div_u64) ;  /* 0x00000034003c7944 */ /* 0x000fea0003c00000 */
[----:B------:R-:W-:Y:S01]  /*0420*/  IMAD.MOV R7, RZ, RZ, -R8 ;  /* 0x000000ffff077224 */ /* 0x000fe200078e0a08 */
[----:B------:R-:W-:Y:S01]  /*0430*/  MOV R18, R8 ;  /* 0x0000000800127202 */ /* 0x000fe20000000f00 */
[----:B------:R-:W-:Y:S02]  /*0440*/  IMAD.MOV.U32 R19, RZ, RZ, R9 ;  /* 0x000000ffff137224 */ /* 0x000fe400078e0009 */
[----:B------:R-:W-:-:S07]  /*0450*/  IMAD R6, R16, R7, R2 ;  /* 0x0000000710067224 */ /* 0x000fce00078e0202 */
.L_x_93:
[----:B------:R-:W-:Y:S05]  /*0460*/  BSYNC.RECONVERGENT B0 ;  /* 0x0000000000007941 */ /* 0x000fea0003800200 */
.L_x_91:
        /* <DEDUP_REMOVED lines=32> */
.L_x_95:
[----:B------:R-:W-:Y:S01]  /*0670*/  MOV R2, R18 ;  /* 0x0000001200027202 */ /* 0x000fe20000000f00 */
[----:B------:R-:W-:Y:S01]  /*0680*/  IMAD.MOV.U32 R21, RZ, RZ, R19 ;  /* 0x000000ffff157224 */ /* 0x000fe200078e0013 */
[----:B------:R-:W-:Y:S01]  /*0690*/  MOV R8, R16 ;  /* 0x0000001000087202 */ /* 0x000fe20000000f00 */
[----:B------:R-:W-:Y:S01]  /*06a0*/  IMAD.MOV.U32 R9, RZ, RZ, R17 ;  /* 0x000000ffff097224 */ /* 0x000fe200078e0011 */
[----:B------:R-:W-:-:S07]  /*06b0*/  MOV R6, 0x6d0 ;  /* 0x000006d000067802 */ /* 0x000fce0000000f00 */
[----:B------:R-:W-:Y:S05]  /*06c0*/  CALL.REL.NOINC `($__internal_2_$__cuda_sm20_div_u64) ;  /* 0x0000003000907944 */ /* 0x000fea0003c00000 */
[----:B------:R-:W-:Y:S02]  /*06d0*/  IADD3 R7, PT, PT, -R8, RZ, RZ ;  /* 0x000000ff08077210 */ /* 0x000fe40007ffe1ff */
[----:B------:R-:W-:-:S03]  /*06e0*/  MOV R19, R9 ;  /* 0x0000000900137202 */ /* 0x000fc60000000f00 */
[----:B------:R-:W-:Y:S02]  /*06f0*/  IMAD R6, R16, R7, R18 ;  /* 0x0000000710067224 */ /* 0x000fe400078e0212 */
[----:B------:R-:W-:-:S07]  /*0700*/  IMAD.MOV.U32 R18, RZ, RZ, R8 ;  /* 0x000000ffff127224 */ /* 0x000fce00078e0008 */
.L_x_96:
[----:B------:R-:W-:Y:S05]  /*0710*/  BSYNC.RECONVERGENT B0 ;  /* 0x0000000000007941 */ /* 0x000fea0003800200 */
.L_x_94:
        /* <DEDUP_REMOVED lines=31> */
.L_x_98:
        /* <DEDUP_REMOVED lines=10> */
.L_x_99:
[----:B------:R-:W-:Y:S05]  /*09b0*/  BSYNC.RECONVERGENT B0 ;  /* 0x0000000000007941 */ /* 0x000fea0003800200 */
.L_x_97:
        /* <DEDUP_REMOVED lines=31> */
.L_x_101:
        /* <DEDUP_REMOVED lines=10> */
.L_x_102:
[----:B------:R-:W-:Y:S05]  /*0c50*/  BSYNC.RECONVERGENT B0 ;  /* 0x0000000000007941 */ /* 0x000fea0003800200 */
.L_x_100:
        /* <DEDUP_REMOVED lines=31> */
.L_x_104:
        /* <DEDUP_REMOVED lines=10> */
.L_x_105:
[----:B------:R-:W-:Y:S05]  /*0ef0*/  BSYNC.RECONVERGENT B0 ;  /* 0x0000000000007941 */ /* 0x000fea0003800200 */
.L_x_103:
        /* <DEDUP_REMOVED lines=31> */
.L_x_107:
        /* <DEDUP_REMOVED lines=10> */
.L_x_108:
[----:B------:R-:W-:Y:S05]  /*1190*/  BSYNC.RECONVERGENT B0 ;  /* 0x0000000000007941 */ /* 0x000fea0003800200 */
.L_x_106:
        /* <DEDUP_REMOVED lines=31> */
.L_x_110:
        /* <DEDUP_REMOVED lines=10> */
.L_x_111:
[----:B------:R-:W-:Y:S05]  /*1430*/  BSYNC.RECONVERGENT B0 ;  /* 0x0000000000007941 */ /* 0x000fea0003800200 */
.L_x_109:
        /* <DEDUP_REMOVED lines=16> */
[----:B------:R-:W-:Y:S01]  /*1540*/  IMAD.HI.U32 R7, R7, R9, R6 ;  /* 0x0000000907077227 */ /* 0x000fe200078e0006 */
[----:B------:R-:W-:-:S05]  /*1550*/  MOV R9, RZ ;  /* 0x000000ff00097202 */ /* 0x000fca0000000f00 */
        /* <DEDUP_REMOVED lines=11> */
[----:B------:R-:W-:Y:S06]  /*1610*/  BRA `(.L_x_114) ;  /* 0x0000000000247947 */ /* 0x000fec0003800000 */
.L_x_113:
[----:B------:R-:W-:Y:S01]  /*1620*/  IMAD.MOV.U32 R2, RZ, RZ, R16 ;  /* 0x000000ffff027224 */ /* 0x000fe200078e0010 */
[----:B------:R-:W-:Y:S01]  /*1630*/  MOV R21, R17 ;  /* 0x0000001100157202 */ /* 0x000fe20000000f00 */
[----:B------:R-:W-:Y:S01]  /*1640*/  IMAD.MOV.U32 R9, RZ, RZ, R19 ;  /* 0x000000ffff097224 */ /* 0x000fe200078e0013 */
[----:B------:R-:W-:Y:S02]  /*1650*/  MOV R8, R18 ;  /* 0x0000001200087202 */ /* 0x000fe40000000f00 */
[----:B------:R-:W-:-:S07]  /*1660*/  MOV R6, 0x1680 ;  /* 0x0000168000067802 */ /* 0x000fce0000000f00 */
[----:B------:R-:W-:Y:S05]  /*1670*/  CALL.REL.NOINC `($__internal_2_$__cuda_sm20_div_u64) ;  /* 0x0000002000a47944 */ /* 0x000fea0003c00000 */
[----:B------:R-:W-:Y:S02]  /*1680*/  IADD3 R7, PT, PT, -R8, RZ, RZ ;  /* 0x000000ff08077210 */ /* 0x000fe40007ffe1ff */
[----:B------:R-:W-:-:S03]  /*1690*/  MOV R2, R8 ;  /* 0x0000000800027202 */ /* 0x000fc60000000f00 */
[----:B------:R-:W-:-:S07]  /*16a0*/  IMAD R16, R18, R7, R16 ;  /* 0x0000000712107224 */ /* 0x000fce00078e0210 */
.L_x_114:
[----:B------:R-:W-:Y:S05]  /*16b0*/  BSYNC.RECONVERGENT B0 ;  /* 0x0000000000007941 */ /* 0x000fea0003800200 */
.L_x_112:
[----:B------:R1:W-:Y:S01]  /*16c0*/  STS [R23+-0x20], R16 ;  /* 0xffffe01017007388 */ /* 0x0003e20000000800 */
[----:B------:R-:W-:Y:S05]  /*16d0*/  BRA.U UP0, `(.L_x_115) ;  /* 0xffffffe900c07547 */ /* 0x000fea000b83ffff */
.L_x_90:
[----:B------:R-:W-:-:S09]  /*16e0*/  UISETP.NE.AND UP0, UPT, UR6, URZ, UPT ;  /* 0x000000ff0600728c */ /* 0x000fd2000bf05270 */
[----:B------:R-:W-:Y:S05]  /*16f0*/  BRA.U !UP0, `(.L_x_89) ;  /* 0x0000001108a47547 */ /* 0x000fea000b800000 */
[----:B------:R-:W0:Y:S01]  /*1700*/  LDCU UR4, c[0x0][0x394] ;  /* 0x00007280ff0477ac */ /* 0x000e220008000800 */
[----:B------:R-:W-:Y:S02]  /*1710*/  UISETP.GE.U32.AND UP0, UPT, UR6, 0x4, UPT ;  /* 0x000000040600788c */ /* 0x000fe4000bf06070 */
[----:B0-----:R-:W-:-:S07]  /*1720*/  ULOP3.LUT UR4, UR4, 0x3, URZ, 0xc0, !UPT ;  /* 0x0000000304047892 */ /* 0x001fce000f8ec0ff */
[----:B------:R-:W-:Y:S05]  /*1730*/  BRA.U !UP0, `(.L_x_116) ;  /* 0x0000000908a47547 */ /* 0x000fea000b800000 */
[----:B------:R-:W0:Y:S01]  /*1740*/  LDC.64 R14, c[0x0][0x398] ;  /* 0x0000e600ff0e7b82 */ /* 0x000e220000000a00 */
[----:B------:R-:W-:-:S04]  /*1750*/  VIADD R7, R0, 0xffffffff ;  /* 0xffffffff00077836 */ /* 0x000fc80000000000 */
[----:B0-----:R-:W-:-:S06]  /*1760*/  IMAD.WIDE.U32 R14, R7, 0x8, R14 ;  /* 0x00000008070e7825 */ /* 0x001fcc00078e000e */
[----:B------:R-:W2:Y:S01]  /*1770*/  LDG.E.64 R14, desc[UR8][R14.64] ;  /* 0x000000080e0e7981 */ /* 0x000ea2000c1e1b00 */
[----:B------:R-:W-:Y:S01]  /*1780*/  BSSY.RECONVERGENT B0, `(.L_x_117) ;  /* 0x0000023000007945 */ /* 0x000fe20003800200 */
        /* <DEDUP_REMOVED lines=8> */
[----:B0-----:R-:W-:-:S06]  /*1810*/  IADD3 R6, PT, PT, R8, 0xffffffe, RZ ;  /* 0x0ffffffe08067810 */ /* 0x001fcc0007ffe0ff */
[----:B------:R0:W2:Y:S02]  /*1820*/  F2I.FTZ.U32.TRUNC.NTZ R7, R6 ;  /* 0x0000000600077305 */ /* 0x0000a4000021f000 */
[----:B0-----:R-:W-:Y:S02]  /*1830*/  IMAD.MOV.U32 R6, RZ, RZ, RZ ;  /* 0x000000ffff067224 */ /* 0x001fe400078e00ff */
[----:B--2---:R-:W-:-:S04]  /*1840*/  IMAD R9, R9, R7, RZ ;  /* 0x0000000709097224 */ /* 0x004fc800078e02ff */
        /* <DEDUP_REMOVED lines=11> */
[----:B------:R-:W-:Y:S01]  /*1900*/  IMAD R11, R14, R11, R2 ;  /* 0x0000000b0e0b7224 */ /* 0x000fe200078e0202 */
[----:B------:R-:W-:Y:S06]  /*1910*/  BRA `(.L_x_119) ;  /* 0x0000000000247947 */ /* 0x000fec0003800000 */
.L_x_118:
[----:B------:R-:W-:Y:S01]  /*1920*/  MOV R21, R9 ;  /* 0x0000000900157202 */ /* 0x000fe20000000f00 */
[----:B------:R-:W-:Y:S01]  /*1930*/  IMAD.MOV.U32 R9, RZ, RZ, R15 ;  /* 0x000000ffff097224 */ /* 0x000fe200078e000f */
[----:B------:R-:W-:Y:S02]  /*1940*/  MOV R8, R14 ;  /* 0x0000000e00087202 */ /* 0x000fe40000000f00 */
[----:B------:R-:W-:-:S07]  /*1950*/  MOV R6, 0x1970 ;  /* 0x0000197000067802 */ /* 0x000fce0000000f00 */
[----:B-1----:R-:W-:Y:S05]  /*1960*/  CALL.REL.NOINC `($__internal_2_$__cuda_sm20_div_u64) ;  /* 0x0000001c00e87944 */ /* 0x002fea0003c00000 */
[----:B------:R-:W-:Y:S01]  /*1970*/  IADD3 R11, PT, PT, -R8, RZ, RZ ;  /* 0x000000ff080b7210 */ /* 0x000fe20007ffe1ff */
[----:B------:R-:W-:Y:S01]  /*1980*/  IMAD.MOV.U32 R19, RZ, RZ, R9 ;  /* 0x000000ffff137224 */ /* 0x000fe200078e0009 */
[----:B------:R-:W-:-:S03]  /*1990*/  MOV R18, R8 ;  /* 0x0000000800127202 */ /* 0x000fc60000000f00 */
[----:B------:R-:W-:-:S07]  /*19a0*/  IMAD R11, R14, R11, R2 ;  /* 0x0000000b0e0b7224 */ /* 0x000fce00078e0202 */
.L_x_119:
[----:B------:R-:W-:Y:S05]  /*19b0*/  BSYNC.RECONVERGENT B0 ;  /* 0x0000000000007941 */ /* 0x000fea0003800200 */
.L_x_117:
[----:B------:R-:W0:Y:S01]  /*19c0*/  LDC.64 R14, c[0x0][0x398] ;  /* 0x0000e600ff0e7b82 */ /* 0x000e220000000a00 */
[----:B------:R-:W-:-:S05]  /*19d0*/  IADD3 R7, PT, PT, R0, -0x2, RZ ;  /* 0xfffffffe00077810 */ /* 0x000fca0007ffe0ff */
[----:B0-----:R-:W-:-:S06]  /*19e0*/  IMAD.WIDE.U32 R14, R7, 0x8, R14 ;  /* 0x00000008070e7825 */ /* 0x001fcc00078e000e */
[----:B------:R-:W2:Y:S01]  /*19f0*/  LDG.E.64 R14, desc[UR8][R14.64] ;  /* 0x000000080e0e7981 */ /* 0x000ea2000c1e1b00 */
[----:B-1----:R-:W-:Y:S01]  /*1a00*/  LEA R16, R0, R3, 0x2 ;  /* 0x0000000300107211 */ /* 0x002fe200078e10ff */
[----:B------:R-:W-:Y:S04]  /*1a10*/  BSSY.RECONVERGENT B0, `(.L_x_120) ;  /* 0x0000026000007945 */ /* 0x000fe80003800200 */
        /* <DEDUP_REMOVED lines=27> */
.L_x_121:
[----:B------:R-:W-:Y:S01]  /*1bd0*/  MOV R2, R18 ;  /* 0x0000001200027202 */ /* 0x000fe20000000f00 */
[----:B------:R-:W-:Y:S01]  /*1be0*/  IMAD.MOV.U32 R8, RZ, RZ, R14 ;  /* 0x000000ffff087224 */ /* 0x000fe200078e000e */
[----:B------:R-:W-:Y:S02]  /*1bf0*/  MOV R21, R19 ;  /* 0x0000001300157202 */ /* 0x000fe40000000f00 */
[----:B------:R-:W-:Y:S02]  /*1c00*/  MOV R9, R15 ;  /* 0x0000000f00097202 */ /* 0x000fe40000000f00 */
[----:B------:R-:W-:-:S07]  /*1c10*/  MOV R6, 0x1c30 ;  /* 0x00001c3000067802 */ /* 0x000fce0000000f00 */
[----:B------:R-:W-:Y:S05]  /*1c20*/  CALL.REL.NOINC `($__internal_2_$__cuda_sm20_div_u64) ;  /* 0x0000001c00387944 */ /* 0x000fea0003c00000 */
[----:B------:R-:W-:Y:S02]  /*1c30*/  IADD3 R11, PT, PT, -R8, RZ, RZ ;  /* 0x000000ff080b7210 */ /* 0x000fe40007ffe1ff */
[----:B------:R-:W-:-:S03]  /*1c40*/  MOV R19, R9 ;  /* 0x0000000900137202 */ /* 0x000fc60000000f00 */
[----:B------:R-:W-:Y:S02]  /*1c50*/  IMAD R11, R14, R11, R18 ;  /* 0x0000000b0e0b7224 */ /* 0x000fe400078e0212 */
[----:B------:R-:W-:-:S07]  /*1c60*/  IMAD.MOV.U32 R18, RZ, RZ, R8 ;  /* 0x000000ffff127224 */ /* 0x000fce00078e0008 */
.L_x_122:
[----:B------:R-:W-:Y:S05]  /*1c70*/  BSYNC.RECONVERGENT B0 ;  /* 0x0000000000007941 */ /* 0x000fea0003800200 */
.L_x_120:
[----:B------:R-:W0:Y:S01]  /*1c80*/  LDC.64 R14, c[0x0][0x398] ;  /* 0x0000e600ff0e7b82 */ /* 0x000e220000000a00 */
[----:B------:R-:W-:-:S05]  /*1c90*/  IADD3 R7, PT, PT, R0, -0x3, RZ ;  /* 0xfffffffd00077810 */ /* 0x000fca0007ffe0ff */
        /* <DEDUP_REMOVED lines=30> */
.L_x_124:
        /* <DEDUP_REMOVED lines=10> */
.L_x_125:
[----:B------:R-:W-:Y:S05]  /*1f20*/  BSYNC.RECONVERGENT B0 ;  /* 0x0000000000007941 */ /* 0x000fea0003800200 */
.L_x_123:
        /* <DEDUP_REMOVED lines=30> */
[----:B------:R-:W-:Y:S06]  /*2110*/  BRA `(.L_x_128) ;  /* 0x0000000000247947 */ /* 0x000fec0003800000 */
.L_x_127:
        /* <DEDUP_REMOVED lines=9> */
.L_x_128:
[----:B------:R-:W-:Y:S05]  /*21b0*/  BSYNC.RECONVERGENT B0 ;  /* 0x0000000000007941 */ /* 0x000fea0003800200 */
.L_x_126:
[----:B------:R0:W-:Y:S02]  /*21c0*/  STS [R16+-0x10], R15 ;  /* 0xfffff00f10007388 */ /* 0x0001e40000000800 */
.L_x_116:
[----:B------:R-:W-:-:S09]  /*21d0*/  UISETP.NE.AND UP0, UPT, UR4, URZ, UPT ;  /* 0x000000ff0400728c */ /* 0x000fd2000bf05270 */
[----:B------:R-:W-:Y:S05]  /*21e0*/  BRA.U !UP0, `(.L_x_89) ;  /* 0x0000000508e87547 */ /* 0x000fea000b800000 */
[----:B------:R-:W-:-:S09]  /*21f0*/  UISETP.NE.AND UP0, UPT, UR4, 0x1, UPT ;  /* 0x000000010400788c */ /* 0x000fd2000bf05270 */
[----:B------:R-:W-:Y:S05]  /*2200*/  BRA.U !UP0, `(.L_x_129) ;  /* 0x0000000508507547 */ /* 0x000fea000b800000 */
[----:B------:R-:W2:Y:S01]  /*2210*/  LDC.64 R6, c[0x0][0x398] ;  /* 0x0000e600ff067b82 */ /* 0x000ea20000000a00 */
[----:B------:R-:W-:-:S04]  /*2220*/  VIADD R11, R0, 0xffffffff ;  /* 0xffffffff000b7836 */ /* 0x000fc80000000000 */
[----:B--2---:R-:W-:-:S05]  /*2230*/  IMAD.WIDE.U32 R6, R11, 0x8, R6 ;  /* 0x000000080b067825 */ /* 0x004fca00078e0006 */
[----:B0-----:R-:W2:Y:S01]  /*2240*/  LDG.E.64 R14, desc[UR8][R6.64] ;  /* 0x00000008060e7981 */ /* 0x001ea2000c1e1b00 */
[----:B------:R-:W-:Y:S01]  /*2250*/  BSSY.RECONVERGENT B0, `(.L_x_130) ;  /* 0x0000024000007945 */ /* 0x000fe20003800200 */
        /* <DEDUP_REMOVED lines=26> */
.L_x_131:
[----:B------:R-:W-:Y:S01]  /*2400*/  MOV R21, R9 ;  /* 0x0000000900157202 */ /* 0x000fe20000000f00 */
[----:B------:R-:W-:Y:S01]  /*2410*/  IMAD.MOV.U32 R8, RZ, RZ, R14 ;  /* 0x000000ffff087224 */ /* 0x000fe200078e000e */
[----:B------:R-:W-:Y:S02]  /*2420*/  MOV R9, R15 ;  /* 0x0000000f00097202 */ /* 0x000fe40000000f00 */
[----:B------:R-:W-:-:S07]  /*2430*/  MOV R6, 0x2450 ;  /* 0x0000245000067802 */ /* 0x000fce0000000f00 */
[----:B-1----:R-:W-:Y:S05]  /*2440*/  CALL.REL.NOINC `($__internal_2_$__cuda_sm20_div_u64) ;  /* 0x0000001400307944 */ /* 0x002fea0003c00000 */
[----:B------:R-:W-:Y:S02]  /*2450*/  IADD3 R11, PT, PT, -R8, RZ, RZ ;  /* 0x000000ff080b7210 */ /* 0x000fe40007ffe1ff */
[----:B------:R-:W-:-:S03]  /*2460*/  MOV R15, R9 ;  /* 0x00000009000f7202 */ /* 0x000fc60000000f00 */
[----:B------:R-:W-:Y:S02]  /*2470*/  IMAD R11, R14, R11, R2 ;  /* 0x0000000b0e0b7224 */ /* 0x000fe400078e0202 */
[----:B------:R-:W-:-:S07]  /*2480*/  IMAD.MOV.U32 R14, RZ, RZ, R8 ;  /* 0x000000ffff0e7224 */ /* 0x000fce00078e0008 */
.L_x_132:
[----:B------:R-:W-:Y:S05]  /*2490*/  BSYNC.RECONVERGENT B0 ;  /* 0x0000000000007941 */ /* 0x000fea0003800200 */
.L_x_130:
[----:B------:R-:W0:Y:S01]  /*24a0*/  LDC.64 R6, c[0x0][0x398] ;  /* 0x0000e600ff067b82 */ /* 0x000e220000000a00 */
[C---:B------:R-:W-:Y:S01]  /*24b0*/  LEA R18, R0.reuse, R3, 0x2 ;  /* 0x0000000300127211 */ /* 0x040fe200078e10ff */
[----:B------:R-:W-:-:S04]  /*24c0*/  VIADD R0, R0, 0xfffffffe ;  /* 0xfffffffe00007836 */ /* 0x000fc80000000000 */
[----:B0-----:R-:W-:-:S05]  /*24d0*/  IMAD.WIDE.U32 R6, R0, 0x8, R6 ;  /* 0x0000000800067825 */ /* 0x001fca00078e0006 */
[----:B-1----:R-:W2:Y:S01]  /*24e0*/  LDG.E.64 R16, desc[UR8][R6.64] ;  /* 0x0000000806107981 */ /* 0x002ea2000c1e1b00 */
        /* <DEDUP_REMOVED lines=13> */
[----:B------:R-:W-:-:S04]  /*25c0*/  IMAD.HI.U32 R7, R7, R9, R6 ;  /* 0x0000000907077227 */ /* 0x000fc800078e0006 */
[----:B------:R-:W-:Y:S02]  /*25d0*/  IMAD.MOV.U32 R9, RZ, RZ, RZ ;  /* 0x000000ffff097224 */ /* 0x000fe400078e00ff */
        /* <DEDUP_REMOVED lines=12> */
.L_x_134:
[----:B------:R-:W-:Y:S01]  /*26a0*/  MOV R2, R14 ;  /* 0x0000000e00027202 */ /* 0x000fe20000000f00 */
[----:B------:R-:W-:Y:S01]  /*26b0*/  IMAD.MOV.U32 R8, RZ, RZ, R16 ;  /* 0x000000ffff087224 */ /* 0x000fe200078e0010 */
[----:B------:R-:W-:Y:S02]  /*26c0*/  MOV R21, R15 ;  /* 0x0000000f00157202 */ /* 0x000fe40000000f00 */
[----:B------:R-:W-:Y:S02]  /*26d0*/  MOV R9, R17 ;  /* 0x0000001100097202 */ /* 0x000fe40000000f00 */
[----:B------:R-:W-:-:S07]  /*26e0*/  MOV R6, 0x2700 ;  /* 0x0000270000067802 */ /* 0x000fce0000000f00 */
[----:B------:R-:W-:Y:S05]  /*26f0*/  CALL.REL.NOINC `($__internal_2_$__cuda_sm20_div_u64) ;  /* 0x0000001000847944 */ /* 0x000fea0003c00000 */
[----:B------:R-:W-:Y:S01]  /*2700*/  IADD3 R15, PT, PT, -R8, RZ, RZ ;  /* 0x000000ff080f7210 */ /* 0x000fe20007ffe1ff */
[----:B------:R-:W-:-:S04]  /*2710*/  IMAD.MOV.U32 R2, RZ, RZ, R8 ;  /* 0x000000ffff027224 */ /* 0x000fc800078e0008 */
[----:B------:R-:W-:-:S07]  /*2720*/  IMAD R15, R16, R15, R14 ;  /* 0x0000000f100f7224 */ /* 0x000fce00078e020e */
.L_x_135:
[----:B------:R-:W-:Y:S05]  /*2730*/  BSYNC.RECONVERGENT B0 ;  /* 0x0000000000007941 */ /* 0x000fea0003800200 */
.L_x_133:
[----:B------:R2:W-:Y:S02]  /*2740*/  STS [R18+-0x8], R15 ;  /* 0xfffff80f12007388 */ /* 0x0005e40000000800 */
.L_x_129:
[----:B------:R-:W3:Y:S02]  /*2750*/  LDCU UR4, c[0x0][0x394] ;  /* 0x00007280ff0477ac */ /* 0x000ee40008000800 */
[----:B---3--:R-:W-:-:S04]  /*2760*/  ULOP3.LUT UR4, UR4, 0x1, URZ, 0xc0, !UPT ;  /* 0x0000000104047892 */ /* 0x008fc8000f8ec0ff */
[----:B------:R-:W-:-:S09]  /*2770*/  UISETP.NE.U32.AND UP0, UPT, UR4, 0x1, UPT ;  /* 0x000000010400788c */ /* 0x000fd2000bf05070 */
[----:B------:R-:W-:Y:S05]  /*2780*/  BRA.U UP0, `(.L_x_89) ;  /* 0x0000000100807547 */ /* 0x000fea000b800000 */
[----:B------:R-:W3:Y:S01]  /*2790*/  LDC.64 R6, c[0x0][0x398] ;  /* 0x0000e600ff067b82 */ /* 0x000ee20000000a00 */
[----:B------:R-:W-:-:S05]  /*27a0*/  IADD3 R11, PT, PT, R0, -0x1, RZ ;  /* 0xffffffff000b7810 */ /* 0x000fca0007ffe0ff */
[----:B---3--:R-:W-:-:S06]  /*27b0*/  IMAD.WIDE.U32 R6, R11, 0x8, R6 ;  /* 0x000000080b067825 */ /* 0x008fcc00078e0006 */
[----:B------:R-:W3:Y:S01]  /*27c0*/  LDG.E.64 R6, desc[UR8][R6.64] ;  /* 0x0000000806067981 */ /* 0x000ee2000c1e1b00 */
[----:B------:R-:W-:Y:S01]  /*27d0*/  BSSY.RECONVERGENT B0, `(.L_x_136) ;  /* 0x0000019000007945 */ /* 0x000fe20003800200 */
[----:B---3--:R-:W-:-:S04]  /*27e0*/  LOP3.LUT R8, R9, R7, RZ, 0xfc, !PT ;  /* 0x0000000709087212 */ /* 0x008fc800078efcff */
[----:B------:R-:W-:-:S13]  /*27f0*/  ISETP.NE.U32.AND P0, PT, R8, RZ, PT ;  /* 0x000000ff0800720c */ /* 0x000fda0003f05070 */
[----:B------:R-:W-:Y:S05]  /*2800*/  @P0 BRA `(.L_x_137) ;  /* 0x0000000000480947 */ /* 0x000fea0003800000 */
[----:B------:R-:W3:Y:S01]  /*2810*/  I2F.U32.RP R7, R6 ;  /* 0x0000000600077306 */ /* 0x000ee20000209000 */
[----:B------:R-:W-:Y:S01]  /*2820*/  IMAD.MOV R11, RZ, RZ, -R6 ;  /* 0x000000ffff0b7224 */ /* 0x000fe200078e0a06 */
[----:B------:R-:W-:-:S06]  /*2830*/  ISETP.NE.U32.AND P1, PT, R6, RZ, PT ;  /* 0x000000ff0600720c */ /* 0x000fcc0003f25070 */
[----:B---3--:R-:W3:Y:S02]  /*2840*/  MUFU.RCP R7, R7 ;  /* 0x0000000700077308 */ /* 0x008ee40000001000 */
[----:B---3--:R-:W-:-:S06]  /*2850*/  IADD3 R8, PT, PT, R7, 0xffffffe, RZ ;  /* 0x0ffffffe07087810 */ /* 0x008fcc0007ffe0ff */
[----:B------:R3:W4:Y:S02]  /*2860*/  F2I.FTZ.U32.TRUNC.NTZ R9, R8 ;  /* 0x0000000800097305 */ /* 0x000724000021f000 */
[----:B---3--:R-:W-:Y:S02]  /*2870*/  HFMA2 R8, -RZ, RZ, 0, 0 ;  /* 0x00000000ff087431 */ /* 0x008fe400000001ff */
[----:B----4-:R-:W-:-:S04]  /*2880*/  IMAD R11, R11, R9, RZ ;  /* 0x000000090b0b7224 */ /* 0x010fc800078e02ff */
[----:B------:R-:W-:-:S06]  /*2890*/  IMAD.HI.U32 R9, R9, R11, R8 ;  /* 0x0000000b09097227 */ /* 0x000fcc00078e0008 */
[----:B------:R-:W-:-:S05]  /*28a0*/  IMAD.HI.U32 R9, R9, R2, RZ ;  /* 0x0000000209097227 */ /* 0x000fca00078e00ff */
[----:B------:R-:W-:-:S05]  /*28b0*/  IADD3 R9, PT, PT, -R9, RZ, RZ ;  /* 0x000000ff09097210 */ /* 0x000fca0007ffe1ff */
[----:B------:R-:W-:-:S05]  /*28c0*/  IMAD R9, R6, R9, R2 ;  /* 0x0000000906097224 */ /* 0x000fca00078e0202 */
[----:B------:R-:W-:-:S13]  /*28d0*/  ISETP.GE.U32.AND P0, PT, R9, R6, PT ;  /* 0x000000060900720c */ /* 0x000fda0003f06070 */
[----:B------:R-:W-:-:S05]  /*28e0*/  @P0 IMAD.IADD R9, R9, 0x1, -R6 ;  /* 0x0000000109090824 */ /* 0x000fca00078e0a06 */
[----:B------:R-:W-:-:S13]  /*28f0*/  ISETP.GE.U32.AND P0, PT, R9, R6, PT ;  /* 0x000000060900720c */ /* 0x000fda0003f06070 */
[----:B------:R-:W-:Y:S02]  /*2900*/  @P0 IADD3 R9, PT, PT, -R6, R9, RZ ;  /* 0x0000000906090210 */ /* 0x000fe40007ffe1ff */
[----:B------:R-:W-:Y:S01]  /*2910*/  @!P1 LOP3.LUT R9, RZ, R6, RZ, 0x33, !PT ;  /* 0x00000006ff099212 */ /* 0x000fe200078e33ff */
[----:B------:R-:W-:Y:S06]  /*2920*/  BRA `(.L_x_138) ;  /* 0x00000000000c7947 */ /* 0x000fec0003800000 */
.L_x_137:
[----:B------:R-:W-:-:S07]  /*2930*/  MOV R8, 0x2950 ;  /* 0x0000295000087802 */ /* 0x000fce0000000f00 */
[----:B012---:R-:W-:Y:S05]  /*2940*/  CALL.REL.NOINC `($__internal_3_$__cuda_sm20_rem_u64) ;  /* 0x0000001000fc7944 */ /* 0x007fea0003c00000 */
[----:B------:R-:W-:-:S07]  /*2950*/  MOV R9, R2 ;  /* 0x0000000200097202 */ /* 0x000fce0000000f00 */
.L_x_138:
[----:B------:R-:W-:Y:S05]  /*2960*/  BSYNC.RECONVERGENT B0 ;  /* 0x0000000000007941 */ /* 0x000fea0003800200 */
.L_x_136:
[----:B------:R-:W-:-:S05]  /*2970*/  IMAD R0, R0, 0x4, R3 ;  /* 0x0000000400007824 */ /* 0x000fca00078e0203 */
[----:B------:R3:W-:Y:S02]  /*2980*/  STS [R0+-0x4], R9 ;  /* 0xfffffc0900007388 */ /* 0x0007e40000000800 */
.L_x_89:
[----:B---3--:R-:W3:Y:S02]  /*2990*/  LDC R0, c[0x0][0x394] ;  /* 0x0000e500ff007b82 */ /* 0x008ee40000000800 */
[C---:B---3--:R-:W-:Y:S02]  /*29a0*/  ISETP.GE.AND P0, PT, R0.reuse, 0x2, PT ;  /* 0x000000020000780c */ /* 0x048fe40003f06270 */
[----:B------:R-:W-:-:S11]  /*29b0*/  ISETP.GE.AND P1, PT, R0, 0x1, PT ;  /* 0x000000010000780c */ /* 0x000fd60003f26270 */
[----:B------:R-:W-:Y:S05]  /*29c0*/  @!P0 BRA `(.L_x_139) ;  /* 0x0000000000288947 */ /* 0x000fea0003800000 */
[----:B------:R-:W3:Y:S02]  /*29d0*/  LDC.64 R6, c[0x0][0x3a8] ;  /* 0x0000ea00ff067b82 */ /* 0x000ee40000000a00 */
[----:B---3--:R-:W3:Y:S04]  /*29e0*/  LDG.E R2, desc[UR8][R6.64+0x10] ;  /* 0x0000100806027981 */ /* 0x008ee8000c1e1900 */
[----:B------:R-:W4:Y:S01]  /*29f0*/  LDG.E R10, desc[UR8][R6.64] ;  /* 0x00000008060a7981 */ /* 0x000f22000c1e1900 */
[----:B------:R-:W-:-:S05]  /*2a00*/  LEA R8, R0, R3, 0x2 ;  /* 0x0000000300087211 */ /* 0x000fca00078e10ff */
[----:B------:R-:W3:Y:S04]  /*2a10*/  LDS R9, [R8+-0x8] ;  /* 0xfffff80008097984 */ /* 0x000ee80000000800 */
[----:B------:R-:W4:Y:S01]  /*2a20*/  LDS R11, [R8+-0x4] ;  /* 0xfffffc00080b7984 */ /* 0x000f220000000800 */
[----:B---3--:R-:W-:Y:S01]  /*2a30*/  IADD3 R9, PT, PT, R2, R9, RZ ;  /* 0x0000000902097210 */ /* 0x008fe20007ffe0ff */
[----:B----4-:R-:W-:-:S04]  /*2a40*/  IMAD.IADD R11, R10, 0x1, R11 ;  /* 0x000000010a0b7824 */ /* 0x010fc800078e020b */
[----:B------:R3:W-:Y:S04]  /*2a50*/  STS [R8+-0x8], R9 ;  /* 0xfffff80908007388 */ /* 0x0007e80000000800 */
[----:B------:R3:W-:Y:S02]  /*2a60*/  STS [R8+-0x4], R11 ;  /* 0xfffffc0b08007388 */ /* 0x0007e40000000800 */
.L_x_139:
[----:B---3--:R-:W-:Y:S01]  /*2a70*/  CS2R R10, SRZ ;  /* 0x00000000000a7805 */ /* 0x008fe2000001ff00 */
[----:B------:R-:W-:Y:S06]  /*2a80*/  @!P1 BRA `(.L_x_140) ;  /* 0x0000000c00809947 */ /* 0x000fec0003800000 */
[----:B------:R-:W3:Y:S01]  /*2a90*/  LDCU UR4, c[0x0][0x394] ;  /* 0x00007280ff0477ac */ /* 0x000ee20008000800 */
[C---:B------:R-:W-:Y:S01]  /*2aa0*/  ISETP.GE.U32.AND P0, PT, R0.reuse, 0x8, PT ;  /* 0x000000080000780c */ /* 0x040fe20003f06070 */
[----:B------:R-:W-:Y:S01]  /*2ab0*/  HFMA2 R14, -RZ, RZ, 0, 5.9604644775390625e-08 ;  /* 0x00000001ff0e7431 */ /* 0x000fe200000001ff */
[----:B------:R-:W-:Y:S02]  /*2ac0*/  LOP3.LUT R6, R0, 0x7, RZ, 0xc0, !PT ;  /* 0x0000000700067812 */ /* 0x000fe400078ec0ff */
[----:B------:R-:W-:Y:S02]  /*2ad0*/  CS2R R10, SRZ ;  /* 0x00000000000a7805 */ /* 0x000fe4000001ff00 */
[----:B-1----:R-:W-:Y:S02]  /*2ae0*/  MOV R23, RZ ;  /* 0x000000ff00177202 */ /* 0x002fe40000000f00 */
[----:B------:R-:W-:Y:S01]  /*2af0*/  ISETP.NE.AND P1, PT, R6, RZ, PT ;  /* 0x000000ff0600720c */ /* 0x000fe20003f25270 */
[----:B---3--:R-:W-:-:S04]  /*2b00*/  IMAD.U32 R24, RZ, RZ, UR4 ;  /* 0x00000004ff187e24 */ /* 0x008fc8000f8e00ff */
[----:B------:R-:W-:Y:S08]  /*2b10*/  @!P0 BRA `(.L_x_141) ;  /* 0x0000000400cc8947 */ /* 0x000ff00003800000 */
[----:B------:R-:W1:Y:S01]  /*2b20*/  LDC.64 R12, c[0x0][0x3a0] ;  /* 0x0000e800ff0c7b82 */ /* 0x000e620000000a00 */
[----:B------:R-:W-:Y:S02]  /*2b30*/  LOP3.LUT R7, R0, 0x7ffffff8, RZ, 0xc0, !PT ;  /* 0x7ffffff800077812 */ /* 0x000fe400078ec0ff */
[----:B------:R-:W-:Y:S02]  /*2b40*/  CS2R R10, SRZ ;  /* 0x00000000000a7805 */ /* 0x000fe4000001ff00 */
[----:B------:R-:W-:Y:S01]  /*2b50*/  MOV R14, 0x1 ;  /* 0x00000001000e7802 */ /* 0x000fe20000000f00 */
[----:B------:R-:W-:Y:S01]  /*2b60*/  IMAD.U32 R24, RZ, RZ, UR4 ;  /* 0x00000004ff187e24 */ /* 0x000fe2000f8e00ff */
[----:B------:R-:W-:Y:S01]  /*2b70*/  MOV R23, RZ ;  /* 0x000000ff00177202 */ /* 0x000fe20000000f00 */
[----:B------:R-:W-:-:S06]  /*2b80*/  UMOV UR4, URZ ;  /* 0x000000ff00047c82 */ /* 0x000fcc0008000000 */
.L_x_142:
[----:B------:R-:W-:-:S05]  /*2b90*/  IADD3 R21, PT, PT, R24, -0x1, RZ ;  /* 0xffffffff18157810 */ /* 0x000fca0007ffe0ff */
[----:B-1----:R-:W-:-:S06]  /*2ba0*/  IMAD.WIDE.U32 R20, R21, 0x8, R12 ;  /* 0x0000000815147825 */ /* 0x002fcc00078e000c */
[----:B------:R-:W3:Y:S01]  /*2bb0*/  LDG.E.64 R20, desc[UR8][R20.64] ;  /* 0x0000000814147981 */ /* 0x000ee2000c1e1b00 */
[----:B------:R-:W-:-:S05]  /*2bc0*/  IADD3 R17, PT, PT, R24, -0x2, RZ ;  /* 0xfffffffe18117810 */ /* 0x000fca0007ffe0ff */
[----:B0-----:R-:W-:-:S06]  /*2bd0*/  IMAD.WIDE.U32 R16, R17, 0x8, R12 ;  /* 0x0000000811107825 */ /* 0x001fcc00078e000c */
[----:B------:R-:W4:Y:S01]  /*2be0*/  LDG.E.64 R16, desc[UR8][R16.64] ;  /* 0x0000000810107981 */ /* 0x000f22000c1e1b00 */
[----:B------:R-:W-:-:S04]  /*2bf0*/  VIADD R9, R24, 0xfffffffd ;  /* 0xfffffffd18097836 */ /* 0x000fc80000000000 */
[----:B------:R-:W-:-:S06]  /*2c00*/  IMAD.WIDE.U32 R8, R9, 0x8, R12 ;  /* 0x0000000809087825 */ /* 0x000fcc00078e000c */
[----:B------:R-:W5:Y:S01]  /*2c10*/  LDG.E.64 R8, desc[UR8][R8.64] ;  /* 0x0000000808087981 */ /* 0x000f62000c1e1b00 */
[C---:B------:R-:W-:Y:S02]  /*2c20*/  LEA R25, R24.reuse, R3, 0x2 ;  /* 0x0000000318197211 */ /* 0x040fe400078e10ff */
[----:B------:R-:W-:-:S03]  /*2c30*/  IADD3 R19, PT, PT, R24, -0x4, RZ ;  /* 0xfffffffc18137810 */ /* 0x000fc60007ffe0ff */
[----:B------:R-:W0:Y:S02]  /*2c40*/  LDS R29, [R25+-0x4] ;  /* 0xfffffc00191d7984 */ /* 0x000e240000000800 */
[----:B--2---:R-:W-:Y:S02]  /*2c50*/  IMAD.WIDE.U32 R18, R19, 0x8, R12 ;  /* 0x0000000813127825 */ /* 0x004fe400078e000c */
[----:B------:R-:W1:Y:S04]  /*2c60*/  LDS R15, [R25+-0x8] ;  /* 0xfffff800190f7984 */ /* 0x000e680000000800 */
[----:B------:R-:W2:Y:S01]  /*2c70*/  LDG.E.64 R18, desc[UR8][R18.64] ;  /* 0x0000000812127981 */ /* 0x000ea2000c1e1b00 */
[----:B0-----:R-:W-:Y:S01]  /*2c80*/  SHF.R.S32.HI R27, RZ, 0x1f, R29 ;  /* 0x0000001fff1b7819 */ /* 0x001fe2000001141d */
[----:B------:R-:W-:-:S02]  /*2c90*/  IMAD R2, R23, R29, RZ ;  /* 0x0000001d17027224 */ /* 0x000fc400078e02ff */
[----:B------:R-:W-:Y:S01]  /*2ca0*/  IMAD.WIDE.U32 R10, R29, R14, R10 ;  /* 0x0000000e1d0a7225 */ /* 0x000fe200078e000a */
[----:B-1----:R-:W-:-:S03]  /*2cb0*/  SHF.R.S32.HI R29, RZ, 0x1f, R15 ;  /* 0x0000001fff1d7819 */ /* 0x002fc6000001140f */
[-C--:B------:R-:W-:Y:S02]  /*2cc0*/  IMAD R27, R27, R14.reuse, R2 ;  /* 0x0000000e1b1b7224 */ /* 0x080fe400078e0202 */
[----:B------:R-:W0:Y:S02]  /*2cd0*/  LDS R2, [R25+-0xc] ;  /* 0xfffff40019027984 */ /* 0x000e240000000800 */
[----:B------:R-:W-:Y:S02]  /*2ce0*/  IMAD.IADD R11, R11, 0x1, R27 ;  /* 0x000000010b0b7824 */ /* 0x000fe400078e021b */
[----:B---3--:R-:W-:-:S04]  /*2cf0*/  IMAD R21, R21, R14, RZ ;  /* 0x0000000e15157224 */ /* 0x008fc800078e02ff */
[C---:B------:R-:W-:Y:S02]  /*2d00*/  IMAD R23, R20.reuse, R23, R21 ;  /* 0x0000001714177224 */ /* 0x040fe400078e0215 */
[----:B------:R-:W-:-:S05]  /*2d10*/  IMAD.WIDE.U32 R20, R20, R14, RZ ;  /* 0x0000000e14147225 */ /* 0x000fca00078e00ff */
[----:B------:R-:W-:Y:S01]  /*2d20*/  IADD3 R27, PT, PT, R21, R23, RZ ;  /* 0x00000017151b7210 */ /* 0x000fe20007ffe0ff */
[----:B------:R-:W-:Y:S01]  /*2d30*/  IMAD.WIDE.U32 R10, R15, R20, R10 ;  /* 0x000000140f0a7225 */ /* 0x000fe200078e000a */
[----:B------:R-:W-:Y:S01]  /*2d40*/  IADD3 R21, PT, PT, R24, -0x5, RZ ;  /* 0xfffffffb18157810 */ /* 0x000fe20007ffe0ff */
[----:B------:R-:W1:Y:S02]  /*2d50*/  LDS R23, [R25+-0x10] ;  /* 0xfffff00019177984 */ /* 0x000e640000000800 */
[----:B------:R-:W-:Y:S02]  /*2d60*/  IMAD R22, R27, R15, RZ ;  /* 0x0000000f1b167224 */ /* 0x000fe400078e02ff */
[----:B------:R-:W-:-:S04]  /*2d70*/  IMAD.WIDE.U32 R14, R21, 0x8, R12 ;  /* 0x00000008150e7825 */ /* 0x000fc800078e000c */
[-C--:B----4-:R-:W-:Y:S02]  /*2d80*/  IMAD R17, R17, R20.reuse, RZ ;  /* 0x0000001411117224 */ /* 0x090fe400078e02ff */
[----:B------:R-:W3:Y:S01]  /*2d90*/  LDG.E.64 R14, desc[UR8][R14.64] ;  /* 0x000000080e0e7981 */ /* 0x000ee2000c1e1b00 */
[-C--:B------:R-:W-:Y:S02]  /*2da0*/  IMAD R29, R29, R20.reuse, R22 ;  /* 0x000000141d1d7224 */ /* 0x080fe400078e0216 */
[C---:B------:R-:W-:Y:S02]  /*2db0*/  IMAD R27, R16.reuse, R27, R17 ;  /* 0x0000001b101b7224 */ /* 0x040fe400078e0211 */
[----:B------:R-:W-:-:S05]  /*2dc0*/  IMAD.WIDE.U32 R20, R16, R20, RZ ;  /* 0x0000001410147225 */ /* 0x000fca00078e00ff */
[----:B------:R-:W-:Y:S01]  /*2dd0*/  IADD3 R27, PT, PT, R21, R27, RZ ;  /* 0x0000001b151b7210 */ /* 0x000fe20007ffe0ff */
[----:B------:R-:W-:Y:S01]  /*2de0*/  IMAD.IADD R11, R11, 0x1, R29 ;  /* 0x000000010b0b7824 */ /* 0x000fe200078e021d */
[----:B0-----:R-:W-:Y:S02]  /*2df0*/  SHF.R.S32.HI R29, RZ, 0x1f, R2 ;  /* 0x0000001fff1d7819 */ /* 0x001fe40000011402 */
[----:B------:R-:W-:Y:S01]  /*2e00*/  IADD3 R17, PT, PT, R24, -0x6, RZ ;  /* 0xfffffffa18117810 */ /* 0x000fe20007ffe0ff */
[----:B------:R-:W-:-:S04]  /*2e10*/  IMAD R16, R27, R2, RZ ;  /* 0x000000021b107224 */ /* 0x000fc800078e02ff */
[----:B------:R-:W-:Y:S02]  /*2e20*/  IMAD R29, R29, R20, R16 ;  /* 0x000000141d1d7224 */ /* 0x000fe400078e0210 */
[----:B------:R-:W-:-:S04]  /*2e30*/  IMAD.WIDE.U32 R16, R17, 0x8, R12 ;  /* 0x0000000811107825 */ /* 0x000fc800078e000c */
[-C--:B------:R-:W-:Y:S02]  /*2e40*/  IMAD.WIDE.U32 R10, R2, R20.reuse, R10 ;  /* 0x00000014020a7225 */ /* 0x080fe400078e000a */
[----:B------:R-:W4:Y:S02]  /*2e50*/  LDG.E.64 R16, desc[UR8][R16.64] ;  /* 0x0000000810107981 */ /* 0x000f24000c1e1b00 */
[-C--:B-----5:R-:W-:Y:S02]  /*2e60*/  IMAD R2, R9, R20.reuse, RZ ;  /* 0x0000001409027224 */ /* 0x0a0fe400078e02ff */
[----:B------:R-:W-:Y:S02]  /*2e70*/  VIADD R9, R24, 0xfffffff9 ;  /* 0xfffffff918097836 */ /* 0x000fe40000000000 */
[C---:B------:R-:W-:Y:S02]  /*2e80*/  IMAD R27, R8.reuse, R27, R2 ;  /* 0x0000001b081b7224 */ /* 0x040fe400078e0202 */
[----:B------:R-:W-:-:S04]  /*2e90*/  IMAD.WIDE.U32 R20, R8, R20, RZ ;  /* 0x0000001408147225 */ /* 0x000fc800078e00ff */
[----:B------:R-:W-:-:S06]  /*2ea0*/  IMAD.WIDE.U32 R8, R9, 0x8, R12 ;  /* 0x0000000809087825 */ /* 0x000fcc00078e000c */
[----:B------:R-:W5:Y:S01]  /*2eb0*/  LDG.E.64 R8, desc[UR8][R8.64] ;  /* 0x0000000808087981 */ /* 0x000f62000c1e1b00 */
[----:B------:R-:W-:Y:S02]  /*2ec0*/  IADD3 R11, PT, PT, R11, R29, RZ ;  /* 0x0000001d0b0b7210 */ /* 0x000fe40007ffe0ff */
[----:B------:R-:W-:Y:S01]  /*2ed0*/  IADD3 R27, PT, PT, R21, R27, RZ ;  /* 0x0000001b151b7210 */ /* 0x000fe20007ffe0ff */
[----:B------:R-:W-:Y:S01]  /*2ee0*/  VIADD R24, R24, 0xfffffff8 ;  /* 0xfffffff818187836 */ /* 0x000fe20000000000 */
[----:B-1----:R-:W-:Y:S01]  /*2ef0*/  SHF.R.S32.HI R21, RZ, 0x1f, R23 ;  /* 0x0000001fff157819 */ /* 0x002fe20000011417 */
[----:B------:R-:W-:-:S04]  /*2f00*/  IMAD.WIDE.U32 R10, R23, R20, R10 ;  /* 0x00000014170a7225 */ /* 0x000fc800078e000a */
[----:B------:R-:W-:Y:S02]  /*2f10*/  IMAD R2, R27, R23, RZ ;  /* 0x000000171b027224 */ /* 0x000fe400078e02ff */
[----:B------:R-:W-:-:S06]  /*2f20*/  IMAD.WIDE.U32 R22, R24, 0x8, R12 ;  /* 0x0000000818167825 */ /* 0x000fcc00078e000c */
[----:B------:R-:W5:Y:S01]  /*2f30*/  LDG.E.64 R22, desc[UR8][R22.64] ;  /* 0x0000000816167981 */ /* 0x000f62000c1e1b00 */
[-C--:B------:R-:W-:Y:S02]  /*2f40*/  IMAD R21, R21, R20.reuse, R2 ;  /* 0x0000001415157224 */ /* 0x080fe400078e0202 */
[----:B--2---:R-:W-:-:S04]  /*2f50*/  IMAD R2, R19, R20, RZ ;  /* 0x0000001413027224 */ /* 0x004fc800078e02ff */
[C---:B------:R-:W-:Y:S02]  /*2f60*/  IMAD R2, R18.reuse, R27, R2 ;  /* 0x0000001b12027224 */ /* 0x040fe400078e0202 */
[----:B------:R-:W0:Y:S01]  /*2f70*/  LDS R27, [R25+-0x14] ;  /* 0xffffec00191b7984 */ /* 0x000e220000000800 */
[----:B------:R-:W-:Y:S01]  /*2f80*/  IMAD.WIDE.U32 R18, R18, R20, RZ ;  /* 0x0000001412127225 */ /* 0x000fe200078e00ff */
[----:B------:R-:W-:Y:S02]  /*2f90*/  IADD3 R11, PT, PT, R11, R21, RZ ;  /* 0x000000150b0b7210 */ /* 0x000fe40007ffe0ff */
[----:B------:R-:W-:Y:S02]  /*2fa0*/  LDS R20, [R25+-0x20] ;  /* 0xffffe00019147984 */ /* 0x000fe40000000800 */
[----:B------:R-:W-:Y:S02]  /*2fb0*/  IADD3 R19, PT, PT, R19, R2, RZ ;  /* 0x0000000213137210 */ /* 0x000fe40007ffe0ff */
[----:B0-----:R-:W-:-:S03]  /*2fc0*/  SHF.R.S32.HI R21, RZ, 0x1f, R27 ;  /* 0x0000001fff157819 */ /* 0x001fc6000001141b */
[----:B------:R-:W-:-:S04]  /*2fd0*/  IMAD R2, R19, R27, RZ ;  /* 0x0000001b13027224 */ /* 0x000fc800078e02ff */
[-C--:B------:R-:W-:Y:S02]  /*2fe0*/  IMAD R21, R21, R18.reuse, R2 ;  /* 0x0000001215157224 */ /* 0x080fe400078e0202 */
[----:B------:R-:W0:Y:S01]  /*2ff0*/  LDS R2, [R25+-0x18] ;  /* 0xffffe80019027984 */ /* 0x000e220000000800 */
[----:B------:R-:W-:-:S04]  /*3000*/  IMAD.WIDE.U32 R10, R27, R18, R10 ;  /* 0x000000121b0a7225 */ /* 0x000fc800078e000a */
[----:B------:R-:W-:Y:S01]  /*3010*/  IMAD.IADD R11, R11, 0x1, R21 ;  /* 0x000000010b0b7824 */ /* 0x000fe200078e0215 */
[----:B------:R-:W-:-:S06]  /*3020*/  UIADD3 UR4, UPT, UPT, UR4, 0x8, URZ ;  /* 0x0000000804047890 */ /* 0x000fcc000fffe0ff */
[----:B------:R-:W-:Y:S02]  /*3030*/  ISETP.NE.AND P0, PT, R7, UR4, PT ;  /* 0x0000000407007c0c */ /* 0x000fe4000bf05270 */
[----:B0-----:R-:W-:Y:S01]  /*3040*/  SHF.R.S32.HI R21, RZ, 0x1f, R2 ;  /* 0x0000001fff157819 */ /* 0x001fe20000011402 */
[----:B---3--:R-:W-:-:S04]  /*3050*/  IMAD R27, R15, R18, RZ ;  /* 0x000000120f1b7224 */ /* 0x008fc800078e02ff */
[C---:B------:R-:W-:Y:S02]  /*3060*/  IMAD R27, R14.reuse, R19, R27 ;  /* 0x000000130e1b7224 */ /* 0x040fe400078e021b */
[----:B------:R-:W0:Y:S01]  /*3070*/  LDS R19, [R25+-0x1c] ;  /* 0xffffe40019137984 */ /* 0x000e220000000800 */
[----:B------:R-:W-:-:S05]  /*3080*/  IMAD.WIDE.U32 R14, R14, R18, RZ ;  /* 0x000000120e0e7225 */ /* 0x000fca00078e00ff */
[----:B------:R-:W-:Y:S01]  /*3090*/  IADD3 R27, PT, PT, R15, R27, RZ ;  /* 0x0000001b0f1b7210 */ /* 0x000fe20007ffe0ff */
[----:B------:R-:W-:-:S04]  /*30a0*/  IMAD.WIDE.U32 R10, R2, R14, R10 ;  /* 0x0000000e020a7225 */ /* 0x000fc800078e000a */
[----:B----4-:R-:W-:-:S04]  /*30b0*/  IMAD R15, R17, R14, RZ ;  /* 0x0000000e110f7224 */ /* 0x010fc800078e02ff */
[C---:B------:R-:W-:Y:S02]  /*30c0*/  IMAD R15, R16.reuse, R27, R15 ;  /* 0x0000001b100f7224 */ /* 0x040fe400078e020f */
[----:B------:R-:W-:-:S04]  /*30d0*/  IMAD.WIDE.U32 R16, R16, R14, RZ ;  /* 0x0000000e10107225 */ /* 0x000fc800078e00ff */
[----:B------:R-:W-:Y:S01]  /*30e0*/  IMAD R27, R27, R2, RZ ;  /* 0x000000021b1b7224 */ /* 0x000fe200078e02ff */
[----:B------:R-:W-:Y:S01]  /*30f0*/  IADD3 R2, PT, PT, R17, R15, RZ ;  /* 0x0000000f11027210 */ /* 0x000fe20007ffe0ff */
[----:B-----5:R-:W-:-:S04]  /*3100*/  IMAD R9, R9, R16, RZ ;  /* 0x0000001009097224 */ /* 0x020fc800078e02ff */
[C---:B------:R-:W-:Y:S02]  /*3110*/  IMAD R17, R8.reuse, R2, R9 ;  /* 0x0000000208117224 */ /* 0x040fe400078e0209 */
[----:B------:R-:W-:Y:S01]  /*3120*/  IMAD.WIDE.U32 R8, R8, R16, RZ ;  /* 0x0000001008087225 */ /* 0x000fe200078e00ff */
[----:B0-----:R-:W-:-:S03]  /*3130*/  SHF.R.S32.HI R15, RZ, 0x1f, R19 ;  /* 0x0000001fff0f7819 */ /* 0x001fc60000011413 */
[----:B------:R-:W-:Y:S01]  /*3140*/  IMAD R21, R21, R14, R27 ;  /* 0x0000000e15157224 */ /* 0x000fe200078e021b */
[----:B------:R-:W-:Y:S01]  /*3150*/  IADD3 R17, PT, PT, R9, R17, RZ ;  /* 0x0000001109117210 */ /* 0x000fe20007ffe0ff */
[----:B------:R-:W-:Y:S02]  /*3160*/  IMAD R14, R2, R19, RZ ;  /* 0x00000013020e7224 */ /* 0x000fe400078e02ff */
[----:B------:R-:W-:Y:S01]  /*3170*/  IMAD.IADD R11, R11, 0x1, R21 ;  /* 0x000000010b0b7824 */ /* 0x000fe200078e0215 */
[----:B------:R-:W-:Y:S01]  /*3180*/  SHF.R.S32.HI R9, RZ, 0x1f, R20 ;  /* 0x0000001fff097819 */ /* 0x000fe20000011414 */
[-C--:B------:R-:W-:Y:S02]  /*3190*/  IMAD R15, R15, R16.reuse, R14 ;  /* 0x000000100f0f7224 */ /* 0x080fe400078e020e */
[----:B------:R-:W-:-:S04]  /*31a0*/  IMAD.WIDE.U32 R10, R19, R16, R10 ;  /* 0x00000010130a7225 */ /* 0x000fc800078e000a */
[----:B------:R-:W-:Y:S01]  /*31b0*/  IMAD R2, R17, R20, RZ ;  /* 0x0000001411027224 */ /* 0x000fe200078e02ff */
[----:B------:R-:W-:-:S03]  /*31c0*/  IADD3 R11, PT, PT, R11, R15, RZ ;  /* 0x0000000f0b0b7210 */ /* 0x000fc60007ffe0ff */
[-C--:B------:R-:W-:Y:S02]  /*31d0*/  IMAD R9, R9, R8.reuse, R2 ;  /* 0x0000000809097224 */ /* 0x080fe400078e0202 */
[-C--:B------:R-:W-:Y:S02]  /*31e0*/  IMAD R2, R23, R8.reuse, RZ ;  /* 0x0000000817027224 */ /* 0x080fe400078e02ff */
[----:B------:R-:W-:-:S04]  /*31f0*/  IMAD.WIDE.U32 R14, R22, R8, RZ ;  /* 0x00000008160e7225 */ /* 0x000fc800078e00ff */
[----:B------:R-:W-:Y:S02]  /*3200*/  IMAD R23, R22, R17, R2 ;  /* 0x0000001116177224 */ /* 0x000fe400078e0202 */
[----:B------:R-:W-:-:S03]  /*3210*/  IMAD.WIDE.U32 R10, R20, R8, R10 ;  /* 0x00000008140a7225 */ /* 0x000fc600078e000a */
[----:B------:R-:W-:Y:S01]  /*3220*/  IADD3 R23, PT, PT, R15, R23, RZ ;  /* 0x000000170f177210 */ /* 0x000fe20007ffe0ff */
[----:B------:R-:W-:Y:S01]  /*3230*/  IMAD.IADD R11, R11, 0x1, R9 ;  /* 0x000000010b0b7824 */ /* 0x000fe200078e0209 */
[----:B------:R-:W-:Y:S06]  /*3240*/  @P0 BRA `(.L_x_142) ;  /* 0xfffffff800500947 */ /* 0x000fec000383ffff */
.L_x_141:
[----:B------:R-:W-:Y:S05]  /*3250*/  @!P1 BRA `(.L_x_140) ;  /* 0x00000004008c9947 */ /* 0x000fea0003800000 */
[----:B------:R-:W-:Y:S02]  /*3260*/  ISETP.GE.U32.AND P0, PT, R6, 0x4, PT ;  /* 0x000000040600780c */ /* 0x000fe40003f06070 */
[----:B--2---:R-:W-:-:S04]  /*3270*/  LOP3.LUT R18, R0, 0x3, RZ, 0xc0, !PT ;  /* 0x0000000300127812 */ /* 0x004fc800078ec0ff */
[----:B------:R-:W-:-:S07]  /*3280*/  ISETP.NE.AND P1, PT, R18, RZ, PT ;  /* 0x000000ff1200720c */ /* 0x000fce0003f25270 */
[----:B------:R-:W-:Y:S06]  /*3290*/  @!P0 BRA `(.L_x_143) ;  /* 0x0000000000d88947 */ /* 0x000fec0003800000 */
[----:B------:R-:W0:Y:S01]  /*32a0*/  LDC.64 R12, c[0x0][0x3a0] ;  /* 0x0000e800ff0c7b82 */ /* 0x000e220000000a00 */
[C---:B------:R-:W-:Y:S01]  /*32b0*/  IADD3 R17, PT, PT, R24.reuse, -0x1, RZ ;  /* 0xffffffff18117810 */ /* 0x040fe20007ffe0ff */
[C---:B------:R-:W-:Y:S01]  /*32c0*/  VIADD R9, R24.reuse, 0xfffffffe ;  /* 0xfffffffe18097836 */ /* 0x040fe20000000000 */
[----:B------:R-:W-:-:S03]  /*32d0*/  IADD3 R7, PT, PT, R24, -0x3, RZ ;  /* 0xfffffffd18077810 */ /* 0x000fc60007ffe0ff */
[----:B0-----:R-:W-:-:S06]  /*32e0*/  IMAD.WIDE.U32 R16, R17, 0x8, R12 ;  /* 0x0000000811107825 */ /* 0x001fcc00078e000c */
[----:B------:R-:W2:Y:S01]  /*32f0*/  LDG.E.64 R16, desc[UR8][R16.64] ;  /* 0x0000000810107981 */ /* 0x000ea2000c1e1b00 */
[----:B------:R-:W-:-:S06]  /*3300*/  IMAD.WIDE.U32 R8, R9, 0x8, R12 ;  /* 0x0000000809087825 */ /* 0x000fcc00078e000c */
[----:B------:R-:W3:Y:S01]  /*3310*/  LDG.E.64 R8, desc[UR8][R8.64] ;  /* 0x0000000808087981 */ /* 0x000ee2000c1e1b00 */
[----:B------:R-:W-:Y:S01]  /*3320*/  IMAD.WIDE.U32 R6, R7, 0x8, R12 ;  /* 0x0000000807067825 */ /* 0x000fe200078e000c */
[----:B------:R-:W-:-:S05]  /*3330*/  LEA R22, R24, R3, 0x2 ;  /* 0x0000000318167211 */ /* 0x000fca00078e10ff */
[----:B------:R-:W4:Y:S01]  /*3340*/  LDG.E.64 R6, desc[UR8][R6.64] ;  /* 0x0000000806067981 */ /* 0x000f22000c1e1b00 */
[----:B------:R-:W-:-:S03]  /*3350*/  VIADD R24, R24, 0xfffffffc ;  /* 0xfffffffc18187836 */ /* 0x000fc60000000000 */
[----:B------:R-:W0:Y:S01]  /*3360*/  LDS R25, [R22+-0x4] ;  /* 0xfffffc0016197984 */ /* 0x000e220000000800 */
[----:B------:R-:W-:-:S03]  /*3370*/  IMAD.WIDE.U32 R12, R24, 0x8, R12 ;  /* 0x00000008180c7825 */ /* 0x000fc600078e000c */
[----:B------:R-:W1:Y:S04]  /*3380*/  LDS R19, [R22+-0x8] ;  /* 0xfffff80016137984 */ /* 0x000e680000000800 */
[----:B------:R-:W5:Y:S04]  /*3390*/  LDG.E.64 R12, desc[UR8][R12.64] ;  /* 0x000000080c0c7981 */ /* 0x000f68000c1e1b00 */
[----:B------:R-:W1:Y:S04]  /*33a0*/  LDS R15, [R22+-0xc] ;  /* 0xfffff400160f7984 */ /* 0x000e680000000800 */
[----:B------:R-:W5:Y:S01]  /*33b0*/  LDS R2, [R22+-0x10] ;  /* 0xfffff00016027984 */ /* 0x000f620000000800 */
[----:B0-----:R-:W-:Y:S01]  /*33c0*/  SHF.R.S32.HI R20, RZ, 0x1f, R25 ;  /* 0x0000001fff147819 */ /* 0x001fe20000011419 */
[----:B------:R-:W-:-:S04]  /*33d0*/  IMAD.WIDE.U32 R10, R25, R14, R10 ;  /* 0x0000000e190a7225 */ /* 0x000fc800078e000a */
[----:B--2---:R-:W-:-:S04]  /*33e0*/  IMAD R21, R17, R14, RZ ;  /* 0x0000000e11157224 */ /* 0x004fc800078e02ff */
[C---:B------:R-:W-:Y:S02]  /*33f0*/  IMAD R21, R16.reuse, R23, R21 ;  /* 0x0000001710157224 */ /* 0x040fe400078e0215 */
[----:B------:R-:W-:Y:S02]  /*3400*/  IMAD R23, R23, R25, RZ ;  /* 0x0000001917177224 */ /* 0x000fe400078e02ff */
[----:B------:R-:W-:-:S04]  /*3410*/  IMAD.WIDE.U32 R16, R16, R14, RZ ;  /* 0x0000000e10107225 */ /* 0x000fc800078e00ff */
[----:B------:R-:W-:Y:S01]  /*3420*/  IMAD R23, R20, R14, R23 ;  /* 0x0000000e14177224 */ /* 0x000fe200078e0217 */
[----:B------:R-:W-:Y:S01]  /*3430*/  IADD3 R14, PT, PT, R17, R21, RZ ;  /* 0x00000015110e7210 */ /* 0x000fe20007ffe0ff */
[----:B---3--:R-:W-:Y:S01]  /*3440*/  IMAD R21, R9, R16, RZ ;  /* 0x0000001009157224 */ /* 0x008fe200078e02ff */
[----:B-1----:R-:W-:Y:S02]  /*3450*/  SHF.R.S32.HI R17, RZ, 0x1f, R19 ;  /* 0x0000001fff117819 */ /* 0x002fe40000011413 */
[----:B------:R-:W-:Y:S01]  /*3460*/  IADD3 R11, PT, PT, R11, R23, RZ ;  /* 0x000000170b0b7210 */ /* 0x000fe20007ffe0ff */
[----:B------:R-:W-:Y:S02]  /*3470*/  IMAD R21, R8, R14, R21 ;  /* 0x0000000e08157224 */ /* 0x000fe400078e0215 */
[----:B------:R-:W-:Y:S02]  /*3480*/  IMAD R14, R14, R19, RZ ;  /* 0x000000130e0e7224 */ /* 0x000fe400078e02ff */
[----:B------:R-:W-:-:S04]  /*3490*/  IMAD.WIDE.U32 R8, R8, R16, RZ ;  /* 0x0000001008087225 */ /* 0x000fc800078e00ff */
[----:B------:R-:W-:-:S04]  /*34a0*/  IMAD.WIDE.U32 R10, R19, R16, R10 ;  /* 0x00000010130a7225 */ /* 0x000fc800078e000a */
[----:B------:R-:W-:Y:S02]  /*34b0*/  IMAD R17, R17, R16, R14 ;  /* 0x0000001011117224 */ /* 0x000fe400078e020e */
[----:B------:R-:W-:Y:S01]  /*34c0*/  IMAD.IADD R21, R9, 0x1, R21 ;  /* 0x0000000109157824 */ /* 0x000fe200078e0215 */
[----:B------:R-:W-:Y:S01]  /*34d0*/  SHF.R.S32.HI R9, RZ, 0x1f, R15 ;  /* 0x0000001fff097819 */ /* 0x000fe2000001140f */
[----:B----4-:R-:W-:Y:S01]  /*34e0*/  IMAD R7, R7, R8, RZ ;  /* 0x0000000807077224 */ /* 0x010fe200078e02ff */
[----:B------:R-:W-:-:S03]  /*34f0*/  IADD3 R11, PT, PT, R11, R17, RZ ;  /* 0x000000110b0b7210 */ /* 0x000fc60007ffe0ff */
[C---:B------:R-:W-:Y:S02]  /*3500*/  IMAD R17, R6.reuse, R21, R7 ;  /* 0x0000001506117224 */ /* 0x040fe400078e0207 */
[----:B------:R-:W-:-:S04]  /*3510*/  IMAD.WIDE.U32 R6, R6, R8, RZ ;  /* 0x0000000806067225 */ /* 0x000fc800078e00ff */
[----:B------:R-:W-:Y:S01]  /*3520*/  IMAD R21, R21, R15, RZ ;  /* 0x0000000f15157224 */ /* 0x000fe200078e02ff */
[----:B------:R-:W-:Y:S01]  /*3530*/  IADD3 R7, PT, PT, R7, R17, RZ ;  /* 0x0000001107077210 */ /* 0x000fe20007ffe0ff */
[----:B-----5:R-:W-:Y:S02]  /*3540*/  IMAD R16, R13, R6, RZ ;  /* 0x000000060d107224 */ /* 0x020fe400078e02ff */
[-C--:B------:R-:W-:Y:S02]  /*3550*/  IMAD R21, R9, R8.reuse, R21 ;  /* 0x0000000809157224 */ /* 0x080fe400078e0215 */
[----:B------:R-:W-:Y:S01]  /*3560*/  IMAD.WIDE.U32 R8, R15, R8, R10 ;  /* 0x000000080f087225 */ /* 0x000fe200078e000a */
[----:B------:R-:W-:-:S03]  /*3570*/  SHF.R.S32.HI R11, RZ, 0x1f, R2 ;  /* 0x0000001fff0b7819 */ /* 0x000fc60000011402 */
[----:B------:R-:W-:Y:S02]  /*3580*/  IMAD R10, R7, R2, RZ ;  /* 0x00000002070a7224 */ /* 0x000fe400078e02ff */
[----:B------:R-:W-:Y:S02]  /*3590*/  IMAD.IADD R9, R9, 0x1, R21 ;  /* 0x0000000109097824 */ /* 0x000fe400078e0215 */
[-C--:B------:R-:W-:Y:S02]  /*35a0*/  IMAD R13, R11, R6.reuse, R10 ;  /* 0x000000060b0d7224 */ /* 0x080fe400078e020a */
[----:B------:R-:W-:-:S04]  /*35b0*/  IMAD.WIDE.U32 R10, R2, R6, R8 ;  /* 0x00000006020a7225 */ /* 0x000fc800078e0008 */
[----:B------:R-:W-:Y:S01]  /*35c0*/  IMAD.WIDE.U32 R14, R12, R6, RZ ;  /* 0x000000060c0e7225 */ /* 0x000fe200078e00ff */
[----:B------:R-:W-:-:S03]  /*35d0*/  IADD3 R11, PT, PT, R11, R13, RZ ;  /* 0x0000000d0b0b7210 */ /* 0x000fc60007ffe0ff */
[----:B------:R-:W-:-:S05]  /*35e0*/  IMAD R7, R12, R7, R16 ;  /* 0x000000070c077224 */ /* 0x000fca00078e0210 */
[----:B------:R-:W-:-:S07]  /*35f0*/  IADD3 R23, PT, PT, R15, R7, RZ ;  /* 0x000000070f177210 */ /* 0x000fce0007ffe0ff */
.L_x_143:
[----:B------:R-:W-:Y:S05]  /*3600*/  @!P1 BRA `(.L_x_140) ;  /* 0x0000000000a09947 */ /* 0x000fea0003800000 */
[----:B------:R-:W-:Y:S02]  /*3610*/  ISETP.NE.AND P0, PT, R18, 0x1, PT ;  /* 0x000000011200780c */ /* 0x000fe40003f05270 */
[----:B------:R-:W-:-:S04]  /*3620*/  LOP3.LUT R0, R0, 0x1, RZ, 0xc0, !PT ;  /* 0x0000000100007812 */ /* 0x000fc800078ec0ff */
[----:B------:R-:W-:-:S07]  /*3630*/  ISETP.NE.U32.AND P1, PT, R0, 0x1, PT ;  /* 0x000000010000780c */ /* 0x000fce0003f25070 */
[----:B------:R-:W-:Y:S06]  /*3640*/  @!P0 BRA `(.L_x_144) ;  /* 0x0000000000708947 */ /* 0x000fec0003800000 */
[----:B------:R-:W1:Y:S01]  /*3650*/  LDC.64 R8, c[0x0][0x3a0] ;  /* 0x0000e800ff087b82 */ /* 0x000e620000000a00 */
[C---:B------:R-:W-:Y:S01]  /*3660*/  VIADD R7, R24.reuse, 0xffffffff ;  /* 0xffffffff18077836 */ /* 0x040fe20000000000 */
[C---:B------:R-:W-:Y:S02]  /*3670*/  LEA R0, R24.reuse, R3, 0x2 ;  /* 0x0000000318007211 */ /* 0x040fe400078e10ff */
[----:B------:R-:W-:-:S03]  /*3680*/  IADD3 R24, PT, PT, R24, -0x2, RZ ;  /* 0xfffffffe18187810 */ /* 0x000fc60007ffe0ff */
[----:B0-----:R-:W0:Y:S04]  /*3690*/  LDS R15, [R0+-0x4] ;  /* 0xfffffc00000f7984 */ /* 0x001e280000000800 */
[----:B------:R-:W2:Y:S01]  /*36a0*/  LDS R13, [R0+-0x8] ;  /* 0xfffff800000d7984 */ /* 0x000ea20000000800 */
[----:B-1----:R-:W-:-:S06]  /*36b0*/  IMAD.WIDE.U32 R6, R7, 0x8, R8 ;  /* 0x0000000807067825 */ /* 0x002fcc00078e0008 */
[----:B------:R-:W3:Y:S01]  /*36c0*/  LDG.E.64 R6, desc[UR8][R6.64] ;  /* 0x0000000806067981 */ /* 0x000ee2000c1e1b00 */
[----:B------:R-:W-:-:S06]  /*36d0*/  IMAD.WIDE.U32 R8, R24, 0x8, R8 ;  /* 0x0000000818087825 */ /* 0x000fcc00078e0008 */
[----:B------:R-:W4:Y:S01]  /*36e0*/  LDG.E.64 R8, desc[UR8][R8.64] ;  /* 0x0000000808087981 */ /* 0x000f22000c1e1b00 */
[----:B0-----:R-:W-:Y:S01]  /*36f0*/  SHF.R.S32.HI R17, RZ, 0x1f, R15 ;  /* 0x0000001fff117819 */ /* 0x001fe2000001140f */
[----:B------:R-:W-:-:S04]  /*3700*/  IMAD.WIDE.U32 R10, R15, R14, R10 ;  /* 0x0000000e0f0a7225 */ /* 0x000fc800078e000a */
[----:B---3--:R-:W-:-:S04]  /*3710*/  IMAD R2, R7, R14, RZ ;  /* 0x0000000e07027224 */ /* 0x008fc800078e02ff */
[C---:B------:R-:W-:Y:S02]  /*3720*/  IMAD R19, R6.reuse, R23, R2 ;  /* 0x0000001706137224 */ /* 0x040fe400078e0202 */
[----:B------:R-:W-:Y:S02]  /*3730*/  IMAD R23, R23, R15, RZ ;  /* 0x0000000f17177224 */ /* 0x000fe400078e02ff */
[----:B------:R-:W-:-:S04]  /*3740*/  IMAD.WIDE.U32 R6, R6, R14, RZ ;  /* 0x0000000e06067225 */ /* 0x000fc800078e00ff */
[----:B------:R-:W-:Y:S02]  /*3750*/  IMAD R17, R17, R14, R23 ;  /* 0x0000000e11117224 */ /* 0x000fe400078e0217 */
[----:B------:R-:W-:Y:S01]  /*3760*/  IMAD.IADD R19, R7, 0x1, R19 ;  /* 0x0000000107137824 */ /* 0x000fe200078e0213 */
[----:B--2---:R-:W-:Y:S01]  /*3770*/  SHF.R.S32.HI R7, RZ, 0x1f, R13 ;  /* 0x0000001fff077819 */ /* 0x004fe2000001140d */
[-C--:B----4-:R-:W-:Y:S01]  /*3780*/  IMAD R2, R9, R6.reuse, RZ ;  /* 0x0000000609027224 */ /* 0x090fe200078e02ff */
[----:B------:R-:W-:Y:S01]  /*3790*/  IADD3 R11, PT, PT, R11, R17, RZ ;  /* 0x000000110b0b7210 */ /* 0x000fe20007ffe0ff */
[----:B------:R-:W-:-:S04]  /*37a0*/  IMAD.WIDE.U32 R14, R8, R6, RZ ;  /* 0x00000006080e7225 */ /* 0x000fc800078e00ff */
[----:B------:R-:W-:Y:S02]  /*37b0*/  IMAD R23, R8, R19, R2 ;  /* 0x0000001308177224 */ /* 0x000fe400078e0202 */
[----:B------:R-:W-:Y:S02]  /*37c0*/  IMAD R19, R19, R13, RZ ;  /* 0x0000000d13137224 */ /* 0x000fe400078e02ff */
[----:B------:R-:W-:Y:S01]  /*37d0*/  IMAD.WIDE.U32 R10, R13, R6, R10 ;  /* 0x000000060d0a7225 */ /* 0x000fe200078e000a */
[----:B------:R-:W-:-:S03]  /*37e0*/  IADD3 R23, PT, PT, R15, R23, RZ ;  /* 0x000000170f177210 */ /* 0x000fc60007ffe0ff */
[----:B------:R-:W-:-:S04]  /*37f0*/  IMAD R7, R7, R6, R19 ;  /* 0x0000000607077224 */ /* 0x000fc800078e0213 */
[----:B------:R-:W-:-:S07]  /*3800*/  IMAD.IADD R11, R11, 0x1, R7 ;  /* 0x000000010b0b7824 */ /* 0x000fce00078e0207 */
.L_x_144:
[----:B------:R-:W-:Y:S05]  /*3810*/  @P1 BRA `(.L_x_140) ;  /* 0x00000000001c1947 */ /* 0x000fea0003800000 */
[----:B------:R-:W-:-:S06]  /*3820*/  LEA R3, R24, R3, 0x2 ;  /* 0x0000000318037211 */ /* 0x000fcc00078e10ff */
[----:B------:R-:W1:Y:S02]  /*3830*/  LDS R3, [R3+-0x4] ;  /* 0xfffffc0003037984 */ /* 0x000e640000000800 */
[----:B-1----:R-:W-:Y:S01]  /*3840*/  SHF.R.S32.HI R7, RZ, 0x1f, R3 ;  /* 0x0000001fff077819 */ /* 0x002fe20000011403 */
[----:B------:R-:W-:Y:S02]  /*3850*/  IMAD R23, R23, R3, RZ ;  /* 0x0000000317177224 */ /* 0x000fe400078e02ff */
[----:B------:R-:W-:-:S04]  /*3860*/  IMAD.WIDE.U32 R10, R3, R14, R10 ;  /* 0x0000000e030a7225 */ /* 0x000fc800078e000a */
[----:B------:R-:W-:-:S05]  /*3870*/  IMAD R7, R7, R14, R23 ;  /* 0x0000000e07077224 */ /* 0x000fca00078e0217 */
[----:B------:R-:W-:-:S07]  /*3880*/  IADD3 R11, PT, PT, R11, R7, RZ ;  /* 0x000000070b0b7210 */ /* 0x000fce0007ffe0ff */
.L_x_140:
[----:B------:R-:W3:Y:S02]  /*3890*/  LDCU.128 UR4, c[0x0][0x380] ;  /* 0x00007000ff0477ac */ /* 0x000ee40008000c00 */
[----:B---3--:R-:W-:-:S04]  /*38a0*/  LEA R2, P0, R5, UR4, 0x3 ;  /* 0x0000000405027c11 */ /* 0x008fc8000f8018ff */
[----:B------:R-:W-:-:S06]  /*38b0*/  LEA.HI.X R3, R5, UR5, R4, 0x3, P0 ;  /* 0x0000000505037c11 */ /* 0x000fcc00080f1c04 */
[----:B------:R-:W3:Y:S01]  /*38c0*/  LDG.E.64 R2, desc[UR8][R2.64] ;  /* 0x0000000802027981 */ /* 0x000ee2000c1e1b00 */
[----:B------:R-:W-:-:S04]  /*38d0*/  LEA R4, P0, R10, UR6, 0x3 ;  /* 0x000000060a047c11 */ /* 0x000fc8000f8018ff */
[----:B------:R-:W-:-:S05]  /*38e0*/  LEA.HI.X R5, R10, UR7, R11, 0x3, P0 ;  /* 0x000000070a057c11 */ /* 0x000fca00080f1c0b */
[----:B---3--:R-:W-:Y:S01]  /*38f0*/  STG.E.64 desc[UR8][R4.64], R2 ;  /* 0x0000000204007986 */ /* 0x008fe2000c101b08 */
[----:B------:R-:W-:Y:S05]  /*3900*/  EXIT ;  /* 0x000000000000794d */ /* 0x000fea0003800000 */
        .weak           $__internal_2_$__cuda_sm20_div_u64
        .type           $__internal_2_$__cuda_sm20_div_u64,@function
        .size           $__internal_2_$__cuda_sm20_div_u64,($__internal_3_$__cuda_sm20_rem_u64 - $__internal_2_$__cuda_sm20_div_u64)
$__internal_2_$__cuda_sm20_div_u64:
[----:B------:R-:W0:Y:S08]  /*3910*/  I2F.U64.RP R13, R8 ;  /* 0x00000008000d7312 */ /* 0x000e300000309000 */
[----:B0-----:R0:W1:Y:S02]  /*3920*/  MUFU.RCP R11, R13 ;  /* 0x0000000d000b7308 */ /* 0x0010640000001000 */
[----:B0-----:R-:W-:-:S02]  /*3930*/  IMAD.MOV.U32 R13, RZ, RZ, RZ ;  /* 0x000000ffff0d7224 */ /* 0x001fc400078e00ff */
[----:B-1----:R-:W-:-:S04]  /*3940*/  VIADD R11, R11, 0x1ffffffe ;  /* 0x1ffffffe0b0b7836 */ /* 0x002fc80000000000 */
[----:B------:R-:W0:Y:S02]  /*3950*/  F2I.U64.TRUNC R24, R11 ;  /* 0x0000000b00187311 */ /* 0x000e24000020d800 */
[----:B0-----:R-:W-:-:S04]  /*3960*/  IMAD.WIDE.U32 R26, R24, R8, RZ ;  /* 0x00000008181a7225 */ /* 0x001fc800078e00ff */
[C---:B------:R-:W-:Y:S01]  /*3970*/  IMAD R7, R24.reuse, R9, R27 ;  /* 0x0000000918077224 */ /* 0x040fe200078e021b */
[----:B------:R-:W-:Y:S02]  /*3980*/  IADD3 R12, P0, PT, RZ, -R26, RZ ;  /* 0x8000001aff0c7210 */ /* 0x000fe40007f1e0ff */
[----:B------:R-:W-:Y:S01]  /*3990*/  MOV R27, R24 ;  /* 0x00000018001b7202 */ /* 0x000fe20000000f00 */
[----:B------:R-:W-:Y:S02]  /*39a0*/  IMAD R10, R25, R8, R7 ;  /* 0x00000008190a7224 */ /* 0x000fe400078e0207 */
[----:B------:R-:W-:-:S03]  /*39b0*/  IMAD.HI.U32 R26, R24, R12, RZ ;  /* 0x0000000c181a7227 */ /* 0x000fc600078e00ff */
[----:B------:R-:W-:-:S05]  /*39c0*/  IADD3.X R10, PT, PT, RZ, ~R10, RZ, P0, !PT ;  /* 0x8000000aff0a7210 */ /* 0x000fca00007fe4ff */
[----:B------:R-:W-:-:S04]  /*39d0*/  IMAD.WIDE.U32 R26, P0, R24, R10, R26 ;  /* 0x0000000a181a7225 */ /* 0x000fc8000780001a */
[C---:B------:R-:W-:Y:S02]  /*39e0*/  IMAD R7, R25.reuse, R10, RZ ;  /* 0x0000000a19077224 */ /* 0x040fe400078e02ff */
[----:B------:R-:W-:-:S04]  /*39f0*/  IMAD.HI.U32 R12, P1, R25, R12, R26 ;  /* 0x0000000c190c7227 */ /* 0x000fc8000782001a */
[----:B------:R-:W-:Y:S01]  /*3a00*/  IMAD.HI.U32 R10, R25, R10, RZ ;  /* 0x0000000a190a7227 */ /* 0x000fe200078e00ff */
[----:B------:R-:W-:-:S03]  /*3a10*/  IADD3 R11, P2, PT, R7, R12, RZ ;  /* 0x0000000c070b7210 */ /* 0x000fc60007f5e0ff */
[----:B------:R-:W-:Y:S02]  /*3a20*/  IMAD.X R7, R10, 0x1, R25, P0 ;  /* 0x000000010a077824 */ /* 0x000fe400000e0619 */
        /* <DEDUP_REMOVED lines=9> */
[----:B------:R-:W-:-:S04]  /*3ac0*/  IMAD.HI.U32 R11, P1, R7, R20, R24 ;  /* 0x00000014070b7227 */ /* 0x000fc80007820018 */
        /* <DEDUP_REMOVED lines=11> */
[----:B------:R-:W-:-:S03]  /*3b80*/  IMAD.WIDE.U32 R12, R7, R8, RZ ;  /* 0x00000008070c7225 */ /* 0x000fc600078e00ff */
[----:B------:R-:W-:Y:S01]  /*3b90*/  IADD3.X R11, PT, PT, RZ, R10, RZ, P1, !PT ;  /* 0x0000000aff0b7210 */ /* 0x000fe20000ffe4ff */
[----:B------:R-:W-:Y:S01]  /*3ba0*/  IMAD R10, R7, R9, R13 ;  /* 0x00000009070a7224 */ /* 0x000fe200078e020d */
[----:B------:R-:W-:-:S03]  /*3bb0*/  IADD3 R13, P1, PT, -R12, R2, RZ ;  /* 0x000000020c0d7210 */ /* 0x000fc60007f3e1ff */
[-C--:B------:R-:W-:Y:S01]  /*3bc0*/  IMAD R10, R11, R8.reuse, R10 ;  /* 0x000000080b0a7224 */ /* 0x080fe200078e020a */
[----:B------:R-:W-:Y:S02]  /*3bd0*/  ISETP.GE.U32.AND P0, PT, R13, R8, PT ;  /* 0x000000080d00720c */ /* 0x000fe40003f06070 */
[----:B------:R-:W-:Y:S01]  /*3be0*/  IADD3 R22, P2, PT, -R8, R13, RZ ;  /* 0x0000000d08167210 */ /* 0x000fe20007f5e1ff */
[----:B------:R-:W-:Y:S01]  /*3bf0*/  IMAD.X R10, R21, 0x1, ~R10, P1 ;  /* 0x00000001150a7824 */ /* 0x000fe200008e0e0a */
[----:B------:R-:W-:-:S04]  /*3c00*/  IADD3 R12, P1, PT, R7, 0x1, RZ ;  /* 0x00000001070c7810 */ /* 0x000fc80007f3e0ff */
[----:B------:R-:W-:Y:S02]  /*3c10*/  ISETP.GE.U32.AND.EX P0, PT, R10, R9, PT, P0 ;  /* 0x000000090a00720c */ /* 0x000fe40003f06100 */
[-C--:B------:R-:W-:Y:S02]  /*3c20*/  IADD3.X R21, PT, PT, ~R9, R10.reuse, RZ, P2, !PT ;  /* 0x0000000a09157210 */ /* 0x080fe400017fe5ff */
[----:B------:R-:W-:Y:S02]  /*3c30*/  IADD3.X R20, PT, PT, RZ, R11, RZ, P1, !PT ;  /* 0x0000000bff147210 */ /* 0x000fe40000ffe4ff */
[----:B------:R-:W-:Y:S02]  /*3c40*/  SEL R13, R22, R13, P0 ;  /* 0x0000000d160d7207 */ /* 0x000fe40000000000 */
[----:B------:R-:W-:Y:S02]  /*3c50*/  SEL R12, R12, R7, P0 ;  /* 0x000000070c0c7207 */ /* 0x000fe40000000000 */
[----:B------:R-:W-:-:S02]  /*3c60*/  SEL R10, R21, R10, P0 ;  /* 0x0000000a150a7207 */ /* 0x000fc40000000000 */
[----:B------:R-:W-:Y:S02]  /*3c70*/  SEL R20, R20, R11, P0 ;  /* 0x0000000b14147207 */ /* 0x000fe40000000000 */
[----:B------:R-:W-:Y:S02]  /*3c80*/  ISETP.GE.U32.AND P0, PT, R13, R8, PT ;  /* 0x000000080d00720c */ /* 0x000fe40003f06070 */
[----:B------:R-:W-:Y:S02]  /*3c90*/  IADD3 R7, P2, PT, R12, 0x1, RZ ;  /* 0x000000010c077810 */ /* 0x000fe40007f5e0ff */
[----:B------:R-:W-:Y:S02]  /*3ca0*/  ISETP.NE.U32.AND P1, PT, R8, RZ, PT ;  /* 0x000000ff0800720c */ /* 0x000fe40003f25070 */
[----:B------:R-:W-:Y:S01]  /*3cb0*/  ISETP.GE.U32.AND.EX P0, PT, R10, R9, PT, P0 ;  /* 0x000000090a00720c */ /* 0x000fe20003f06100 */
[----:B------:R-:W-:Y:S01]  /*3cc0*/  IMAD.X R11, RZ, RZ, R20, P2 ;  /* 0x000000ffff0b7224 */ /* 0x000fe200010e0614 */
[----:B------:R-:W-:-:S02]  /*3cd0*/  ISETP.NE.AND.EX P1, PT, R9, RZ, PT, P1 ;  /* 0x000000ff0900720c */ /* 0x000fc40003f25310 */
[----:B------:R-:W-:Y:S02]  /*3ce0*/  SEL R7, R7, R12, P0 ;  /* 0x0000000c07077207 */ /* 0x000fe40000000000 */
[----:B------:R-:W-:Y:S02]  /*3cf0*/  SEL R11, R11, R20, P0 ;  /* 0x000000140b0b7207 */ /* 0x000fe40000000000 */
[----:B------:R-:W-:Y:S01]  /*3d00*/  SEL R8, R7, 0xffffffff, P1 ;  /* 0xffffffff07087807 */ /* 0x000fe20000800000 */
[----:B------:R-:W-:Y:S01]  /*3d10*/  HFMA2 R7, -RZ, RZ, 0, 0 ;  /* 0x00000000ff077431 */ /* 0x000fe200000001ff */
[----:B------:R-:W-:-:S03]  /*3d20*/  SEL R9, R11, 0xffffffff, P1 ;  /* 0xffffffff0b097807 */ /* 0x000fc60000800000 */
[----:B------:R-:W-:Y:S05]  /*3d30*/  RET.REL.NODEC R6 `(_Z12pad2d_kernelPdS_iiPmS0_S0_) ;  /* 0xffffffc006b07950 */ /* 0x000fea0003c3ffff */
        .weak           $__internal_3_$__cuda_sm20_rem_u64
        .type           $__internal_3_$__cuda_sm20_rem_u64,@function
        .size           $__internal_3_$__cuda_sm20_rem_u64,(.L_x_247 - $__internal_3_$__cuda_sm20_rem_u64)
$__internal_3_$__cuda_sm20_rem_u64:
        /* <DEDUP_REMOVED lines=8> */
[----:B------:R-:W-:-:S04]  /*3dc0*/  IMAD.HI.U32 R12, R10, R15, RZ ;  /* 0x0000000f0a0c7227 */ /* 0x000fc800078e00ff */
[----:B------:R-:W-:Y:S01]  /*3dd0*/  IMAD.X R17, RZ, RZ, ~R13, P0 ;  /* 0x000000ffff117224 */ /* 0x000fe200000e0e0d */
[----:B------:R-:W-:-:S03]  /*3de0*/  MOV R13, R10 ;  /* 0x0000000a000d7202 */ /* 0x000fc60000000f00 */
[-C--:B------:R-:W-:Y:S02]  /*3df0*/  IMAD R19, R11, R17.reuse, RZ ;  /* 0x000000110b137224 */ /* 0x080fe400078e02ff */
[----:B------:R-:W-:-:S04]  /*3e00*/  IMAD.WIDE.U32 R12, P0, R10, R17, R12 ;  /* 0x000000110a0c7225 */ /* 0x000fc8000780000c */
[----:B------:R-:W-:-:S04]  /*3e10*/  IMAD.HI.U32 R17, R11, R17, RZ ;  /* 0x000000110b117227 */ /* 0x000fc800078e00ff */
[----:B------:R-:W-:-:S05]  /*3e20*/  IMAD.HI.U32 R12, P1, R11, R15, R12 ;  /* 0x0000000f0b0c7227 */ /* 0x000fca000782000c */
[----:B------:R-:W-:Y:S02]  /*3e30*/  IADD3 R13, P2, PT, R19, R12, RZ ;  /* 0x0000000c130d7210 */ /* 0x000fe40007f5e0ff */
[----:B------:R-:W-:-:S03]  /*3e40*/  IADD3.X R12, PT, PT, R17, R11, RZ, P0, !PT ;  /* 0x0000000b110c7210 */ /* 0x000fc600007fe4ff */
[----:B------:R-:W-:Y:S01]  /*3e50*/  IMAD.WIDE.U32 R10, R13, R6, RZ ;  /* 0x000000060d0a7225 */ /* 0x000fe200078e00ff */
[----:B------:R-:W-:-:S03]  /*3e60*/  IADD3.X R15, PT, PT, RZ, RZ, R12, P2, P1 ;  /* 0x000000ffff0f7210 */ /* 0x000fc600017e240c */
[----:B------:R-:W-:Y:S01]  /*3e70*/  IMAD R11, R13, R7, R11 ;  /* 0x000000070d0b7224 */ /* 0x000fe200078e020b */
[----:B------:R-:W-:-:S03]  /*3e80*/  IADD3 R17, P0, PT, RZ, -R10, RZ ;  /* 0x8000000aff117210 */ /* 0x000fc60007f1e0ff */
[----:B------:R-:W-:Y:S02]  /*3e90*/  IMAD R11, R15, R6, R11 ;  /* 0x000000060f0b7224 */ /* 0x000fe400078e020b */
[----:B------:R-:W-:-:S04]  /*3ea0*/  IMAD.HI.U32 R12, R13, R17, RZ ;  /* 0x000000110d0c7227 */ /* 0x000fc800078e00ff */
[----:B------:R-:W-:Y:S02]  /*3eb0*/  IMAD.X R10, RZ, RZ, ~R11, P0 ;  /* 0x000000ffff0a7224 */ /* 0x000fe400000e0e0b */
[----:B------:R-:W-:Y:S02]  /*3ec0*/  HFMA2 R11, -RZ, RZ, 0, 0 ;  /* 0x00000000ff0b7431 */ /* 0x000fe400000001ff */
        /* <DEDUP_REMOVED lines=19> */
[----:B------:R-:W-:-:S04]  /*4000*/  ISETP.GE.U32.AND P0, PT, R17, R6, PT ;  /* 0x000000061100720c */ /* 0x000fc80003f06070 */
[----:B------:R-:W-:Y:S02]  /*4010*/  IADD3.X R13, PT, PT, ~R2, R9, RZ, P1, !PT ;  /* 0x00000009020d7210 */ /* 0x000fe40000ffe5ff */
[----:B------:R-:W-:Y:S02]  /*4020*/  IADD3 R9, P1, PT, -R6, R17, RZ ;  /* 0x0000001106097210 */ /* 0x000fe40007f3e1ff */
[----:B------:R-:W-:-:S03]  /*4030*/  ISETP.GE.U32.AND.EX P0, PT, R13, R7, PT, P0 ;  /* 0x000000070d00720c */ /* 0x000fc60003f06100 */
[----:B------:R-:W-:Y:S01]  /*4040*/  IMAD.X R11, R13, 0x1, ~R7, P1 ;  /* 0x000000010d0b7824 */ /* 0x000fe200008e0e07 */
[----:B------:R-:W-:Y:S02]  /*4050*/  SEL R9, R9, R17, P0 ;  /* 0x0000001109097207 */ /* 0x000fe40000000000 */
[C---:B------:R-:W-:Y:S02]  /*4060*/  ISETP.NE.U32.AND P1, PT, R6.reuse, RZ, PT ;  /* 0x000000ff0600720c */ /* 0x040fe40003f25070 */
[----:B------:R-:W-:Y:S02]  /*4070*/  SEL R11, R11, R13, P0 ;  /* 0x0000000d0b0b7207 */ /* 0x000fe40000000000 */
[----:B------:R-:W-:Y:S02]  /*4080*/  ISETP.GE.U32.AND P0, PT, R9, R6, PT ;  /* 0x000000060900720c */ /* 0x000fe40003f06070 */
[----:B------:R-:W-:Y:S02]  /*4090*/  IADD3 R2, PT, PT, -R6, R9, RZ ;  /* 0x0000000906027210 */ /* 0x000fe40007ffe1ff */
[----:B------:R-:W-:-:S02]  /*40a0*/  ISETP.GE.U32.AND.EX P0, PT, R11, R7, PT, P0 ;  /* 0x000000070b00720c */ /* 0x000fc40003f06100 */
[----:B------:R-:W-:Y:S02]  /*40b0*/  ISETP.NE.AND.EX P1, PT, R7, RZ, PT, P1 ;  /* 0x000000ff0700720c */ /* 0x000fe40003f25310 */
[----:B------:R-:W-:Y:S02]  /*40c0*/  SEL R2, R2, R9, P0 ;  /* 0x0000000902027207 */ /* 0x000fe40000000000 */
[----:B------:R-:W-:Y:S02]  /*40d0*/  MOV R9, 0x0 ;  /* 0x0000000000097802 */ /* 0x000fe40000000f00 */
[----:B------:R-:W-:Y:S02]  /*40e0*/  SEL R2, R2, 0xffffffff, P1 ;  /* 0xffffffff02027807 */ /* 0x000fe40000800000 */
[----:B------:R-:W-:Y:S05]  /*40f0*/  RET.REL.NODEC R8 `(_Z12pad2d_kernelPdS_iiPmS0_S0_) ;  /* 0xffffffbc08c07950 */ /* 0x000fea0003c3ffff */
.L_x_145:
        /* <DEDUP_REMOVED lines=16> */
.L_x_247:


//--------------------- .text._Z13expand_kernelPdS_iiPmS0_ --------------------------
	.section	.text._Z13expand_kernelPdS_iiPmS0_,"ax",@progbits
	.align	128
        .global         _Z13expand_kernelPdS_iiPmS0_
        .type           _Z13expand_kernelPdS_iiPmS0_,@function
        .size           _Z13expand_kernelPdS_iiPmS0_,(.L_x_249 - _Z13expand_kernelPdS_iiPmS0_)
        .other          _Z13expand_kernelPdS_iiPmS0_,@"STO_CUDA_ENTRY STV_DEFAULT"
_Z13expand_kernelPdS_iiPmS0_:
.text._Z13expand_kernelPdS_iiPmS0_:
        /* <DEDUP_REMOVED lines=8> */
[----:B------:R-:W0:Y:S01]  /*0080*/  LDCU UR4, c[0x0][0x394] ;  /* 0x00007280ff0477ac */ /* 0x000e220008000800 */
[----:B------:R-:W-:Y:S02]  /*0090*/  IMAD.MOV.U32 R12, RZ, RZ, RZ ;  /* 0x000000ffff0c7224 */ /* 0x000fe400078e00ff */
[----:B------:R-:W-:Y:S01]  /*00a0*/  IMAD.MOV.U32 R11, RZ, RZ, RZ ;  /* 0x000000ffff0b7224 */ /* 0x000fe200078e00ff */
[----:B------:R-:W1:Y:S01]  /*00b0*/  LDCU.64 UR8, c[0x0][0x358] ;  /* 0x00006b00ff0877ac */ /* 0x000e620008000a00 */
[----:B0-----:R-:W-:-:S09]  /*00c0*/  UISETP.GE.AND UP0, UPT, UR4, 0x1, UPT ;  /* 0x000000010400788c */ /* 0x001fd2000bf06270 */
[----:B-1----:R-:W-:Y:S05]  /*00d0*/  BRA.U !UP0, `(.L_x_146) ;  /* 0x0000002108907547 */ /* 0x002fea000b800000 */
[----:B------:R-:W0:Y:S01]  /*00e0*/  LDCU UR5, c[0x0][0x394] ;  /* 0x00007280ff0577ac */ /* 0x000e220008000800 */
[----:B------:R-:W-:Y:S02]  /*00f0*/  HFMA2 R12, -RZ, RZ, 0, 0 ;  /* 0x00000000ff0c7431 */ /* 0x000fe400000001ff */
[----:B------:R-:W-:Y:S01]  /*0100*/  IMAD.MOV.U32 R11, RZ, RZ, RZ ;  /* 0x000000ffff0b7224 */ /* 0x000fe200078e00ff */
[----:B------:R-:W-:Y:S01]  /*0110*/  MOV R20, RZ ;  /* 0x000000ff00147202 */ /* 0x000fe20000000f00 */
[----:B------:R-:W-:Y:S01]  /*0120*/  UISETP.GE.U32.AND UP0, UPT, UR4, 0x4, UPT ;  /* 0x000000040400788c */ /* 0x000fe2000bf06070 */
[----:B------:R-:W-:Y:S01]  /*0130*/  IMAD.MOV.U32 R10, RZ, RZ, 0x1 ;  /* 0x00000001ff0a7424 */ /* 0x000fe200078e00ff */
[----:B------:R-:W-:Y:S01]  /*0140*/  ULOP3.LUT UR6, UR4, 0x3, URZ, 0xc0, !UPT ;  /* 0x0000000304067892 */ /* 0x000fe2000f8ec0ff */
[----:B------:R-:W-:Y:S02]  /*0150*/  IMAD.MOV.U32 R9, RZ, RZ, R0 ;  /* 0x000000ffff097224 */ /* 0x000fe400078e0000 */
[----:B0-----:R-:W-:-:S04]  /*0160*/  IMAD.U32 R3, RZ, RZ, UR5 ;  /* 0x00000005ff037e24 */ /* 0x001fc8000f8e00ff */
[----:B------:R-:W-:Y:S05]  /*0170*/  BRA.U !UP0, `(.L_x_147) ;  /* 0x0000001508107547 */ /* 0x000fea000b800000 */
[----:B------:R-:W0:Y:S01]  /*0180*/  LDC.64 R18, c[0x0][0x3a0] ;  /* 0x0000e800ff127b82 */ /* 0x000e220000000a00 */
[----:B------:R-:W-:Y:S01]  /*0190*/  ULOP3.LUT UR5, UR4, 0x7ffffffc, URZ, 0xc0, !UPT ;  /* 0x7ffffffc04057892 */ /* 0x000fe2000f8ec0ff */
[----:B------:R-:W-:Y:S01]  /*01a0*/  MOV R12, RZ ;  /* 0x000000ff000c7202 */ /* 0x000fe20000000f00 */
[----:B------:R-:W-:Y:S01]  /*01b0*/  UIADD3 UR4, UPT, UPT, UR4, -0x2, URZ ;  /* 0xfffffffe04047890 */ /* 0x000fe2000fffe0ff */
[----:B------:R-:W-:Y:S01]  /*01c0*/  IMAD.MOV.U32 R11, RZ, RZ, RZ ;  /* 0x000000ffff0b7224 */ /* 0x000fe200078e00ff */
[----:B------:R-:W-:Y:S01]  /*01d0*/  MOV R20, RZ ;  /* 0x000000ff00147202 */ /* 0x000fe20000000f00 */
[----:B------:R-:W-:Y:S01]  /*01e0*/  IMAD.MOV.U32 R10, RZ, RZ, 0x1 ;  /* 0x00000001ff0a7424 */ /* 0x000fe200078e00ff */
[----:B------:R-:W-:Y:S01]  /*01f0*/  UIADD3 UR5, UPT, UPT, -UR5, URZ, URZ ;  /* 0x000000ff05057290 */ /* 0x000fe2000fffe1ff */
[----:B------:R-:W1:Y:S01]  /*0200*/  LDC.64 R16, c[0x0][0x398] ;  /* 0x0000e600ff107b82 */ /* 0x000e620000000a00 */
[----:B------:R-:W-:Y:S02]  /*0210*/  IMAD.MOV.U32 R9, RZ, RZ, R0 ;  /* 0x000000ffff097224 */ /* 0x000fe400078e0000 */
[----:B------:R-:W-:-:S08]  /*0220*/  IMAD.U32 R3, RZ, RZ, UR4 ;  /* 0x00000004ff037e24 */ /* 0x000fd0000f8e00ff */
.L_x_176:
[----:B------:R-:W-:-:S05]  /*0230*/  IADD3 R15, PT, PT, R3, 0x1, RZ ;  /* 0x00000001030f7810 */ /* 0x000fca0007ffe0ff */
[----:B-1----:R-:W-:-:S06]  /*0240*/  IMAD.WIDE.U32 R24, R15, 0x8, R16 ;  /* 0x000000080f187825 */ /* 0x002fcc00078e0010 */
[----:B------:R-:W2:Y:S01]  /*0250*/  LDG.E.64 R24, desc[UR8][R24.64] ;  /* 0x0000000818187981 */ /* 0x000ea2000c1e1b00 */
[----:B0-----:R-:W-:-:S06]  /*0260*/  IMAD.WIDE.U32 R14, R15, 0x8, R18 ;  /* 0x000000080f0e7825 */ /* 0x001fcc00078e0012 */
[----:B------:R-:W5:Y:S01]  /*0270*/  LDG.E.64 R14, desc[UR8][R14.64] ;  /* 0x000000080e0e7981 */ /* 0x000f62000c1e1b00 */
[----:B------:R-:W-:Y:S01]  /*0280*/  UIADD3 UR5, UPT, UPT, UR5, 0x4, URZ ;  /* 0x0000000405057890 */ /* 0x000fe2000fffe0ff */
[----:B------:R-:W-:-:S03]  /*0290*/  CS2R R4, SRZ ;  /* 0x0000000000047805 */ /* 0x000fc6000001ff00 */
[----:B------:R-:W-:Y:S01]  /*02a0*/  UISETP.NE.AND UP0, UPT, UR5, URZ, UPT ;  /* 0x000000ff0500728c */ /* 0x000fe2000bf05270 */
[----:B--2---:R-:W-:-:S04]  /*02b0*/  ISETP.NE.U32.AND P0, PT, R24, 0x1, PT ;  /* 0x000000011800780c */ /* 0x004fc80003f05070 */
[----:B------:R-:W-:-:S13]  /*02c0*/  ISETP.NE.AND.EX P0, PT, R25, RZ, PT, P0 ;  /* 0x000000ff1900720c */ /* 0x000fda0003f05300 */
[----:B------:R-:W-:Y:S05]  /*02d0*/  @!P0 BRA `(.L_x_148) ;  /* 0x0000000000788947 */ /* 0x000fea0003800000 */
[----:B------:R-:W-:Y:S01]  /*02e0*/  SHF.R.S32.HI R4, RZ, 0x1f, R9 ;  /* 0x0000001fff047819 */ /* 0x000fe20000011409 */
[----:B------:R-:W-:Y:S03]  /*02f0*/  BSSY.RECONVERGENT B0, `(.L_x_149) ;  /* 0x000001b000007945 */ /* 0x000fe60003800200 */
[----:B-----5:R-:W-:-:S04]  /*0300*/  LOP3.LUT R2, R4, R15, RZ, 0xfc, !PT ;  /* 0x0000000f04027212 */ /* 0x020fc800078efcff */
[----:B------:R-:W-:-:S13]  /*0310*/  ISETP.NE.U32.AND P0, PT, R2, RZ, PT ;  /* 0x000000ff0200720c */ /* 0x000fda0003f05070 */
[----:B------:R-:W-:Y:S05]  /*0320*/  @P0 BRA `(.L_x_150) ;  /* 0x00000000004c0947 */ /* 0x000fea0003800000 */
[----:B------:R-:W0:Y:S01]  /*0330*/  I2F.U32.RP R2, R14 ;  /* 0x0000000e00027306 */ /* 0x000e220000209000 */
[----:B------:R-:W-:Y:S01]  /*0340*/  IMAD.MOV R7, RZ, RZ, -R14 ;  /* 0x000000ffff077224 */ /* 0x000fe200078e0a0e */
[----:B------:R-:W-:-:S06]  /*0350*/  ISETP.NE.U32.AND P1, PT, R14, RZ, PT ;  /* 0x000000ff0e00720c */ /* 0x000fcc0003f25070 */
        /* <DEDUP_REMOVED lines=10> */
[----:B------:R-:W-:-:S05]  /*0400*/  @P0 IMAD.IADD R5, R5, 0x1, -R14 ;  /* 0x0000000105050824 */ /* 0x000fca00078e0a0e */
[----:B------:R-:W-:-:S13]  /*0410*/  ISETP.GE.U32.AND P0, PT, R5, R14, PT ;  /* 0x0000000e0500720c */ /* 0x000fda0003f06070 */
[----:B------:R-:W-:Y:S02]  /*0420*/  @P0 IADD3 R5, PT, PT, -R14, R5, RZ ;  /* 0x000000050e050210 */ /* 0x000fe40007ffe1ff */
[----:B------:R-:W-:-:S05]  /*0430*/  @!P1 LOP3.LUT R5, RZ, R14, RZ, 0x33, !PT ;  /* 0x0000000eff059212 */ /* 0x000fca00078e33ff */
[----:B------:R-:W-:Y:S01]  /*0440*/  IMAD.MOV.U32 R4, RZ, RZ, R5 ;  /* 0x000000ffff047224 */ /* 0x000fe200078e0005 */
[----:B------:R-:W-:Y:S06]  /*0450*/  BRA `(.L_x_151) ;  /* 0x0000000000107947 */ /* 0x000fec0003800000 */
.L_x_150:
[----:B------:R-:W-:Y:S01]  /*0460*/  IMAD.MOV.U32 R5, RZ, RZ, R14 ;  /* 0x000000ffff057224 */ /* 0x000fe200078e000e */
[----:B------:R-:W-:Y:S02]  /*0470*/  MOV R6, R15 ;  /* 0x0000000f00067202 */ /* 0x000fe40000000f00 */
[----:B------:R-:W-:-:S07]  /*0480*/  MOV R2, 0x4a0 ;  /* 0x000004a000027802 */ /* 0x000fce0000000f00 */
[----:B------:R-:W-:Y:S05]  /*0490*/  CALL.REL.NOINC `($__internal_5_$__cuda_sm20_rem_u64) ;  /* 0x0000002000c07944 */ /* 0x000fea0003c00000 */
.L_x_151:
[----:B------:R-:W-:Y:S05]  /*04a0*/  BSYNC.RECONVERGENT B0 ;  /* 0x0000000000007941 */ /* 0x000fea0003800200 */
.L_x_149:
[----:B------:R-:W-:-:S07]  /*04b0*/  SHF.R.S32.HI R5, RZ, 0x1f, R4 ;  /* 0x0000001fff057819 */ /* 0x000fce0000011404 */
.L_x_148:
[----:B------:R-:W-:Y:S01]  /*04c0*/  SHF.R.S32.HI R7, RZ, 0x1f, R9 ;  /* 0x0000001fff077819 */ /* 0x000fe20000011409 */
[----:B------:R-:W-:Y:S01]  /*04d0*/  IMAD.MOV.U32 R13, RZ, RZ, R11 ;  /* 0x000000ffff0d7224 */ /* 0x000fe200078e000b */
[----:B------:R-:W-:Y:S01]  /*04e0*/  BSSY.RECONVERGENT B0, `(.L_x_152) ;  /* 0x0000023000007945 */ /* 0x000fe20003800200 */
[-C--:B------:R-:W-:Y:S01]  /*04f0*/  IMAD R21, R25, R10.reuse, RZ ;  /* 0x0000000a19157224 */ /* 0x080fe200078e02ff */
[----:B-----5:R-:W-:Y:S01]  /*0500*/  LOP3.LUT R2, R7, R15, RZ, 0xfc, !PT ;  /* 0x0000000f07027212 */ /* 0x020fe200078efcff */
[----:B------:R-:W-:Y:S02]  /*0510*/  IMAD R5, R5, R10, RZ ;  /* 0x0000000a05057224 */ /* 0x000fe400078e02ff */
[----:B------:R-:W-:Y:S01]  /*0520*/  IMAD.WIDE.U32 R12, R10, R4, R12 ;  /* 0x000000040a0c7225 */ /* 0x000fe200078e000c */
[----:B------:R-:W-:-:S03]  /*0530*/  ISETP.NE.U32.AND P0, PT, R2, RZ, PT ;  /* 0x000000ff0200720c */ /* 0x000fc60003f05070 */
[----:B------:R-:W-:-:S04]  /*0540*/  IMAD.WIDE.U32 R10, R24, R10, RZ ;  /* 0x0000000a180a7225 */ /* 0x000fc800078e00ff */
[----:B------:R-:W-:Y:S02]  /*0550*/  IMAD R21, R24, R20, R21 ;  /* 0x0000001418157224 */ /* 0x000fe400078e0215 */
[----:B------:R-:W-:-:S03]  /*0560*/  IMAD R5, R20, R4, R5 ;  /* 0x0000000414057224 */ /* 0x000fc600078e0205 */
[----:B------:R-:W-:Y:S01]  /*0570*/  IADD3 R21, PT, PT, R11, R21, RZ ;  /* 0x000000150b157210 */ /* 0x000fe20007ffe0ff */
[----:B------:R-:W-:Y:S01]  /*0580*/  IMAD.IADD R20, R13, 0x1, R5 ;  /* 0x000000010d147824 */ /* 0x000fe200078e0205 */
[----:B------:R-:W-:Y:S06]  /*0590*/  @P0 BRA `(.L_x_153) ;  /* 0x0000000000500947 */ /* 0x000fec0003800000 */
        /* <DEDUP_REMOVED lines=13> */
[----:B------:R-:W-:Y:S01]  /*0670*/  @P0 IMAD.IADD R5, R5, 0x1, -R14 ;  /* 0x0000000105050824 */ /* 0x000fe200078e0a0e */
[----:B------:R-:W-:-:S04]  /*0680*/  @P0 IADD3 R6, PT, PT, R6, 0x1, RZ ;  /* 0x0000000106060810 */ /* 0x000fc80007ffe0ff */
[----:B------:R-:W-:-:S13]  /*0690*/  ISETP.GE.U32.AND P1, PT, R5, R14, PT ;  /* 0x0000000e0500720c */ /* 0x000fda0003f26070 */
[----:B------:R-:W-:Y:S01]  /*06a0*/  @P1 VIADD R6, R6, 0x1 ;  /* 0x0000000106061836 */ /* 0x000fe20000000000 */
[----:B------:R-:W-:-:S05]  /*06b0*/  @!P2 LOP3.LUT R6, RZ, R14, RZ, 0x33, !PT ;  /* 0x0000000eff06a212 */ /* 0x000fca00078e33ff */
[----:B------:R-:W-:Y:S01]  /*06c0*/  IMAD.MOV.U32 R9, RZ, RZ, R6 ;  /* 0x000000ffff097224 */ /* 0x000fe200078e0006 */
[----:B------:R-:W-:Y:S06]  /*06d0*/  BRA `(.L_x_154) ;  /* 0x00000000000c7947 */ /* 0x000fec0003800000 */
.L_x_153:
[----:B------:R-:W-:Y:S02]  /*06e0*/  MOV R2, R14 ;  /* 0x0000000e00027202 */ /* 0x000fe40000000f00 */
[----:B------:R-:W-:-:S07]  /*06f0*/  MOV R6, 0x710 ;  /* 0x0000071000067802 */ /* 0x000fce0000000f00 */
[----:B------:R-:W-:Y:S05]  /*0700*/  CALL.REL.NOINC `($__internal_4_$__cuda_sm20_div_u64) ;  /* 0x0000001c00247944 */ /* 0x000fea0003c00000 */
.L_x_154:
[----:B------:R-:W-:Y:S05]  /*0710*/  BSYNC.RECONVERGENT B0 ;  /* 0x0000000000007941 */ /* 0x000fea0003800200 */
.L_x_152:
[----:B------:R-:W-:-:S06]  /*0720*/  IMAD.WIDE.U32 R26, R3, 0x8, R16 ;  /* 0x00000008031a7825 */ /* 0x000fcc00078e0010 */
[----:B------:R-:W2:Y:S01]  /*0730*/  LDG.E.64 R26, desc[UR8][R26.64] ;  /* 0x000000081a1a7981 */ /* 0x000ea2000c1e1b00 */
[----:B------:R-:W-:-:S06]  /*0740*/  IMAD.WIDE.U32 R14, R3, 0x8, R18 ;  /* 0x00000008030e7825 */ /* 0x000fcc00078e0012 */
[----:B------:R-:W5:Y:S01]  /*0750*/  LDG.E.64 R14, desc[UR8][R14.64] ;  /* 0x000000080e0e7981 */ /* 0x000f62000c1e1b00 */
[----:B------:R-:W-:Y:S02]  /*0760*/  CS2R R4, SRZ ;  /* 0x0000000000047805 */ /* 0x000fe4000001ff00 */
        /* <DEDUP_REMOVED lines=27> */
.L_x_157:
[----:B------:R-:W-:Y:S01]  /*0920*/  IMAD.MOV.U32 R5, RZ, RZ, R14 ;  /* 0x000000ffff057224 */ /* 0x000fe200078e000e */
[----:B------:R-:W-:Y:S02]  /*0930*/  MOV R6, R15 ;  /* 0x0000000f00067202 */ /* 0x000fe40000000f00 */
[----:B------:R-:W-:-:S07]  /*0940*/  MOV R2, 0x960 ;  /* 0x0000096000027802 */ /* 0x000fce0000000f00 */
[----:B------:R-:W-:Y:S05]  /*0950*/  CALL.REL.NOINC `($__internal_5_$__cuda_sm20_rem_u64) ;  /* 0x0000001c00907944 */ /* 0x000fea0003c00000 */
.L_x_158:
[----:B------:R-:W-:Y:S05]  /*0960*/  BSYNC.RECONVERGENT B0 ;  /* 0x0000000000007941 */ /* 0x000fea0003800200 */
.L_x_156:
[----:B------:R-:W-:-:S07]  /*0970*/  SHF.R.S32.HI R5, RZ, 0x1f, R4 ;  /* 0x0000001fff057819 */ /* 0x000fce0000011404 */
.L_x_155:
[----:B------:R-:W-:Y:S01]  /*0980*/  SHF.R.S32.HI R7, RZ, 0x1f, R9 ;  /* 0x0000001fff077819 */ /* 0x000fe20000011409 */
[-C--:B------:R-:W-:Y:S01]  /*0990*/  IMAD R2, R5, R10.reuse, RZ ;  /* 0x0000000a05027224 */ /* 0x080fe200078e02ff */
[----:B------:R-:W-:Y:S01]  /*09a0*/  BSSY.RECONVERGENT B0, `(.L_x_159) ;  /* 0x0000023000007945 */ /* 0x000fe20003800200 */
[-C--:B------:R-:W-:Y:S01]  /*09b0*/  IMAD R5, R27, R10.reuse, RZ ;  /* 0x0000000a1b057224 */ /* 0x080fe200078e02ff */
[----:B-----5:R-:W-:Y:S01]  /*09c0*/  LOP3.LUT R6, R7, R15, RZ, 0xfc, !PT ;  /* 0x0000000f07067212 */ /* 0x020fe200078efcff */
[----:B------:R-:W-:Y:S02]  /*09d0*/  IMAD.MOV.U32 R13, RZ, RZ, R20 ;  /* 0x000000ffff0d7224 */ /* 0x000fe400078e0014 */
[----:B------:R-:W-:Y:S01]  /*09e0*/  IMAD.WIDE.U32 R24, R26, R10, RZ ;  /* 0x0000000a1a187225 */ /* 0x000fe200078e00ff */
[----:B------:R-:W-:-:S03]  /*09f0*/  ISETP.NE.U32.AND P0, PT, R6, RZ, PT ;  /* 0x000000ff0600720c */ /* 0x000fc60003f05070 */
[----:B------:R-:W-:Y:S02]  /*0a00*/  IMAD R5, R26, R21, R5 ;  /* 0x000000151a057224 */ /* 0x000fe400078e0205 */
[----:B------:R-:W-:-:S03]  /*0a10*/  IMAD.WIDE.U32 R12, R4, R10, R12 ;  /* 0x0000000a040c7225 */ /* 0x000fc600078e000c */
[----:B------:R-:W-:Y:S01]  /*0a20*/  IADD3 R10, PT, PT, R25, R5, RZ ;  /* 0x00000005190a7210 */ /* 0x000fe20007ffe0ff */
[----:B------:R-:W-:-:S04]  /*0a30*/  IMAD R11, R4, R21, R2 ;  /* 0x00000015040b7224 */ /* 0x000fc800078e0202 */
[----:B------:R-:W-:Y:S01]  /*0a40*/  IMAD.IADD R11, R13, 0x1, R11 ;  /* 0x000000010d0b7824 */ /* 0x000fe200078e020b */
[----:B------:R-:W-:Y:S06]  /*0a50*/  @P0 BRA `(.L_x_160) ;  /* 0x0000000000500947 */ /* 0x000fec0003800000 */
[----:B------:R-:W0:Y:S01]  /*0a60*/  I2F.U32.RP R2, R14 ;  /* 0x0000000e00027306 */ /* 0x000e220000209000 */
[----:B------:R-:W-:Y:S02]  /*0a70*/  IADD3 R7, PT, PT, RZ, -R14, RZ ;  /* 0x8000000eff077210 */ /* 0x000fe40007ffe0ff */
        /* <DEDUP_REMOVED lines=16> */
[----:B------:R-:W-:Y:S01]  /*0b80*/  MOV R9, R6 ;  /* 0x0000000600097202 */ /* 0x000fe20000000f00 */
[----:B------:R-:W-:Y:S06]  /*0b90*/  BRA `(.L_x_161) ;  /* 0x00000000000c7947 */ /* 0x000fec0003800000 */
.L_x_160:
[----:B------:R-:W-:Y:S01]  /*0ba0*/  IMAD.MOV.U32 R2, RZ, RZ, R14 ;  /* 0x000000ffff027224 */ /* 0x000fe200078e000e */
[----:B------:R-:W-:-:S07]  /*0bb0*/  MOV R6, 0xbd0 ;  /* 0x00000bd000067802 */ /* 0x000fce0000000f00 */
[----:B------:R-:W-:Y:S05]  /*0bc0*/  CALL.REL.NOINC `($__internal_4_$__cuda_sm20_div_u64) ;  /* 0x0000001400f47944 */ /* 0x000fea0003c00000 */
.L_x_161:
[----:B------:R-:W-:Y:S05]  /*0bd0*/  BSYNC.RECONVERGENT B0 ;  /* 0x0000000000007941 */ /* 0x000fea0003800200 */
.L_x_159:
[----:B------:R-:W-:-:S05]  /*0be0*/  IADD3 R15, PT, PT, R3, -0x1, RZ ;  /* 0xffffffff030f7810 */ /* 0x000fca0007ffe0ff */
        /* <DEDUP_REMOVED lines=32> */
.L_x_164:
[----:B------:R-:W-:Y:S01]  /*0df0*/  MOV R5, R14 ;  /* 0x0000000e00057202 */ /* 0x000fe20000000f00 */
[----:B------:R-:W-:Y:S01]  /*0e00*/  IMAD.MOV.U32 R6, RZ, RZ, R15 ;  /* 0x000000ffff067224 */ /* 0x000fe200078e000f */
[----:B------:R-:W-:-:S07]  /*0e10*/  MOV R2, 0xe30 ;  /* 0x00000e3000027802 */ /* 0x000fce0000000f00 */
[----:B------:R-:W-:Y:S05]  /*0e20*/  CALL.REL.NOINC `($__internal_5_$__cuda_sm20_rem_u64) ;  /* 0x00000018005c7944 */ /* 0x000fea0003c00000 */
.L_x_165:
[----:B------:R-:W-:Y:S05]  /*0e30*/  BSYNC.RECONVERGENT B0 ;  /* 0x0000000000007941 */ /* 0x000fea0003800200 */
.L_x_163:
[----:B------:R-:W-:-:S07]  /*0e40*/  SHF.R.S32.HI R5, RZ, 0x1f, R4 ;  /* 0x0000001fff057819 */ /* 0x000fce0000011404 */
.L_x_162:
[----:B------:R-:W-:Y:S01]  /*0e50*/  SHF.R.S32.HI R7, RZ, 0x1f, R9 ;  /* 0x0000001fff077819 */ /* 0x000fe20000011409 */
[-C--:B------:R-:W-:Y:S01]  /*0e60*/  IMAD R5, R5, R24.reuse, RZ ;  /* 0x0000001805057224 */ /* 0x080fe200078e02ff */
[----:B------:R-:W-:Y:S01]  /*0e70*/  MOV R13, R11 ;  /* 0x0000000b000d7202 */ /* 0x000fe20000000f00 */
[----:B------:R-:W-:Y:S01]  /*0e80*/  IMAD R11, R21, R24, RZ ;  /* 0x00000018150b7224 */ /* 0x000fe200078e02ff */
[----:B-----5:R-:W-:Y:S01]  /*0e90*/  LOP3.LUT R2, R7, R15, RZ, 0xfc, !PT ;  /* 0x0000000f07027212 */ /* 0x020fe200078efcff */
[C---:B------:R-:W-:Y:S01]  /*0ea0*/  IMAD R5, R4.reuse, R10, R5 ;  /* 0x0000000a04057224 */ /* 0x040fe200078e0205 */
[----:B------:R-:W-:Y:S01]  /*0eb0*/  BSSY.RECONVERGENT B0, `(.L_x_166) ;  /* 0x000001f000007945 */ /* 0x000fe20003800200 */
[----:B------:R-:W-:Y:S01]  /*0ec0*/  IMAD.WIDE.U32 R12, R4, R24, R12 ;  /* 0x00000018040c7225 */ /* 0x000fe200078e000c */
[----:B------:R-:W-:-:S03]  /*0ed0*/  ISETP.NE.U32.AND P0, PT, R2, RZ, PT ;  /* 0x000000ff0200720c */ /* 0x000fc60003f05070 */
[----:B------:R-:W-:-:S04]  /*0ee0*/  IMAD.WIDE.U32 R24, R20, R24, RZ ;  /* 0x0000001814187225 */ /* 0x000fc800078e00ff */
[----:B------:R-:W-:Y:S02]  /*0ef0*/  IMAD R21, R20, R10, R11 ;  /* 0x0000000a14157224 */ /* 0x000fe400078e020b */
[----:B------:R-:W-:-:S03]  /*0f00*/  IMAD.IADD R11, R13, 0x1, R5 ;  /* 0x000000010d0b7824 */ /* 0x000fc600078e0205 */
[----:B------:R-:W-:Y:S01]  /*0f10*/  IADD3 R10, PT, PT, R25, R21, RZ ;  /* 0x00000015190a7210 */ /* 0x000fe20007ffe0ff */
        /* <DEDUP_REMOVED lines=21> */
.L_x_167:
[----:B------:R-:W-:Y:S01]  /*1070*/  IMAD.MOV.U32 R2, RZ, RZ, R14 ;  /* 0x000000ffff027224 */ /* 0x000fe200078e000e */
[----:B------:R-:W-:-:S07]  /*1080*/  MOV R6, 0x10a0 ;  /* 0x000010a000067802 */ /* 0x000fce0000000f00 */
[----:B------:R-:W-:Y:S05]  /*1090*/  CALL.REL.NOINC `($__internal_4_$__cuda_sm20_div_u64) ;  /* 0x0000001000c07944 */ /* 0x000fea0003c00000 */
.L_x_168:
[----:B------:R-:W-:Y:S05]  /*10a0*/  BSYNC.RECONVERGENT B0 ;  /* 0x0000000000007941 */ /* 0x000fea0003800200 */
.L_x_166:
        /* <DEDUP_REMOVED lines=33> */
.L_x_171:
[----:B------:R-:W-:Y:S01]  /*12c0*/  MOV R5, R14 ;  /* 0x0000000e00057202 */ /* 0x000fe20000000f00 */
[----:B------:R-:W-:Y:S01]  /*12d0*/  IMAD.MOV.U32 R6, RZ, RZ, R15 ;  /* 0x000000ffff067224 */ /* 0x000fe200078e000f */
[----:B------:R-:W-:-:S07]  /*12e0*/  MOV R2, 0x1300 ;  /* 0x0000130000027802 */ /* 0x000fce0000000f00 */
[----:B------:R-:W-:Y:S05]  /*12f0*/  CALL.REL.NOINC `($__internal_5_$__cuda_sm20_rem_u64) ;  /* 0x0000001400287944 */ /* 0x000fea0003c00000 */
.L_x_172:
[----:B------:R-:W-:Y:S05]  /*1300*/  BSYNC.RECONVERGENT B0 ;  /* 0x0000000000007941 */ /* 0x000fea0003800200 */
.L_x_170:
[----:B------:R-:W-:-:S07]  /*1310*/  SHF.R.S32.HI R5, RZ, 0x1f, R4 ;  /* 0x0000001fff057819 */ /* 0x000fce0000011404 */
.L_x_169:
        /* <DEDUP_REMOVED lines=11> */
[----:B------:R-:W-:-:S03]  /*13d0*/  IMAD.MOV.U32 R10, RZ, RZ, R24 ;  /* 0x000000ffff0a7224 */ /* 0x000fc600078e0018 */
[----:B------:R-:W-:Y:S01]  /*13e0*/  IADD3 R20, PT, PT, R25, R11, RZ ;  /* 0x0000000b19147210 */ /* 0x000fe20007ffe0ff */
[----:B------:R-:W-:Y:S01]  /*13f0*/  IMAD.IADD R11, R13, 0x1, R5 ;  /* 0x000000010d0b7824 */ /* 0x000fe200078e0205 */
[----:B------:R-:W-:Y:S06]  /*1400*/  @P0 BRA `(.L_x_174) ;  /* 0x0000000000500947 */ /* 0x000fec0003800000 */
        /* <DEDUP_REMOVED lines=18> */
[----:B------:R-:W-:Y:S01]  /*1530*/  IMAD.MOV.U32 R9, RZ, RZ, R6 ;  /* 0x000000ffff097224 */ /* 0x000fe200078e0006 */
[----:B------:R-:W-:Y:S06]  /*1540*/  BRA `(.L_x_175) ;  /* 0x00000000000c7947 */ /* 0x000fec0003800000 */
.L_x_174:
[----:B------:R-:W-:Y:S02]  /*1550*/  MOV R2, R14 ;  /* 0x0000000e00027202 */ /* 0x000fe40000000f00 */
[----:B------:R-:W-:-:S07]  /*1560*/  MOV R6, 0x1580 ;  /* 0x0000158000067802 */ /* 0x000fce0000000f00 */
[----:B------:R-:W-:Y:S05]  /*1570*/  CALL.REL.NOINC `($__internal_4_$__cuda_sm20_div_u64) ;  /* 0x0000000c00887944 */ /* 0x000fea0003c00000 */
.L_x_175:
[----:B------:R-:W-:Y:S05]  /*1580*/  BSYNC.RECONVERGENT B0 ;  /* 0x0000000000007941 */ /* 0x000fea0003800200 */
.L_x_173:
[----:B------:R-:W-:Y:S01]  /*1590*/  VIADD R3, R3, 0xfffffffc ;  /* 0xfffffffc03037836 */ /* 0x000fe20000000000 */
[----:B------:R-:W-:Y:S06]  /*15a0*/  BRA.U UP0, `(.L_x_176) ;  /* 0xffffffed00207547 */ /* 0x000fec000b83ffff */
[----:B------:R-:W-:-:S07]  /*15b0*/  IADD3 R3, PT, PT, R3, 0x2, RZ ;  /* 0x0000000203037810 */ /* 0x000fce0007ffe0ff */
.L_x_147:
[----:B------:R-:W-:-:S09]  /*15c0*/  UISETP.NE.AND UP0, UPT, UR6, URZ, UPT ;  /* 0x000000ff0600728c */ /* 0x000fd2000bf05270 */
[----:B------:R-:W-:Y:S05]  /*15d0*/  BRA.U !UP0, `(.L_x_146) ;  /* 0x0000000d08507547 */ /* 0x000fea000b800000 */
[----:B------:R-:W-:-:S09]  /*15e0*/  UISETP.NE.AND UP0, UPT, UR6, 0x1, UPT ;  /* 0x000000010600788c */ /* 0x000fd2000bf05270 */
[----:B------:R-:W-:Y:S05]  /*15f0*/  BRA.U !UP0, `(.L_x_177) ;  /* 0x00000009087c7547 */ /* 0x000fea000b800000 */
[----:B------:R-:W0:Y:S01]  /*1600*/  LDC.64 R18, c[0x0][0x398] ;  /* 0x0000e600ff127b82 */ /* 0x000e220000000a00 */
[----:B------:R-:W-:-:S07]  /*1610*/  VIADD R5, R3, 0xffffffff ;  /* 0xffffffff03057836 */ /* 0x000fce0000000000 */
[----:B------:R-:W1:Y:S01]  /*1620*/  LDC.64 R14, c[0x0][0x3a0] ;  /* 0x0000e800ff0e7b82 */ /* 0x000e620000000a00 */
[----:B0-----:R-:W-:-:S06]  /*1630*/  IMAD.WIDE.U32 R18, R5, 0x8, R18 ;  /* 0x0000000805127825 */ /* 0x001fcc00078e0012 */
[----:B------:R-:W2:Y:S01]  /*1640*/  LDG.E.64 R18, desc[UR8][R18.64] ;  /* 0x0000000812127981 */ /* 0x000ea2000c1e1b00 */
[----:B-1----:R-:W-:-:S06]  /*1650*/  IMAD.WIDE.U32 R14, R5, 0x8, R14 ;  /* 0x00000008050e7825 */ /* 0x002fcc00078e000e */
        /* <DEDUP_REMOVED lines=25> */
[----:B------:R-:W-:Y:S01]  /*17f0*/  @P0 IMAD.IADD R5, R5, 0x1, -R14 ;  /* 0x0000000105050824 */ /* 0x000fe200078e0a0e */
[----:B------:R-:W-:-:S04]  /*1800*/  @!P1 LOP3.LUT R5, RZ, R14, RZ, 0x33, !PT ;  /* 0x0000000eff059212 */ /* 0x000fc800078e33ff */
[----:B------:R-:W-:Y:S01]  /*1810*/  MOV R4, R5 ;  /* 0x0000000500047202 */ /* 0x000fe20000000f00 */
[----:B------:R-:W-:Y:S06]  /*1820*/  BRA `(.L_x_181) ;  /* 0x0000000000107947 */ /* 0x000fec0003800000 */
.L_x_180:
[----:B------:R-:W-:Y:S01]  /*1830*/  IMAD.MOV.U32 R5, RZ, RZ, R14 ;  /* 0x000000ffff057224 */ /* 0x000fe200078e000e */
[----:B------:R-:W-:Y:S02]  /*1840*/  MOV R6, R15 ;  /* 0x0000000f00067202 */ /* 0x000fe40000000f00 */
[----:B------:R-:W-:-:S07]  /*1850*/  MOV R2, 0x1870 ;  /* 0x0000187000027802 */ /* 0x000fce0000000f00 */
[----:B------:R-:W-:Y:S05]  /*1860*/  CALL.REL.NOINC `($__internal_5_$__cuda_sm20_rem_u64) ;  /* 0x0000000c00cc7944 */ /* 0x000fea0003c00000 */
.L_x_181:
[----:B------:R-:W-:Y:S05]  /*1870*/  BSYNC.RECONVERGENT B0 ;  /* 0x0000000000007941 */ /* 0x000fea0003800200 */
.L_x_179:
[----:B------:R-:W-:-:S07]  /*1880*/  SHF.R.S32.HI R5, RZ, 0x1f, R4 ;  /* 0x0000001fff057819 */ /* 0x000fce0000011404 */
.L_x_178:
[----:B------:R-:W-:Y:S01]  /*1890*/  SHF.R.S32.HI R7, RZ, 0x1f, R9 ;  /* 0x0000001fff077819 */ /* 0x000fe20000011409 */
[----:B------:R-:W-:Y:S01]  /*18a0*/  IMAD.MOV.U32 R13, RZ, RZ, R11 ;  /* 0x000000ffff0d7224 */ /* 0x000fe200078e000b */
[----:B------:R-:W-:Y:S01]  /*18b0*/  BSSY.RECONVERGENT B0, `(.L_x_182) ;  /* 0x0000023000007945 */ /* 0x000fe20003800200 */
[-C--:B------:R-:W-:Y:S01]  /*18c0*/  IMAD R5, R5, R10.reuse, RZ ;  /* 0x0000000a05057224 */ /* 0x080fe200078e02ff */
[----:B-----5:R-:W-:Y:S01]  /*18d0*/  LOP3.LUT R2, R7, R15, RZ, 0xfc, !PT ;  /* 0x0000000f07027212 */ /* 0x020fe200078efcff */
[-C--:B------:R-:W-:Y:S02]  /*18e0*/  IMAD R11, R19, R10.reuse, RZ ;  /* 0x0000000a130b7224 */ /* 0x080fe400078e02ff */
[----:B------:R-:W-:Y:S01]  /*18f0*/  IMAD.WIDE.U32 R12, R4, R10, R12 ;  /* 0x0000000a040c7225 */ /* 0x000fe200078e000c */
[----:B------:R-:W-:-:S03]  /*1900*/  ISETP.NE.U32.AND P0, PT, R2, RZ, PT ;  /* 0x000000ff0200720c */ /* 0x000fc60003f05070 */
[----:B------:R-:W-:Y:S02]  /*1910*/  IMAD R5, R4, R20, R5 ;  /* 0x0000001404057224 */ /* 0x000fe400078e0205 */
[----:B------:R-:W-:-:S03]  /*1920*/  IMAD.WIDE.U32 R16, R18, R10, RZ ;  /* 0x0000000a12107225 */ /* 0x000fc600078e00ff */
[----:B------:R-:W-:Y:S01]  /*1930*/  IADD3 R19, PT, PT, R13, R5, RZ ;  /* 0x000000050d137210 */ /* 0x000fe20007ffe0ff */
[----:B------:R-:W-:-:S04]  /*1940*/  IMAD R11, R18, R20, R11 ;  /* 0x00000014120b7224 */ /* 0x000fc800078e020b */
        /* <DEDUP_REMOVED lines=22> */
.L_x_183:
[----:B------:R-:W-:Y:S02]  /*1ab0*/  MOV R2, R14 ;  /* 0x0000000e00027202 */ /* 0x000fe40000000f00 */
[----:B------:R-:W-:-:S07]  /*1ac0*/  MOV R6, 0x1ae0 ;  /* 0x00001ae000067802 */ /* 0x000fce0000000f00 */
[----:B------:R-:W-:Y:S05]  /*1ad0*/  CALL.REL.NOINC `($__internal_4_$__cuda_sm20_div_u64) ;  /* 0x0000000800307944 */ /* 0x000fea0003c00000 */
.L_x_184:
[----:B------:R-:W-:Y:S05]  /*1ae0*/  BSYNC.RECONVERGENT B0 ;  /* 0x0000000000007941 */ /* 0x000fea0003800200 */
.L_x_182:
        /* <DEDUP_REMOVED lines=35> */
.L_x_187:
[----:B------:R-:W-:Y:S01]  /*1d20*/  IMAD.MOV.U32 R5, RZ, RZ, R14 ;  /* 0x000000ffff057224 */ /* 0x000fe200078e000e */
[----:B------:R-:W-:Y:S02]  /*1d30*/  MOV R6, R15 ;  /* 0x0000000f00067202 */ /* 0x000fe40000000f00 */
[----:B------:R-:W-:-:S07]  /*1d40*/  MOV R2, 0x1d60 ;  /* 0x00001d6000027802 */ /* 0x000fce0000000f00 */
[----:B------:R-:W-:Y:S05]  /*1d50*/  CALL.REL.NOINC `($__internal_5_$__cuda_sm20_rem_u64) ;  /* 0x0000000800907944 */ /* 0x000fea0003c00000 */
.L_x_188:
[----:B------:R-:W-:Y:S05]  /*1d60*/  BSYNC.RECONVERGENT B0 ;  /* 0x0000000000007941 */ /* 0x000fea0003800200 */
.L_x_186:
[----:B------:R-:W-:-:S07]  /*1d70*/  SHF.R.S32.HI R5, RZ, 0x1f, R4 ;  /* 0x0000001fff057819 */ /* 0x000fce0000011404 */
.L_x_185:
        /* <DEDUP_REMOVED lines=9> */
[----:B------:R-:W-:-:S04]  /*1e10*/  IMAD.WIDE.U32 R16, R20, R16, RZ ;  /* 0x0000001014107225 */ /* 0x000fc800078e00ff */
[----:B------:R-:W-:Y:S01]  /*1e20*/  IMAD R11, R20, R10, R11 ;  /* 0x0000000a140b7224 */ /* 0x000fe200078e020b */
[----:B------:R-:W-:-:S03]  /*1e30*/  MOV R10, R16 ;  /* 0x00000010000a7202 */ /* 0x000fc60000000f00 */
[----:B------:R-:W-:Y:S01]  /*1e40*/  IMAD.IADD R20, R17, 0x1, R11 ;  /* 0x0000000111147824 */ /* 0x000fe200078e020b */
        /* <DEDUP_REMOVED lines=22> */
.L_x_189:
[----:B------:R-:W-:Y:S01]  /*1fb0*/  IMAD.MOV.U32 R2, RZ, RZ, R14 ;  /* 0x000000ffff027224 */ /* 0x000fe200078e000e */
[----:B------:R-:W-:-:S07]  /*1fc0*/  MOV R6, 0x1fe0 ;  /* 0x00001fe000067802 */ /* 0x000fce0000000f00 */
[----:B------:R-:W-:Y:S05]  /*1fd0*/  CALL.REL.NOINC `($__internal_4_$__cuda_sm20_div_u64) ;  /* 0x0000000000f07944 */ /* 0x000fea0003c00000 */
.L_x_190:
[----:B------:R-:W-:Y:S05]  /*1fe0*/  BSYNC.RECONVERGENT B0 ;  /* 0x0000000000007941 */ /* 0x000fea0003800200 */
.L_x_177:
[----:B------:R-:W0:Y:S02]  /*1ff0*/  LDCU UR4, c[0x0][0x394] ;  /* 0x00007280ff0477ac */ /* 0x000e240008000800 */
[----:B0-----:R-:W-:-:S04]  /*2000*/  ULOP3.LUT UR4, UR4, 0x1, URZ, 0xc0, !UPT ;  /* 0x0000000104047892 */ /* 0x001fc8000f8ec0ff */
[----:B------:R-:W-:-:S09]  /*2010*/  UISETP.NE.U32.AND UP0, UPT, UR4, 0x1, UPT ;  /* 0x000000010400788c */ /* 0x000fd2000bf05070 */
[----:B------:R-:W-:Y:S05]  /*2020*/  BRA.U UP0, `(.L_x_146) ;  /* 0x0000000100bc7547 */ /* 0x000fea000b800000 */
[----:B------:R-:W0:Y:S01]  /*2030*/  LDC.64 R4, c[0x0][0x398] ;  /* 0x0000e600ff047b82 */ /* 0x000e220000000a00 */
[----:B------:R-:W-:-:S07]  /*2040*/  IADD3 R13, PT, PT, R3, -0x1, RZ ;  /* 0xffffffff030d7810 */ /* 0x000fce0007ffe0ff */
[----:B------:R-:W1:Y:S01]  /*2050*/  LDC.64 R6, c[0x0][0x3a0] ;  /* 0x0000e800ff067b82 */ /* 0x000e620000000a00 */
[----:B0-----:R-:W-:-:S06]  /*2060*/  IMAD.WIDE.U32 R2, R13, 0x8, R4 ;  /* 0x000000080d027825 */ /* 0x001fcc00078e0004 */
[----:B------:R-:W2:Y:S01]  /*2070*/  LDG.E.64 R2, desc[UR8][R2.64] ;  /* 0x0000000802027981 */ /* 0x000ea2000c1e1b00 */
[----:B------:R-:W-:Y:S01]  /*2080*/  CS2R R4, SRZ ;  /* 0x0000000000047805 */ /* 0x000fe2000001ff00 */
[----:B-1----:R-:W-:Y:S01]  /*2090*/  IMAD.WIDE.U32 R6, R13, 0x8, R6 ;  /* 0x000000080d067825 */ /* 0x002fe200078e0006 */
[----:B--2---:R-:W-:-:S04]  /*20a0*/  ISETP.NE.U32.AND P0, PT, R2, 0x1, PT ;  /* 0x000000010200780c */ /* 0x004fc80003f05070 */
[----:B------:R-:W-:-:S13]  /*20b0*/  ISETP.NE.AND.EX P0, PT, R3, RZ, PT, P0 ;  /* 0x000000ff0300720c */ /* 0x000fda0003f05300 */
[----:B------:R-:W-:Y:S05]  /*20c0*/  @!P0 BRA `(.L_x_191) ;  /* 0x0000000000808947 */ /* 0x000fea0003800000 */
[----:B------:R-:W2:Y:S01]  /*20d0*/  LDG.E.64 R2, desc[UR8][R6.64] ;  /* 0x0000000806027981 */ /* 0x000ea2000c1e1b00 */
[----:B------:R-:W-:Y:S01]  /*20e0*/  SHF.R.S32.HI R13, RZ, 0x1f, R9 ;  /* 0x0000001fff0d7819 */ /* 0x000fe20000011409 */
[----:B------:R-:W-:Y:S03]  /*20f0*/  BSSY.RECONVERGENT B0, `(.L_x_192) ;  /* 0x000001c000007945 */ /* 0x000fe60003800200 */
[----:B--2---:R-:W-:-:S04]  /*2100*/  LOP3.LUT R4, R13, R3, RZ, 0xfc, !PT ;  /* 0x000000030d047212 */ /* 0x004fc800078efcff */
        /* <DEDUP_REMOVED lines=21> */
.L_x_193:
[----:B------:R-:W-:Y:S01]  /*2260*/  MOV R5, R2 ;  /* 0x0000000200057202 */ /* 0x000fe20000000f00 */
[----:B------:R-:W-:Y:S01]  /*2270*/  IMAD.MOV.U32 R6, RZ, RZ, R3 ;  /* 0x000000ffff067224 */ /* 0x000fe200078e0003 */
[----:B------:R-:W-:Y:S02]  /*2280*/  MOV R4, R13 ;  /* 0x0000000d00047202 */ /* 0x000fe40000000f00 */
[----:B------:R-:W-:-:S07]  /*2290*/  MOV R2, 0x22b0 ;  /* 0x000022b000027802 */ /* 0x000fce0000000f00 */
[----:B------:R-:W-:Y:S05]  /*22a0*/  CALL.REL.NOINC `($__internal_5_$__cuda_sm20_rem_u64) ;  /* 0x00000004003c7944 */ /* 0x000fea0003c00000 */
.L_x_194:
[----:B------:R-:W-:Y:S05]  /*22b0*/  BSYNC.RECONVERGENT B0 ;  /* 0x0000000000007941 */ /* 0x000fea0003800200 */
.L_x_192:
[----:B------:R-:W-:-:S07]  /*22c0*/  SHF.R.S32.HI R5, RZ, 0x1f, R4 ;  /* 0x0000001fff057819 */ /* 0x000fce0000011404 */
.L_x_191:
[----:B------:R-:W-:Y:S02]  /*22d0*/  IMAD R3, R5, R10, RZ ;  /* 0x0000000a05037224 */ /* 0x000fe400078e02ff */
[----:B------:R-:W-:Y:S02]  /*22e0*/  IMAD.MOV.U32 R13, RZ, RZ, R11 ;  /* 0x000000ffff0d7224 */ /* 0x000fe400078e000b */
[-C--:B------:R-:W-:Y:S02]  /*22f0*/  IMAD R3, R20, R4.reuse, R3 ;  /* 0x0000000414037224 */ /* 0x080fe400078e0203 */
[----:B------:R-:W-:-:S05]  /*2300*/  IMAD.WIDE.U32 R12, R10, R4, R12 ;  /* 0x000000040a0c7225 */ /* 0x000fca00078e000c */
[----:B------:R-:W-:-:S07]  /*2310*/  IADD3 R11, PT, PT, R13, R3, RZ ;  /* 0x000000030d0b7210 */ /* 0x000fce0007ffe0ff */
.L_x_146:
[----:B------:R-:W0:Y:S01]  /*2320*/  LDCU.64 UR4, c[0x0][0x380] ;  /* 0x00007000ff0477ac */ /* 0x000e220008000a00 */
[----:B------:R-:W1:Y:S01]  /*2330*/  LDC.64 R4, c[0x0][0x388] ;  /* 0x0000e200ff047b82 */ /* 0x000e620000000a00 */
[----:B0-----:R-:W-:-:S04]  /*2340*/  LEA R2, P0, R12, UR4, 0x3 ;  /* 0x000000040c027c11 */ /* 0x001fc8000f8018ff */
[----:B------:R-:W-:-:S06]  /*2350*/  LEA.HI.X R3, R12, UR5, R11, 0x3, P0 ;  /* 0x000000050c037c11 */ /* 0x000fcc00080f1c0b */
[----:B------:R-:W2:Y:S01]  /*2360*/  LDG.E.64 R2, desc[UR8][R2.64] ;  /* 0x0000000802027981 */ /* 0x000ea2000c1e1b00 */
[----:B-1----:R-:W-:-:S05]  /*2370*/  IMAD.WIDE R4, R0, 0x8, R4 ;  /* 0x0000000800047825 */ /* 0x002fca00078e0204 */
[----:B--2---:R-:W-:Y:S01]  /*2380*/  STG.E.64 desc[UR8][R4.64], R2 ;  /* 0x0000000204007986 */ /* 0x004fe2000c101b08 */
[----:B------:R-:W-:Y:S05]  /*2390*/  EXIT ;  /* 0x000000000000794d */ /* 0x000fea0003800000 */
        .weak           $__internal_4_$__cuda_sm20_div_u64
        .type           $__internal_4_$__cuda_sm20_div_u64,@function
        .size           $__internal_4_$__cuda_sm20_div_u64,($__internal_5_$__cuda_sm20_rem_u64 - $__internal_4_$__cuda_sm20_div_u64)
$__internal_4_$__cuda_sm20_div_u64:
[----:B------:R-:W-:Y:S01]  /*23a0*/  IMAD.MOV.U32 R4, RZ, RZ, R2 ;  /* 0x000000ffff047224 */ /* 0x000fe200078e0002 */
[----:B------:R-:W-:-:S05]  /*23b0*/  MOV R5, R15 ;  /* 0x0000000f00057202 */ /* 0x000fca0000000f00 */
[----:B------:R-:W0:Y:S08]  /*23c0*/  I2F.U64.RP R4, R4 ;  /* 0x0000000400047312 */ /* 0x000e300000309000 */
[----:B0-----:R-:W0:Y:S02]  /*23d0*/  MUFU.RCP R4, R4 ;  /* 0x0000000400047308 */ /* 0x001e240000001000 */
[----:B0-----:R-:W-:-:S06]  /*23e0*/  VIADD R4, R4, 0x1ffffffe ;  /* 0x1ffffffe04047836 */ /* 0x001fcc0000000000 */
[----:B------:R-:W0:Y:S02]  /*23f0*/  F2I.U64.TRUNC R26, R4 ;  /* 0x00000004001a7311 */ /* 0x000e24000020d800 */
[----:B0-----:R-:W-:-:S04]  /*2400*/  IMAD.WIDE.U32 R4, R26, R2, RZ ;  /* 0x000000021a047225 */ /* 0x001fc800078e00ff */
[C---:B------:R-:W-:Y:S01]  /*2410*/  IMAD R5, R26.reuse, R15, R5 ;  /* 0x0000000f1a057224 */ /* 0x040fe200078e0205 */
[----:B------:R-:W-:Y:S01]  /*2420*/  IADD3 R8, P0, PT, RZ, -R4, RZ ;  /* 0x80000004ff087210 */ /* 0x000fe20007f1e0ff */
[----:B------:R-:W-:Y:S02]  /*2430*/  IMAD.MOV.U32 R23, RZ, RZ, R26 ;  /* 0x000000ffff177224 */ /* 0x000fe400078e001a */
        /* <DEDUP_REMOVED lines=19> */
[----:B------:R-:W-:Y:S01]  /*2570*/  IMAD.HI.U32 R5, R14, R5, RZ ;  /* 0x000000050e057227 */ /* 0x000fe200078e00ff */
[----:B------:R-:W-:-:S03]  /*2580*/  IADD3 R4, P2, PT, R4, R8, RZ ;  /* 0x0000000804047210 */ /* 0x000fc60007f5e0ff */
[----:B------:R-:W-:Y:S01]  /*2590*/  IMAD.MOV.U32 R23, RZ, RZ, RZ ;  /* 0x000000ffff177224 */ /* 0x000fe200078e00ff */
        /* <DEDUP_REMOVED lines=9> */
[C---:B------:R-:W-:Y:S01]  /*2630*/  IMAD.WIDE.U32 R22, R4.reuse, R2, RZ ;  /* 0x0000000204167225 */ /* 0x040fe200078e00ff */
[----:B------:R-:W-:-:S03]  /*2640*/  IADD3 R14, PT, PT, R4, 0x1, RZ ;  /* 0x00000001040e7810 */ /* 0x000fc60007ffe0ff */
[----:B------:R-:W-:Y:S01]  /*2650*/  IMAD.X R8, RZ, RZ, R5, P1 ;  /* 0x000000ffff087224 */ /* 0x000fe200008e0605 */
[----:B------:R-:W-:Y:S01]  /*2660*/  IADD3 R9, P1, PT, -R22, R9, RZ ;  /* 0x0000000916097210 */ /* 0x000fe20007f3e1ff */
[----:B------:R-:W-:-:S03]  /*2670*/  IMAD R5, R4, R15, R23 ;  /* 0x0000000f04057224 */ /* 0x000fc600078e0217 */
[-C--:B------:R-:W-:Y:S01]  /*2680*/  ISETP.GE.U32.AND P0, PT, R9, R2.reuse, PT ;  /* 0x000000020900720c */ /* 0x080fe20003f06070 */
[----:B------:R-:W-:-:S05]  /*2690*/  IMAD R5, R8, R2, R5 ;  /* 0x0000000208057224 */ /* 0x000fca00078e0205 */
[----:B------:R-:W-:Y:S02]  /*26a0*/  IADD3.X R7, PT, PT, ~R5, R7, RZ, P1, !PT ;  /* 0x0000000705077210 */ /* 0x000fe40000ffe5ff */
[----:B------:R-:W-:Y:S02]  /*26b0*/  IADD3 R8, P1, PT, -R2, R9, RZ ;  /* 0x0000000902087210 */ /* 0x000fe40007f3e1ff */
[----:B------:R-:W-:-:S03]  /*26c0*/  ISETP.GE.U32.AND.EX P0, PT, R7, R15, PT, P0 ;  /* 0x0000000f0700720c */ /* 0x000fc60003f06100 */
[----:B------:R-:W-:Y:S01]  /*26d0*/  IMAD.X R5, R7, 0x1, ~R15, P1 ;  /* 0x0000000107057824 */ /* 0x000fe200008e0e0f */
[----:B------:R-:W-:Y:S02]  /*26e0*/  SEL R8, R8, R9, P0 ;  /* 0x0000000908087207 */ /* 0x000fe40000000000 */
[----:B------:R-:W-:Y:S02]  /*26f0*/  SEL R14, R14, R4, P0 ;  /* 0x000000040e0e7207 */ /* 0x000fe40000000000 */
[----:B------:R-:W-:Y:S01]  /*2700*/  SEL R5, R5, R7, P0 ;  /* 0x0000000705057207 */ /* 0x000fe20000000000 */
[----:B------:R-:W-:Y:S01]  /*2710*/  HFMA2 R7, -RZ, RZ, 0, 0 ;  /* 0x00000000ff077431 */ /* 0x000fe200000001ff */
[----:B------:R-:W-:Y:S02]  /*2720*/  ISETP.GE.U32.AND P0, PT, R8, R2, PT ;  /* 0x000000020800720c */ /* 0x000fe40003f06070 */
[----:B------:R-:W-:Y:S01]  /*2730*/  ISETP.NE.U32.AND P1, PT, R2, RZ, PT ;  /* 0x000000ff0200720c */ /* 0x000fe20003f25070 */
[----:B------:R-:W-:Y:S01]  /*2740*/  VIADD R2, R14, 0x1 ;  /* 0x000000010e027836 */ /* 0x000fe20000000000 */
[----:B------:R-:W-:-:S02]  /*2750*/  ISETP.GE.U32.AND.EX P0, PT, R5, R15, PT, P0 ;  /* 0x0000000f0500720c */ /* 0x000fc40003f06100 */
[----:B------:R-:W-:Y:S02]  /*2760*/  ISETP.NE.AND.EX P1, PT, R15, RZ, PT, P1 ;  /* 0x000000ff0f00720c */ /* 0x000fe40003f25310 */
[----:B------:R-:W-:-:S04]  /*2770*/  SEL R2, R2, R14, P0 ;  /* 0x0000000e02027207 */ /* 0x000fc80000000000 */
[----:B------:R-:W-:Y:S01]  /*2780*/  SEL R9, R2, 0xffffffff, P1 ;  /* 0xffffffff02097807 */ /* 0x000fe20000800000 */
[----:B------:R-:W-:Y:S06]  /*2790*/  RET.REL.NODEC R6 `(_Z13expand_kernelPdS_iiPmS0_) ;  /* 0xffffffd806187950 */ /* 0x000fec0003c3ffff */
        .weak           $__internal_5_$__cuda_sm20_rem_u64
        .type           $__internal_5_$__cuda_sm20_rem_u64,@function
        .size           $__internal_5_$__cuda_sm20_rem_u64,(.L_x_249 - $__internal_5_$__cuda_sm20_rem_u64)
$__internal_5_$__cuda_sm20_rem_u64:
[----:B------:R-:W-:Y:S01]  /*27a0*/  IMAD.MOV.U32 R22, RZ, RZ, R5 ;  /* 0x000000ffff167224 */ /* 0x000fe200078e0005 */
[----:B------:R-:W-:-:S04]  /*27b0*/  MOV R23, R6 ;  /* 0x0000000600177202 */ /* 0x000fc80000000f00 */
        /* <DEDUP_REMOVED lines=31> */
[----:B------:R-:W-:-:S04]  /*29b0*/  IMAD.HI.U32 R28, R22, R9, RZ ;  /* 0x00000009161c7227 */ /* 0x000fc800078e00ff */
[----:B------:R-:W-:Y:S01]  /*29c0*/  IMAD.WIDE.U32 R28, R22, R4, R28 ;  /* 0x00000004161c7225 */ /* 0x000fe200078e001c */
[----:B------:R-:W-:-:S05]  /*29d0*/  IADD3.X R22, PT, PT, RZ, RZ, R8, P2, P1 ;  /* 0x000000ffff167210 */ /* 0x000fca00017e2408 */
[----:B------:R-:W-:-:S04]  /*29e0*/  IMAD.HI.U32 R8, P0, R22, R9, R28 ;  /* 0x0000000916087227 */ /* 0x000fc8000780001c */
[CC--:B------:R-:W-:Y:S02]  /*29f0*/  IMAD R7, R22.reuse, R4.reuse, RZ ;  /* 0x0000000416077224 */ /* 0x0c0fe400078e02ff */
[----:B------:R-:W-:-:S03]  /*2a00*/  IMAD.HI.U32 R22, R22, R4, RZ ;  /* 0x0000000416167227 */ /* 0x000fc600078e00ff */
[----:B------:R-:W-:Y:S02]  /*2a10*/  IADD3 R7, P1, PT, R7, R8, RZ ;  /* 0x0000000807077210 */ /* 0x000fe40007f3e0ff */
[----:B------:R-:W-:-:S03]  /*2a20*/  IADD3.X R8, PT, PT, R22, RZ, RZ, P0, !PT ;  /* 0x000000ff16087210 */ /* 0x000fc600007fe4ff */
        /* <DEDUP_REMOVED lines=11> */
[----:B------:R-:W-:Y:S02]  /*2ae0*/  ISETP.NE.U32.AND P1, PT, R5, RZ, PT ;  /* 0x000000ff0500720c */ /* 0x000fe40003f25070 */
[----:B------:R-:W-:Y:S02]  /*2af0*/  SEL R7, R7, R4, P0 ;  /* 0x0000000407077207 */ /* 0x000fe40000000000 */
[----:B------:R-:W-:Y:S02]  /*2b00*/  ISETP.GE.U32.AND P0, PT, R8, R5, PT ;  /* 0x000000050800720c */ /* 0x000fe40003f06070 */
[----:B------:R-:W-:Y:S02]  /*2b10*/  IADD3 R4, PT, PT, -R5, R8, RZ ;  /* 0x0000000805047210 */ /* 0x000fe40007ffe1ff */
[----:B------:R-:W-:Y:S01]  /*2b20*/  ISETP.GE.U32.AND.EX P0, PT, R7, R6, PT, P0 ;  /* 0x000000060700720c */ /* 0x000fe20003f06100 */
[----:B------:R-:W-:Y:S01]  /*2b30*/  HFMA2 R7, -RZ, RZ, 0, 0 ;  /* 0x00000000ff077431 */ /* 0x000fe200000001ff */
[----:B------:R-:W-:Y:S01]  /*2b40*/  ISETP.NE.AND.EX P1, PT, R6, RZ, PT, P1 ;  /* 0x000000ff0600720c */ /* 0x000fe20003f25310 */
[----:B------:R-:W-:Y:S01]  /*2b50*/  IMAD.MOV.U32 R6, RZ, RZ, R2 ;  /* 0x000000ffff067224 */ /* 0x000fe200078e0002 */
[----:B------:R-:W-:-:S04]  /*2b60*/  SEL R4, R4, R8, P0 ;  /* 0x0000000804047207 */ /* 0x000fc80000000000 */
[----:B------:R-:W-:Y:S01]  /*2b70*/  SEL R4, R4, 0xffffffff, P1 ;  /* 0xffffffff04047807 */ /* 0x000fe20000800000 */
[----:B------:R-:W-:Y:S06]  /*2b80*/  RET.REL.NODEC R6 `(_Z13expand_kernelPdS_iiPmS0_) ;  /* 0xffffffd4061c7950 */ /* 0x000fec0003c3ffff */
.L_x_195:
        /* <DEDUP_REMOVED lines=15> */
.L_x_249:


//--------------------- .text._Z13matmul_kernelPdS_S_iii --------------------------
	.section	.text._Z13matmul_kernelPdS_S_iii,"ax",@progbits
	.align	128
        .global         _Z13matmul_kernelPdS_S_iii
        .type           _Z13matmul_kernelPdS_S_iii,@function
        .size           _Z13matmul_kernelPdS_S_iii,(.L_x_258 - _Z13matmul_kernelPdS_S_iii)
        .other          _Z13matmul_kernelPdS_S_iii,@"STO_CUDA_ENTRY STV_DEFAULT"
_Z13matmul_kernelPdS_S_iii:
.text._Z13matmul_kernelPdS_S_iii:
[----:B------:R-:W-:Y:S01]  /*0000*/  LDC R1, c[0x0][0x37c] ;  /* 0x0000df00ff017b82 */ /* 0x000fe20000000800 */
[----:B------:R-:W0:Y:S07]  /*0010*/  S2R R4, SR_TID.X ;  /* 0x0000000000047919 */ /* 0x000e2e0000002100 */
[----:B------:R-:W1:Y:S01]  /*0020*/  LDC R2, c[0x0][0x364] ;  /* 0x0000d900ff027b82 */ /* 0x000e620000000800 */
[----:B------:R-:W2:Y:S01]  /*0030*/  LDCU UR6, c[0x0][0x398] ;  /* 0x00007300ff0677ac */ /* 0x000ea20008000800 */
[----:B------:R-:W1:Y:S06]  /*0040*/  S2R R5, SR_TID.Y ;  /* 0x0000000000057919 */ /* 0x000e6c0000002200 */
[----:B------:R-:W0:Y:S08]  /*0050*/  S2UR UR5, SR_CTAID.X ;  /* 0x00000000000579c3 */ /* 0x000e300000002500 */
[----:B------:R-:W0:Y:S08]  /*0060*/  LDC R3, c[0x0][0x360] ;  /* 0x0000d800ff037b82 */ /* 0x000e300000000800 */
[----:B------:R-:W1:Y:S08]  /*0070*/  S2UR UR4, SR_CTAID.Y ;  /* 0x00000000000479c3 */ /* 0x000e700000002600 */
[----:B------:R-:W3:Y:S01]  /*0080*/  LDC R0, c[0x0][0x3a0] ;  /* 0x0000e800ff007b82 */ /* 0x000ee20000000800 */
[----:B0-----:R-:W-:-:S02]  /*0090*/  IMAD R3, R3, UR5, R4 ;  /* 0x0000000503037c24 */ /* 0x001fc4000f8e0204 */
[----:B-1----:R-:W-:-:S03]  /*00a0*/  IMAD R2, R2, UR4, R5 ;  /* 0x0000000402027c24 */ /* 0x002fc6000f8e0205 */
[----:B---3--:R-:W-:-:S04]  /*00b0*/  ISETP.GE.AND P0, PT, R3, R0, PT ;  /* 0x000000000300720c */ /* 0x008fc80003f06270 */
[----:B--2---:R-:W-:-:S13]  /*00c0*/  ISETP.GE.OR P0, PT, R2, UR6, P0 ;  /* 0x0000000602007c0c */ /* 0x004fda0008706670 */
[----:B------:R-:W-:Y:S05]  /*00d0*/  @P0 EXIT ;  /* 0x000000000000094d */ /* 0x000fea0003800000 */
[----:B------:R-:W0:Y:S01]  /*00e0*/  LDC R5, c[0x0][0x39c] ;  /* 0x0000e700ff057b82 */ /* 0x000e220000000800 */
[----:B------:R-:W1:Y:S01]  /*00f0*/  LDCU.64 UR4, c[0x0][0x358] ;  /* 0x00006b00ff0477ac */ /* 0x000e620008000a00 */
[----:B------:R-:W-:Y:S02]  /*0100*/  CS2R R18, SRZ ;  /* 0x0000000000127805 */ /* 0x000fe4000001ff00 */
[----:B0-----:R-:W-:-:S13]  /*0110*/  ISETP.GE.AND P0, PT, R5, 0x1, PT ;  /* 0x000000010500780c */ /* 0x001fda0003f06270 */
[----:B-1----:R-:W-:Y:S05]  /*0120*/  @!P0 BRA `(.L_x_196) ;  /* 0x0000000400e08947 */ /* 0x002fea0003800000 */
[C---:B------:R-:W-:Y:S01]  /*0130*/  ISETP.GE.U32.AND P1, PT, R5.reuse, 0x8, PT ;  /* 0x000000080500780c */ /* 0x040fe20003f26070 */
[----:B------:R-:W-:Y:S01]  /*0140*/  HFMA2 R7, -RZ, RZ, 0, 0 ;  /* 0x00000000ff077431 */ /* 0x000fe200000001ff */
[----:B------:R-:W-:Y:S01]  /*0150*/  LOP3.LUT R4, R5, 0x7, RZ, 0xc0, !PT ;  /* 0x0000000705047812 */ /* 0x000fe200078ec0ff */
[----:B------:R-:W-:Y:S01]  /*0160*/  IMAD R6, R2, R5, RZ ;  /* 0x0000000502067224 */ /* 0x000fe200078e02ff */
[----:B------:R-:W-:Y:S02]  /*0170*/  CS2R R18, SRZ ;  /* 0x0000000000127805 */ /* 0x000fe4000001ff00 */
[----:B------:R-:W-:-:S07]  /*0180*/  ISETP.NE.AND P0, PT, R4, RZ, PT ;  /* 0x000000ff0400720c */ /* 0x000fce0003f05270 */
[----:B------:R-:W-:Y:S06]  /*0190*/  @!P1 BRA `(.L_x_197) ;  /* 0x0000000000c49947 */ /* 0x000fec0003800000 */
[----:B------:R-:W0:Y:S01]  /*01a0*/  LDC.64 R8, c[0x0][0x380] ;  /* 0x0000e000ff087b82 */ /* 0x000e220000000a00 */
[----:B------:R-:W-:Y:S01]  /*01b0*/  LOP3.LUT R7, R5, 0x7ffffff8, RZ, 0xc0, !PT ;  /* 0x7ffffff805077812 */ /* 0x000fe200078ec0ff */
[----:B------:R-:W-:Y:S01]  /*01c0*/  IMAD.MOV.U32 R27, RZ, RZ, R3 ;  /* 0x000000ffff1b7224 */ /* 0x000fe200078e0003 */
[----:B------:R-:W-:-:S03]  /*01d0*/  CS2R R18, SRZ ;  /* 0x0000000000127805 */ /* 0x000fc6000001ff00 */
[----:B------:R-:W-:Y:S02]  /*01e0*/  IMAD.MOV R26, RZ, RZ, -R7 ;  /* 0x000000ffff1a7224 */ /* 0x000fe400078e0a07 */
[----:B0-----:R-:W-:-:S03]  /*01f0*/  IMAD.WIDE.U32 R8, R6, 0x8, R8 ;  /* 0x0000000806087825 */ /* 0x001fc600078e0008 */
[----:B------:R-:W-:-:S04]  /*0200*/  IADD3 R10, P1, PT, R8, 0x20, RZ ;  /* 0x00000020080a7810 */ /* 0x000fc80007f3e0ff */
[----:B------:R-:W-:-:S09]  /*0210*/  IADD3.X R11, PT, PT, RZ, R9, RZ, P1, !PT ;  /* 0x00000009ff0b7210 */ /* 0x000fd20000ffe4ff */
.L_x_198:
[----:B------:R-:W0:Y:S01]  /*0220*/  LDC.64 R22, c[0x0][0x388] ;  /* 0x0000e200ff167b82 */ /* 0x000e220000000a00 */
[----:B------:R-:W-:Y:S01]  /*0230*/  MOV R8, R10 ;  /* 0x0000000a00087202 */ /* 0x000fe20000000f00 */
[----:B------:R-:W-:-:S05]  /*0240*/  IMAD.MOV.U32 R9, RZ, RZ, R11 ;  /* 0x000000ffff097224 */ /* 0x000fca00078e000b */
[----:B------:R-:W2:Y:S04]  /*0250*/  LDG.E.64 R14, desc[UR4][R8.64+-0x20] ;  /* 0xffffe004080e7981 */ /* 0x000ea8000c1e1b00 */
[----:B------:R-:W3:Y:S01]  /*0260*/  LDG.E.64 R10, desc[UR4][R8.64+-0x18] ;  /* 0xffffe804080a7981 */ /* 0x000ee2000c1e1b00 */
[----:B0-----:R-:W-:-:S05]  /*0270*/  IMAD.WIDE R22, R27, 0x8, R22 ;  /* 0x000000081b167825 */ /* 0x001fca00078e0216 */
[----:B------:R-:W2:Y:S01]  /*0280*/  LDG.E.64 R12, desc[UR4][R22.64] ;  /* 0x00000004160c7981 */ /* 0x000ea2000c1e1b00 */
[----:B------:R-:W-:-:S05]  /*0290*/  IMAD.WIDE R28, R0, 0x8, R22 ;  /* 0x00000008001c7825 */ /* 0x000fca00078e0216 */
[----:B------:R-:W3:Y:S01]  /*02a0*/  LDG.E.64 R16, desc[UR4][R28.64] ;  /* 0x000000041c107981 */ /* 0x000ee2000c1e1b00 */
[C---:B------:R-:W-:Y:S01]  /*02b0*/  IMAD.WIDE R24, R0.reuse, 0x8, R28 ;  /* 0x0000000800187825 */ /* 0x040fe200078e021c */
[----:B--2---:R-:W-:Y:S02]  /*02c0*/  DFMA R18, R14, R12, R18 ;  /* 0x0000000c0e12722b */ /* 0x004fe40000000012 */
[----:B------:R-:W2:Y:S04]  /*02d0*/  LDG.E.64 R14, desc[UR4][R8.64+-0x10] ;  /* 0xfffff004080e7981 */ /* 0x000ea8000c1e1b00 */
[----:B------:R-:W2:Y:S01]  /*02e0*/  LDG.E.64 R12, desc[UR4][R24.64] ;  /* 0x00000004180c7981 */ /* 0x000ea2000c1e1b00 */
[----:B------:R-:W-:Y:S01]  /*02f0*/  IMAD.WIDE R20, R0, 0x8, R24 ;  /* 0x0000000800147825 */ /* 0x000fe200078e0218 */
[----:B---3--:R-:W-:-:S02]  /*0300*/  DFMA R16, R10, R16, R18 ;  /* 0x000000100a10722b */ /* 0x008fc40000000012 */
[----:B------:R-:W3:Y:S04]  /*0310*/  LDG.E.64 R10, desc[UR4][R8.64+-0x8] ;  /* 0xfffff804080a7981 */ /* 0x000ee8000c1e1b00 */
        /* <DEDUP_REMOVED lines=9> */
[----:B------:R-:W-:-:S03]  /*03b0*/  IMAD.WIDE R24, R0, 0x8, R28 ;  /* 0x0000000800187825 */ /* 0x000fc600078e021c */
[----:B------:R-:W4:Y:S01]  /*03c0*/  LDG.E.64 R22, desc[UR4][R8.64+0x18] ;  /* 0x0000180408167981 */ /* 0x000f22000c1e1b00 */
[----:B------:R-:W-:-:S06]  /*03d0*/  IMAD.WIDE R20, R0, 0x8, R24 ;  /* 0x0000000800147825 */ /* 0x000fcc00078e0218 */
[----:B------:R-:W4:Y:S01]  /*03e0*/  LDG.E.64 R20, desc[UR4][R20.64] ;  /* 0x0000000414147981 */ /* 0x000f22000c1e1b00 */
[----:B--2---:R-:W-:-:S03]  /*03f0*/  DFMA R14, R16, R14, R18 ;  /* 0x0000000e100e722b */ /* 0x004fc60000000012 */
[----:B------:R-:W2:Y:S04]  /*0400*/  LDG.E.64 R16, desc[UR4][R8.64+0x10] ;  /* 0x0000100408107981 */ /* 0x000ea8000c1e1b00 */
[----:B------:R-:W2:Y:S01]  /*0410*/  LDG.E.64 R18, desc[UR4][R24.64] ;  /* 0x0000000418127981 */ /* 0x000ea2000c1e1b00 */
[----:B------:R-:W-:Y:S01]  /*0420*/  IADD3 R26, PT, PT, R26, 0x8, RZ ;  /* 0x000000081a1a7810 */ /* 0x000fe20007ffe0ff */
[----:B---3--:R-:W-:-:S03]  /*0430*/  DFMA R10, R10, R12, R14 ;  /* 0x0000000c0a0a722b */ /* 0x008fc6000000000e */
[----:B------:R-:W-:Y:S02]  /*0440*/  ISETP.NE.AND P1, PT, R26, RZ, PT ;  /* 0x000000ff1a00720c */ /* 0x000fe40003f25270 */
[----:B------:R-:W-:-:S03]  /*0450*/  LEA R27, R0, R27, 0x3 ;  /* 0x0000001b001b7211 */ /* 0x000fc600078e18ff */
[----:B--2---:R-:W-:Y:S01]  /*0460*/  DFMA R18, R16, R18, R10 ;  /* 0x000000121012722b */ /* 0x004fe2000000000a */
[----:B------:R-:W-:-:S07]  /*0470*/  IADD3 R10, P2, PT, R8, 0x40, RZ ;  /* 0x00000040080a7810 */ /* 0x000fce0007f5e0ff */
[----:B----4-:R-:W-:Y:S01]  /*0480*/  DFMA R18, R22, R20, R18 ;  /* 0x000000141612722b */ /* 0x010fe20000000012 */
[----:B------:R-:W-:Y:S01]  /*0490*/  IMAD.X R11, RZ, RZ, R9, P2 ;  /* 0x000000ffff0b7224 */ /* 0x000fe200010e0609 */
[----:B------:R-:W-:Y:S09]  /*04a0*/  @P1 BRA `(.L_x_198) ;  /* 0xfffffffc005c1947 */ /* 0x000ff2000383ffff */
.L_x_197:
[----:B------:R-:W-:Y:S05]  /*04b0*/  @!P0 BRA `(.L_x_196) ;  /* 0x0000000000fc8947 */ /* 0x000fea0003800000 */
[----:B------:R-:W-:Y:S02]  /*04c0*/  ISETP.GE.U32.AND P1, PT, R4, 0x4, PT ;  /* 0x000000040400780c */ /* 0x000fe40003f26070 */
[----:B------:R-:W-:-:S04]  /*04d0*/  LOP3.LUT R26, R5, 0x3, RZ, 0xc0, !PT ;  /* 0x00000003051a7812 */ /* 0x000fc800078ec0ff */
[----:B------:R-:W-:-:S07]  /*04e0*/  ISETP.NE.AND P0, PT, R26, RZ, PT ;  /* 0x000000ff1a00720c */ /* 0x000fce0003f05270 */
[----:B------:R-:W-:Y:S06]  /*04f0*/  @!P1 BRA `(.L_x_199) ;  /* 0x00000000006c9947 */ /* 0x000fec0003800000 */
[----:B------:R-:W0:Y:S01]  /*0500*/  LDC.64 R24, c[0x0][0x380] ;  /* 0x0000e000ff187b82 */ /* 0x000e220000000a00 */
[----:B------:R-:W1:Y:S01]  /*0510*/  LDCU.64 UR6, c[0x0][0x380] ;  /* 0x00007000ff0677ac */ /* 0x000e620008000a00 */
[C---:B------:R-:W-:Y:S01]  /*0520*/  IMAD.IADD R9, R6.reuse, 0x1, R7 ;  /* 0x0000000106097824 */ /* 0x040fe200078e0207 */
[----:B------:R-:W-:Y:S01]  /*0530*/  IADD3 R4, P1, PT, R6, R7, RZ ;  /* 0x0000000706047210 */ /* 0x000fe20007f3e0ff */
[----:B------:R-:W-:-:S04]  /*0540*/  IMAD R13, R7, R0, R3 ;  /* 0x00000000070d7224 */ /* 0x000fc800078e0203 */
[----:B------:R-:W2:Y:S01]  /*0550*/  LDC.64 R10, c[0x0][0x388] ;  /* 0x0000e200ff0a7b82 */ /* 0x000ea20000000a00 */
[----:B0-----:R-:W-:-:S06]  /*0560*/  IMAD.WIDE.U32 R24, R9, 0x8, R24 ;  /* 0x0000000809187825 */ /* 0x001fcc00078e0018 */
[----:B------:R-:W3:Y:S01]  /*0570*/  LDG.E.64 R24, desc[UR4][R24.64] ;  /* 0x0000000418187981 */ /* 0x000ee2000c1e1b00 */
[----:B--2---:R-:W-:Y:S01]  /*0580*/  IMAD.WIDE R10, R13, 0x8, R10 ;  /* 0x000000080d0a7825 */ /* 0x004fe200078e020a */
[----:B------:R-:W-:Y:S02]  /*0590*/  IADD3.X R13, PT, PT, RZ, RZ, RZ, P1, !PT ;  /* 0x000000ffff0d7210 */ /* 0x000fe40000ffe4ff */
[----:B-1----:R-:W-:Y:S02]  /*05a0*/  LEA R28, P1, R4, UR6, 0x3 ;  /* 0x00000006041c7c11 */ /* 0x002fe4000f8218ff */
[----:B------:R-:W3:Y:S01]  /*05b0*/  LDG.E.64 R8, desc[UR4][R10.64] ;  /* 0x000000040a087981 */ /* 0x000ee2000c1e1b00 */
[----:B------:R-:W-:Y:S01]  /*05c0*/  IMAD.WIDE R14, R0, 0x8, R10 ;  /* 0x00000008000e7825 */ /* 0x000fe200078e020a */
[----:B------:R-:W-:-:S05]  /*05d0*/  LEA.HI.X R29, R4, UR7, R13, 0x3, P1 ;  /* 0x00000007041d7c11 */ /* 0x000fca00088f1c0d */
[----:B------:R-:W2:Y:S01]  /*05e0*/  LDG.E.64 R12, desc[UR4][R28.64+0x8] ;  /* 0x000008041c0c7981 */ /* 0x000ea2000c1e1b00 */
[----:B------:R-:W-:-:S03]  /*05f0*/  IMAD.WIDE R20, R0, 0x8, R14 ;  /* 0x0000000800147825 */ /* 0x000fc600078e020e */
[----:B------:R-:W2:Y:S04]  /*0600*/  LDG.E.64 R10, desc[UR4][R14.64] ;  /* 0x000000040e0a7981 */ /* 0x000ea8000c1e1b00 */
[----:B------:R-:W4:Y:S01]  /*0610*/  LDG.E.64 R16, desc[UR4][R20.64] ;  /* 0x0000000414107981 */ /* 0x000f22000c1e1b00 */
[----:B------:R-:W-:-:S03]  /*0620*/  IMAD.WIDE R22, R0, 0x8, R20 ;  /* 0x0000000800167825 */ /* 0x000fc600078e0214 */
[----:B------:R-:W4:Y:S04]  /*0630*/  LDG.E.64 R14, desc[UR4][R28.64+0x10] ;  /* 0x000010041c0e7981 */ /* 0x000f28000c1e1b00 */
[----:B------:R-:W5:Y:S04]  /*0640*/  LDG.E.64 R20, desc[UR4][R28.64+0x18] ;  /* 0x000018041c147981 */ /* 0x000f68000c1e1b00 */
[----:B------:R-:W5:Y:S01]  /*0650*/  LDG.E.64 R22, desc[UR4][R22.64] ;  /* 0x0000000416167981 */ /* 0x000f62000c1e1b00 */
[----:B------:R-:W-:Y:S01]  /*0660*/  VIADD R7, R7, 0x4 ;  /* 0x0000000407077836 */ /* 0x000fe20000000000 */
[----:B---3--:R-:W-:-:S08]  /*0670*/  DFMA R8, R24, R8, R18 ;  /* 0x000000081808722b */ /* 0x008fd00000000012 */
[----:B--2---:R-:W-:-:S08]  /*0680*/  DFMA R8, R12, R10, R8 ;  /* 0x0000000a0c08722b */ /* 0x004fd00000000008 */
[----:B----4-:R-:W-:-:S08]  /*0690*/  DFMA R8, R14, R16, R8 ;  /* 0x000000100e08722b */ /* 0x010fd00000000008 */
[----:B-----5:R-:W-:-:S11]  /*06a0*/  DFMA R18, R20, R22, R8 ;  /* 0x000000161412722b */ /* 0x020fd60000000008 */
.L_x_199:
[----:B------:R-:W-:Y:S05]  /*06b0*/  @!P0 BRA `(.L_x_196) ;  /* 0x00000000007c8947 */ /* 0x000fea0003800000 */
[----:B------:R-:W-:Y:S01]  /*06c0*/  ISETP.NE.AND P1, PT, R26, 0x1, PT ;  /* 0x000000011a00780c */ /* 0x000fe20003f25270 */
[----:B------:R-:W0:Y:S01]  /*06d0*/  LDC.64 R10, c[0x0][0x380] ;  /* 0x0000e000ff0a7b82 */ /* 0x000e220000000a00 */
[----:B------:R-:W-:-:S04]  /*06e0*/  LOP3.LUT R14, R5, 0x1, RZ, 0xc0, !PT ;  /* 0x00000001050e7812 */ /* 0x000fc800078ec0ff */
[----:B------:R-:W-:-:S03]  /*06f0*/  ISETP.NE.U32.AND P0, PT, R14, 0x1, PT ;  /* 0x000000010e00780c */ /* 0x000fc60003f05070 */
[----:B------:R-:W1:Y:S04]  /*0700*/  LDC.64 R20, c[0x0][0x388] ;  /* 0x0000e200ff147b82 */ /* 0x000e680000000a00 */
[CC--:B------:R-:W-:Y:S01]  /*0710*/  @P1 IADD3 R15, PT, PT, R6.reuse, R7.reuse, RZ ;  /* 0x00000007060f1210 */ /* 0x0c0fe20007ffe0ff */
[C---:B------:R-:W-:Y:S01]  /*0720*/  @P1 IMAD R17, R7.reuse, R0, R3 ;  /* 0x0000000007111224 */ /* 0x040fe200078e0203 */
[----:B------:R-:W-:Y:S01]  /*0730*/  @P1 IADD3 R16, P2, PT, R6, R7, RZ ;  /* 0x0000000706101210 */ /* 0x000fe20007f5e0ff */
[----:B------:R-:W-:Y:S01]  /*0740*/  @P1 VIADD R7, R7, 0x2 ;  /* 0x0000000207071836 */ /* 0x000fe20000000000 */
[----:B------:R-:W2:Y:S08]  /*0750*/  @P1 LDC.64 R8, c[0x0][0x380] ;  /* 0x0000e000ff081b82 */ /* 0x000eb00000000a00 */
[----:B------:R-:W3:Y:S01]  /*0760*/  LDC.64 R12, c[0x0][0x380] ;  /* 0x0000e000ff0c7b82 */ /* 0x000ee20000000a00 */
[----:B0-----:R-:W-:-:S06]  /*0770*/  @P1 IMAD.WIDE.U32 R14, R15, 0x8, R10 ;  /* 0x000000080f0e1825 */ /* 0x001fcc00078e000a */
[----:B------:R-:W4:Y:S01]  /*0780*/  @P1 LDG.E.64 R14, desc[UR4][R14.64] ;  /* 0x000000040e0e1981 */ /* 0x000f22000c1e1b00 */
[----:B------:R-:W0:Y:S01]  /*0790*/  LDC.64 R4, c[0x0][0x388] ;  /* 0x0000e200ff047b82 */ /* 0x000e220000000a00 */
[----:B-1----:R-:W-:Y:S01]  /*07a0*/  @P1 IMAD.WIDE R20, R17, 0x8, R20 ;  /* 0x0000000811141825 */ /* 0x002fe200078e0214 */
[----:B------:R-:W-:-:S04]  /*07b0*/  @P1 IADD3.X R17, PT, PT, RZ, RZ, RZ, P2, !PT ;  /* 0x000000ffff111210 */ /* 0x000fc800017fe4ff */
[----:B------:R-:W4:Y:S01]  /*07c0*/  @P1 LDG.E.64 R10, desc[UR4][R20.64] ;  /* 0x00000004140a1981 */ /* 0x000f22000c1e1b00 */
[----:B--2---:R-:W-:Y:S01]  /*07d0*/  @P1 LEA R8, P2, R16, R8, 0x3 ;  /* 0x0000000810081211 */ /* 0x004fe200078418ff */
[----:B------:R-:W-:-:S03]  /*07e0*/  @P1 IMAD.WIDE R22, R0, 0x8, R20 ;  /* 0x0000000800161825 */ /* 0x000fc600078e0214 */
[----:B------:R-:W-:Y:S01]  /*07f0*/  @P1 LEA.HI.X R9, R16, R9, R17, 0x3, P2 ;  /* 0x0000000910091211 */ /* 0x000fe200010f1c11 */
[----:B------:R-:W-:Y:S01]  /*0800*/  @!P0 IMAD R25, R7, R0, R3 ;  /* 0x0000000007198224 */ /* 0x000fe200078e0203 */
[----:B------:R-:W-:Y:S02]  /*0810*/  @!P0 IADD3 R17, PT, PT, R6, R7, RZ ;  /* 0x0000000706118210 */ /* 0x000fe40007ffe0ff */
[----:B------:R-:W2:Y:S04]  /*0820*/  @P1 LDG.E.64 R6, desc[UR4][R22.64] ;  /* 0x0000000416061981 */ /* 0x000ea8000c1e1b00 */
[----:B------:R-:W2:Y:S01]  /*0830*/  @P1 LDG.E.64 R8, desc[UR4][R8.64+0x8] ;  /* 0x0000080408081981 */ /* 0x000ea2000c1e1b00 */
[----:B---3--:R-:W-:-:S04]  /*0840*/  @!P0 IMAD.WIDE.U32 R12, R17, 0x8, R12 ;  /* 0x00000008110c8825 */ /* 0x008fc800078e000c */
[----:B0-----:R-:W-:Y:S02]  /*0850*/  @!P0 IMAD.WIDE R4, R25, 0x8, R4 ;  /* 0x0000000819048825 */ /* 0x001fe400078e0204 */
[----:B------:R-:W3:Y:S04]  /*0860*/  @!P0 LDG.E.64 R12, desc[UR4][R12.64] ;  /* 0x000000040c0c8981 */ /* 0x000ee8000c1e1b00 */
[----:B------:R-:W3:Y:S01]  /*0870*/  @!P0 LDG.E.64 R4, desc[UR4][R4.64] ;  /* 0x0000000404048981 */ /* 0x000ee2000c1e1b00 */
[----:B----4-:R-:W-:-:S08]  /*0880*/  @P1 DFMA R10, R14, R10, R18 ;  /* 0x0000000a0e0a122b */ /* 0x010fd00000000012 */
[----:B--2---:R-:W-:-:S08]  /*0890*/  @P1 DFMA R18, R8, R6, R10 ;  /* 0x000000060812122b */ /* 0x004fd0000000000a */
[----:B---3--:R-:W-:-:S11]  /*08a0*/  @!P0 DFMA R18, R12, R4, R18 ;  /* 0x000000040c12822b */ /* 0x008fd60000000012 */
.L_x_196:
[----:B------:R-:W0:Y:S01]  /*08b0*/  LDC.64 R4, c[0x0][0x390] ;  /* 0x0000e400ff047b82 */ /* 0x000e220000000a00 */
[----:B------:R-:W-:-:S04]  /*08c0*/  IMAD R3, R2, R0, R3 ;  /* 0x0000000002037224 */ /* 0x000fc800078e0203 */
[----:B0-----:R-:W-:-:S05]  /*08d0*/  IMAD.WIDE R2, R3, 0x8, R4 ;  /* 0x0000000803027825 */ /* 0x001fca00078e0204 */
[----:B------:R-:W-:Y:S01]  /*08e0*/  STG.E.64 desc[UR4][R2.64], R18 ;  /* 0x0000001202007986 */ /* 0x000fe2000c101b04 */
[----:B------:R-:W-:Y:S05]  /*08f0*/  EXIT ;  /* 0x000000000000794d */ /* 0x000fea0003800000 */
.L_x_200:
        /* <DEDUP_REMOVED lines=16> */
.L_x_258:


//--------------------- .text._Z10min_kernelPdS_i --------------------------
	.section	.text._Z10min_kernelPdS_i,"ax",@progbits
	.align	128
        .global         _Z10min_kernelPdS_i
        .type           _Z10min_kernelPdS_i,@function
        .size           _Z10min_kernelPdS_i,(.L_x_259 - _Z10min_kernelPdS_i)
        .other          _Z10min_kernelPdS_i,@"STO_CUDA_ENTRY STV_DEFAULT"
_Z10min_kernelPdS_i:
.text._Z10min_kernelPdS_i:
[----:B------:R-:W-:Y:S01]  /*0000*/  LDC R1, c[0x0][0x37c] ;  /* 0x0000df00ff017b82 */ /* 0x000fe20000000800 */
[----:B------:R-:W0:Y:S01]  /*0010*/  S2R R0, SR_TID.X ;  /* 0x0000000000007919 */ /* 0x000e220000002100 */
[----:B------:R-:W1:Y:S06]  /*0020*/  LDCU UR4, c[0x0][0x360] ;  /* 0x00006c00ff0477ac */ /* 0x000e6c0008000800 */
[----:B------:R-:W2:Y:S01]  /*0030*/  LDC R6, c[0x0][0x370] ;  /* 0x0000dc00ff067b82 */ /* 0x000ea20000000800 */
[----:B------:R-:W-:Y:S01]  /*0040*/  BSSY.RECONVERGENT B0, `(.L_x_201) ;  /* 0x0000067000007945 */ /* 0x000fe20003800200 */
[----:B------:R-:W0:Y:S01]  /*0050*/  S2R R5, SR_CTAID.X ;  /* 0x0000000000057919 */ /* 0x000e220000002500 */
[----:B------:R-:W3:Y:S01]  /*0060*/  LDCU UR5, c[0x0][0x390] ;  /* 0x00007200ff0577ac */ /* 0x000ee20008000800 */
[----:B------:R-:W-:-:S02]  /*0070*/  IMAD.MOV.U32 R2, RZ, RZ, -0x1 ;  /* 0xffffffffff027424 */ /* 0x000fc400078e00ff */
[----:B------:R-:W-:Y:S01]  /*0080*/  IMAD.MOV.U32 R3, RZ, RZ, 0x7fefffff ;  /* 0x7fefffffff037424 */ /* 0x000fe200078e00ff */
[----:B------:R-:W4:Y:S01]  /*0090*/  LDCU.64 UR6, c[0x0][0x358] ;  /* 0x00006b00ff0677ac */ /* 0x000f220008000a00 */
[----:B-1----:R-:W-:Y:S02]  /*00a0*/  IMAD.U32 R4, RZ, RZ, UR4 ;  /* 0x00000004ff047e24 */ /* 0x002fe4000f8e00ff */
[----:B--2---:R-:W-:Y:S02]  /*00b0*/  IMAD R6, R6, UR4, RZ ;  /* 0x0000000406067c24 */ /* 0x004fe4000f8e02ff */
[----:B0-----:R-:W-:-:S05]  /*00c0*/  IMAD R7, R5, UR4, R0 ;  /* 0x0000000405077c24 */ /* 0x001fca000f8e0200 */
[----:B---3--:R-:W-:-:S13]  /*00d0*/  ISETP.GE.AND P0, PT, R7, UR5, PT ;  /* 0x0000000507007c0c */ /* 0x008fda000bf06270 */
[----:B----4-:R-:W-:Y:S05]  /*00e0*/  @P0 BRA `(.L_x_202) ;  /* 0x0000000400700947 */ /* 0x010fea0003800000 */
[----:B------:R-:W0:Y:S01]  /*00f0*/  I2F.U32.RP R11, R6 ;  /* 0x00000006000b7306 */ /* 0x000e220000209000 */
[C---:B------:R-:W-:Y:S01]  /*0100*/  IADD3 R8, PT, PT, R6.reuse, R7, RZ ;  /* 0x0000000706087210 */ /* 0x040fe20007ffe0ff */
[----:B------:R-:W-:Y:S01]  /*0110*/  IMAD.MOV R13, RZ, RZ, -R6 ;  /* 0x000000ffff0d7224 */ /* 0x000fe200078e0a06 */
[----:B------:R-:W-:Y:S01]  /*0120*/  ISETP.NE.U32.AND P2, PT, R6, RZ, PT ;  /* 0x000000ff0600720c */ /* 0x000fe20003f45070 */
[----:B------:R-:W-:Y:S01]  /*0130*/  BSSY.RECONVERGENT B1, `(.L_x_203) ;  /* 0x000002f000017945 */ /* 0x000fe20003800200 */
[C---:B------:R-:W-:Y:S02]  /*0140*/  ISETP.GE.AND P0, PT, R8.reuse, UR5, PT ;  /* 0x0000000508007c0c */ /* 0x040fe4000bf06270 */
[----:B------:R-:W-:Y:S02]  /*0150*/  VIMNMX R9, PT, PT, R8, UR5, !PT ;  /* 0x0000000508097c48 */ /* 0x000fe4000ffe0100 */
[----:B------:R-:W-:-:S04]  /*0160*/  SEL R10, RZ, 0x1, P0 ;  /* 0x00000001ff0a7807 */ /* 0x000fc80000000000 */
[----:B------:R-:W-:Y:S01]  /*0170*/  IADD3 R9, PT, PT, R9, -R8, -R10 ;  /* 0x8000000809097210 */ /* 0x000fe20007ffe80a */
[----:B0-----:R-:W0:Y:S02]  /*0180*/  MUFU.RCP R11, R11 ;  /* 0x0000000b000b7308 */ /* 0x001e240000001000 */
[----:B0-----:R-:W-:-:S06]  /*0190*/  VIADD R2, R11, 0xffffffe ;  /* 0x0ffffffe0b027836 */ /* 0x001fcc0000000000 */
[----:B------:R0:W1:Y:S02]  /*01a0*/  F2I.FTZ.U32.TRUNC.NTZ R3, R2 ;  /* 0x0000000200037305 */ /* 0x000064000021f000 */
[----:B0-----:R-:W-:Y:S02]  /*01b0*/  IMAD.MOV.U32 R2, RZ, RZ, RZ ;  /* 0x000000ffff027224 */ /* 0x001fe400078e00ff */
[----:B-1----:R-:W-:-:S04]  /*01c0*/  IMAD R13, R13, R3, RZ ;  /* 0x000000030d0d7224 */ /* 0x002fc800078e02ff */
[----:B------:R-:W-:-:S06]  /*01d0*/  IMAD.HI.U32 R12, R3, R13, R2 ;  /* 0x0000000d030c7227 */ /* 0x000fcc00078e0002 */
[----:B------:R-:W-:-:S04]  /*01e0*/  IMAD.HI.U32 R3, R12, R9, RZ ;  /* 0x000000090c037227 */ /* 0x000fc800078e00ff */
[----:B------:R-:W-:-:S04]  /*01f0*/  IMAD.MOV R2, RZ, RZ, -R3 ;  /* 0x000000ffff027224 */ /* 0x000fc800078e0a03 */
[----:B------:R-:W-:-:S05]  /*0200*/  IMAD R9, R6, R2, R9 ;  /* 0x0000000206097224 */ /* 0x000fca00078e0209 */
[----:B------:R-:W-:-:S13]  /*0210*/  ISETP.GE.U32.AND P0, PT, R9, R6, PT ;  /* 0x000000060900720c */ /* 0x000fda0003f06070 */
[----:B------:R-:W-:Y:S02]  /*0220*/  @P0 IMAD.IADD R9, R9, 0x1, -R6 ;  /* 0x0000000109090824 */ /* 0x000fe400078e0a06 */
[----:B------:R-:W-:-:S03]  /*0230*/  @P0 VIADD R3, R3, 0x1 ;  /* 0x0000000103030836 */ /* 0x000fc60000000000 */
[----:B------:R-:W-:-:S13]  /*0240*/  ISETP.GE.U32.AND P1, PT, R9, R6, PT ;  /* 0x000000060900720c */ /* 0x000fda0003f26070 */
[----:B------:R-:W-:Y:S02]  /*0250*/  @P1 IADD3 R3, PT, PT, R3, 0x1, RZ ;  /* 0x0000000103031810 */ /* 0x000fe40007ffe0ff */
[----:B------:R-:W-:-:S05]  /*0260*/  @!P2 LOP3.LUT R3, RZ, R6, RZ, 0x33, !PT ;  /* 0x00000006ff03a212 */ /* 0x000fca00078e33ff */
[----:B------:R-:W-:Y:S02]  /*0270*/  IMAD.IADD R10, R10, 0x1, R3 ;  /* 0x000000010a0a7824 */ /* 0x000fe400078e0203 */
[----:B------:R-:W-:-:S03]  /*0280*/  IMAD.MOV.U32 R3, RZ, RZ, 0x7fefffff ;  /* 0x7fefffffff037424 */ /* 0x000fc600078e00ff */
[C---:B------:R-:W-:Y:S02]  /*0290*/  LOP3.LUT R2, R10.reuse, 0x3, RZ, 0xc0, !PT ;  /* 0x000000030a027812 */ /* 0x040fe400078ec0ff */
[----:B------:R-:W-:Y:S02]  /*02a0*/  ISETP.GE.U32.AND P0, PT, R10, 0x3, PT ;  /* 0x000000030a00780c */ /* 0x000fe40003f06070 */
[----:B------:R-:W-:Y:S01]  /*02b0*/  ISETP.NE.AND P1, PT, R2, 0x3, PT ;  /* 0x000000030200780c */ /* 0x000fe20003f25270 */
[----:B------:R-:W-:-:S12]  /*02c0*/  IMAD.MOV.U32 R2, RZ, RZ, -0x1 ;  /* 0xffffffffff027424 */ /* 0x000fd800078e00ff */
[----:B------:R-:W-:Y:S05]  /*02d0*/  @!P1 BRA `(.L_x_204) ;  /* 0x0000000000509947 */ /* 0x000fea0003800000 */
[----:B------:R-:W0:Y:S01]  /*02e0*/  LDC.64 R8, c[0x0][0x380] ;  /* 0x0000e000ff087b82 */ /* 0x000e220000000a00 */
[----:B------:R-:W-:Y:S02]  /*02f0*/  VIADD R2, R10, 0x1 ;  /* 0x000000010a027836 */ /* 0x000fe40000000000 */
[----:B------:R-:W-:-:S03]  /*0300*/  IMAD.MOV.U32 R3, RZ, RZ, 0x7fefffff ;  /* 0x7fefffffff037424 */ /* 0x000fc600078e00ff */
[----:B------:R-:W-:Y:S02]  /*0310*/  LOP3.LUT R10, R2, 0x3, RZ, 0xc0, !PT ;  /* 0x00000003020a7812 */ /* 0x000fe400078ec0ff */
[----:B------:R-:W-:-:S03]  /*0320*/  MOV R2, 0xffffffff ;  /* 0xffffffff00027802 */ /* 0x000fc60000000f00 */
[----:B------:R-:W-:-:S07]  /*0330*/  IMAD.MOV R12, RZ, RZ, -R10 ;  /* 0x000000ffff0c7224 */ /* 0x000fce00078e0a0a */
.L_x_205:
[----:B0-----:R-:W-:-:S06]  /*0340*/  IMAD.WIDE R10, R7, 0x8, R8 ;  /* 0x00000008070a7825 */ /* 0x001fcc00078e0208 */
[----:B------:R-:W2:Y:S01]  /*0350*/  LDG.E.64 R10, desc[UR6][R10.64] ;  /* 0x000000060a0a7981 */ /* 0x000ea2000c1e1b00 */
[----:B------:R-:W-:Y:S01]  /*0360*/  VIADD R12, R12, 0x1 ;  /* 0x000000010c0c7836 */ /* 0x000fe20000000000 */
[----:B------:R-:W-:Y:S01]  /*0370*/  MOV R13, R2 ;  /* 0x00000002000d7202 */ /* 0x000fe20000000f00 */
[----:B------:R-:W-:Y:S02]  /*0380*/  IMAD.MOV.U32 R15, RZ, RZ, R3 ;  /* 0x000000ffff0f7224 */ /* 0x000fe400078e0003 */
[----:B------:R-:W-:Y:S01]  /*0390*/  IMAD.IADD R7, R6, 0x1, R7 ;  /* 0x0000000106077824 */ /* 0x000fe200078e0207 */
[----:B------:R-:W-:Y:S01]  /*03a0*/  ISETP.NE.AND P1, PT, R12, RZ, PT ;  /* 0x000000ff0c00720c */ /* 0x000fe20003f25270 */
[----:B--2---:R-:W-:Y:S01]  /*03b0*/  DSETP.MIN.AND P2, P3, R10, R2, PT ;  /* 0x000000020a00722a */ /* 0x004fe20003b40000 */
[----:B------:R-:W-:-:S05]  /*03c0*/  IMAD.MOV.U32 R2, RZ, RZ, R11 ;  /* 0x000000ffff027224 */ /* 0x000fca00078e000b */
[----:B------:R-:W-:Y:S01]  /*03d0*/  FSEL R3, R2, R15, P2 ;  /* 0x0000000f02037208 */ /* 0x000fe20001000000 */
[----:B------:R-:W-:-:S05]  /*03e0*/  IMAD.MOV.U32 R2, RZ, RZ, R10 ;  /* 0x000000ffff027224 */ /* 0x000fca00078e000a */
[----:B------:R-:W-:Y:S02]  /*03f0*/  SEL R2, R2, R13, P2 ;  /* 0x0000000d02027207 */ /* 0x000fe40001000000 */
[----:B------:R-:W-:Y:S01]  /*0400*/  @P3 LOP3.LUT R3, R15, 0x80000, RZ, 0xfc, !PT ;  /* 0x000800000f033812 */ /* 0x000fe200078efcff */
[----:B------:R-:W-:Y:S06]  /*0410*/  @P1 BRA `(.L_x_205) ;  /* 0xfffffffc00c81947 */ /* 0x000fec000383ffff */
.L_x_204:
[----:B------:R-:W-:Y:S05]  /*0420*/  BSYNC.RECONVERGENT B1 ;  /* 0x0000000000017941 */ /* 0x000fea0003800200 */
.L_x_203:
[----:B------:R-:W-:Y:S05]  /*0430*/  @!P0 BRA `(.L_x_202) ;  /* 0x00000000009c8947 */ /* 0x000fea0003800000 */
.L_x_206:
[----:B------:R-:W0:Y:S02]  /*0440*/  LDC.64 R8, c[0x0][0x380] ;  /* 0x0000e000ff087b82 */ /* 0x000e240000000a00 */
[----:B0-----:R-:W-:-:S05]  /*0450*/  IMAD.WIDE R20, R7, 0x8, R8 ;  /* 0x0000000807147825 */ /* 0x001fca00078e0208 */
[----:B------:R-:W2:Y:S01]  /*0460*/  LDG.E.64 R14, desc[UR6][R20.64] ;  /* 0x00000006140e7981 */ /* 0x000ea2000c1e1b00 */
[----:B------:R-:W-:-:S05]  /*0470*/  IMAD.WIDE R16, R6, 0x8, R20 ;  /* 0x0000000806107825 */ /* 0x000fca00078e0214 */
[----:B------:R-:W3:Y:S01]  /*0480*/  LDG.E.64 R10, desc[UR6][R16.64] ;  /* 0x00000006100a7981 */ /* 0x000ee2000c1e1b00 */
[----:B------:R-:W-:-:S05]  /*0490*/  IMAD.WIDE R18, R6, 0x8, R16 ;  /* 0x0000000806127825 */ /* 0x000fca00078e0210 */
[----:B------:R-:W4:Y:S01]  /*04a0*/  LDG.E.64 R8, desc[UR6][R18.64] ;  /* 0x0000000612087981 */ /* 0x000f22000c1e1b00 */
[----:B------:R-:W-:-:S06]  /*04b0*/  IMAD.WIDE R12, R6, 0x8, R18 ;  /* 0x00000008060c7825 */ /* 0x000fcc00078e0212 */
[----:B------:R-:W5:Y:S01]  /*04c0*/  LDG.E.64 R12, desc[UR6][R12.64] ;  /* 0x000000060c0c7981 */ /* 0x000f62000c1e1b00 */
[----:B------:R-:W-:Y:S01]  /*04d0*/  IMAD.MOV.U32 R23, RZ, RZ, R3 ;  /* 0x000000ffff177224 */ /* 0x000fe200078e0003 */
[----:B------:R-:W-:Y:S01]  /*04e0*/  LEA R7, R6, R7, 0x2 ;  /* 0x0000000706077211 */ /* 0x000fe200078e10ff */
[----:B--2---:R-:W-:Y:S01]  /*04f0*/  DSETP.MIN.AND P0, P1, R14, R2, PT ;  /* 0x000000020e00722a */ /* 0x004fe20003900000 */
[----:B------:R-:W-:-:S05]  /*0500*/  MOV R22, R15 ;  /* 0x0000000f00167202 */ /* 0x000fca0000000f00 */
[----:B------:R-:W-:Y:S01]  /*0510*/  FSEL R25, R22, R23, P0 ;  /* 0x0000001716197208 */ /* 0x000fe20000000000 */
[----:B---3--:R-:W-:Y:S01]  /*0520*/  IMAD.MOV.U32 R15, RZ, RZ, R11 ;  /* 0x000000ffff0f7224 */ /* 0x008fe200078e000b */
[----:B------:R-:W-:-:S06]  /*0530*/  SEL R2, R14, R2, P0 ;  /* 0x000000020e027207 */ /* 0x000fcc0000000000 */
[----:B------:R-:W-:-:S05]  /*0540*/  @P1 LOP3.LUT R25, R23, 0x80000, RZ, 0xfc, !PT ;  /* 0x0008000017191812 */ /* 0x000fca00078efcff */
[----:B------:R-:W-:-:S04]  /*0550*/  IMAD.MOV.U32 R3, RZ, RZ, R25 ;  /* 0x000000ffff037224 */ /* 0x000fc800078e0019 */
[----:B------:R-:W-:Y:S02]  /*0560*/  IMAD.MOV.U32 R14, RZ, RZ, R3 ;  /* 0x000000ffff0e7224 */ /* 0x000fe400078e0003 */
[----:B------:R-:W-:Y:S01]  /*0570*/  DSETP.MIN.AND P0, P1, R2, R10, PT ;  /* 0x0000000a0200722a */ /* 0x000fe20003900000 */
[----:B----4-:R-:W-:-:S05]  /*0580*/  MOV R11, R9 ;  /* 0x00000009000b7202 */ /* 0x010fca0000000f00 */
[----:B------:R-:W-:Y:S02]  /*0590*/  FSEL R17, R14, R15, P0 ;  /* 0x0000000f0e117208 */ /* 0x000fe40000000000 */
[----:B------:R-:W-:-:S06]  /*05a0*/  SEL R2, R2, R10, P0 ;  /* 0x0000000a02027207 */ /* 0x000fcc0000000000 */
[----:B------:R-:W-:-:S05]  /*05b0*/  @P1 LOP3.LUT R17, R15, 0x80000, RZ, 0xfc, !PT ;  /* 0x000800000f111812 */ /* 0x000fca00078efcff */
[----:B------:R-:W-:-:S04]  /*05c0*/  IMAD.MOV.U32 R3, RZ, RZ, R17 ;  /* 0x000000ffff037224 */ /* 0x000fc800078e0011 */
[----:B------:R-:W-:Y:S02]  /*05d0*/  IMAD.MOV.U32 R10, RZ, RZ, R3 ;  /* 0x000000ffff0a7224 */ /* 0x000fe400078e0003 */
[----:B------:R-:W-:-:S06]  /*05e0*/  DSETP.MIN.AND P0, P1, R2, R8, PT ;  /* 0x000000080200722a */ /* 0x000fcc0003900000 */
[----:B------:R-:W-:Y:S01]  /*05f0*/  FSEL R15, R10, R11, P0 ;  /* 0x0000000b0a0f7208 */ /* 0x000fe20000000000 */
[----:B-----5:R-:W-:Y:S01]  /*0600*/  IMAD.MOV.U32 R10, RZ, RZ, R13 ;  /* 0x000000ffff0a7224 */ /* 0x020fe200078e000d */
[----:B------:R-:W-:Y:S02]  /*0610*/  SEL R2, R2, R8, P0 ;  /* 0x0000000802027207 */ /* 0x000fe40000000000 */
[----:B------:R-:W-:-:S03]  /*0620*/  ISETP.GE.AND P0, PT, R7, UR5, PT ;  /* 0x0000000507007c0c */ /* 0x000fc6000bf06270 */
[----:B------:R-:W-:Y:S01]  /*0630*/  IMAD.MOV.U32 R8, RZ, RZ, R2 ;  /* 0x000000ffff087224 */ /* 0x000fe200078e0002 */
[----:B------:R-:W-:-:S05]  /*0640*/  @P1 LOP3.LUT R15, R11, 0x80000, RZ, 0xfc, !PT ;  /* 0x000800000b0f1812 */ /* 0x000fca00078efcff */
[----:B------:R-:W-:-:S06]  /*0650*/  IMAD.MOV.U32 R3, RZ, RZ, R15 ;  /* 0x000000ffff037224 */ /* 0x000fcc00078e000f */
[----:B------:R-:W-:-:S06]  /*0660*/  DSETP.MIN.AND P1, P2, R2, R12, PT ;  /* 0x0000000c0200722a */ /* 0x000fcc0003a20000 */
[----:B------:R-:W-:Y:S02]  /*0670*/  FSEL R3, R3, R10, P1 ;  /* 0x0000000a03037208 */ /* 0x000fe40000800000 */
[----:B------:R-:W-:-:S06]  /*0680*/  SEL R2, R8, R12, P1 ;  /* 0x0000000c08027207 */ /* 0x000fcc0000800000 */
[----:B------:R-:W-:Y:S01]  /*0690*/  @P2 LOP3.LUT R3, R10, 0x80000, RZ, 0xfc, !PT ;  /* 0x000800000a032812 */ /* 0x000fe200078efcff */
[----:B------:R-:W-:Y:S06]  /*06a0*/  @!P0 BRA `(.L_x_206) ;  /* 0xfffffffc00648947 */ /* 0x000fec000383ffff */
.L_x_202:
[----:B------:R-:W-:Y:S05]  /*06b0*/  BSYNC.RECONVERGENT B0 ;  /* 0x0000000000007941 */ /* 0x000fea0003800200 */
.L_x_201:
[----:B------:R-:W0:Y:S01]  /*06c0*/  S2UR UR5, SR_CgaCtaId ;  /* 0x00000000000579c3 */ /* 0x000e220000008800 */
[----:B------:R-:W-:Y:S01]  /*06d0*/  UMOV UR4, 0x400 ;  /* 0x0000040000047882 */ /* 0x000fe20000000000 */
[----:B------:R-:W-:Y:S02]  /*06e0*/  ISETP.GE.U32.AND P1, PT, R4, 0x2, PT ;  /* 0x000000020400780c */ /* 0x000fe40003f26070 */
[----:B------:R-:W-:Y:S01]  /*06f0*/  ISETP.NE.AND P0, PT, R0, RZ, PT ;  /* 0x000000ff0000720c */ /* 0x000fe20003f05270 */
[----:B0-----:R-:W-:-:S06]  /*0700*/  ULEA UR4, UR5, UR4, 0x18 ;  /* 0x0000000405047291 */ /* 0x001fcc000f8ec0ff */
[----:B------:R-:W-:-:S05]  /*0710*/  LEA R9, R0, UR4, 0x3 ;  /* 0x0000000400097c11 */ /* 0x000fca000f8e18ff */
[----:B------:R0:W-:Y:S01]  /*0720*/  STS.64 [R9], R2 ;  /* 0x0000000209007388 */ /* 0x0001e20000000a00 */
[----:B------:R-:W-:Y:S06]  /*0730*/  BAR.SYNC.DEFER_BLOCKING 0x0 ;  /* 0x0000000000007b1d */ /* 0x000fec0000010000 */
[----:B------:R-:W-:Y:S05]  /*0740*/  @!P1 BRA `(.L_x_207) ;  /* 0x0000000000489947 */ /* 0x000fea0003800000 */
.L_x_208:
[----:B------:R-:W-:-:S04]  /*0750*/  SHF.R.U32.HI R8, RZ, 0x1, R4 ;  /* 0x00000001ff087819 */ /* 0x000fc80000011604 */
[----:B------:R-:W-:-:S13]  /*0760*/  ISETP.GE.U32.AND P1, PT, R0, R8, PT ;  /* 0x000000080000720c */ /* 0x000fda0003f26070 */
[----:B------:R-:W-:Y:S01]  /*0770*/  @!P1 IMAD R6, R8, 0x8, R9 ;  /* 0x0000000808069824 */ /* 0x000fe200078e0209 */
[----:B0-----:R-:W0:Y:S05]  /*0780*/  @!P1 LDS.64 R2, [R9] ;  /* 0x0000000009029984 */ /* 0x001e2a0000000a00 */
[----:B------:R-:W1:Y:S01]  /*0790*/  @!P1 LDS.64 R6, [R6] ;  /* 0x0000000006069984 */ /* 0x000e620000000a00 */
[----:B0-----:R-:W-:Y:S01]  /*07a0*/  @!P1 IMAD.MOV.U32 R10, RZ, RZ, R3 ;  /* 0x000000ffff0a9224 */ /* 0x001fe200078e0003 */
[----:B-1----:R-:W-:Y:S01]  /*07b0*/  @!P1 DSETP.MIN.AND P2, P3, R2, R6, PT ;  /* 0x000000060200922a */ /* 0x002fe20003b40000 */
[----:B------:R-:W-:Y:S01]  /*07c0*/  @!P1 MOV R11, R7 ;  /* 0x00000007000b9202 */ /* 0x000fe20000000f00 */
[----:B------:R-:W-:-:S04]  /*07d0*/  @!P1 IMAD.MOV.U32 R3, RZ, RZ, R6 ;  /* 0x000000ffff039224 */ /* 0x000fc800078e0006 */
[----:B------:R-:W-:Y:S02]  /*07e0*/  @!P1 FSEL R10, R10, R11, P2 ;  /* 0x0000000b0a0a9208 */ /* 0x000fe40001000000 */
[----:B------:R-:W-:Y:S02]  /*07f0*/  @!P1 LOP3.LUT R11, R11, 0x80000, RZ, 0xfc, !PT ;  /* 0x000800000b0b9812 */ /* 0x000fe400078efcff */
[----:B------:R-:W-:Y:S02]  /*0800*/  @!P1 SEL R2, R2, R3, P2 ;  /* 0x0000000302029207 */ /* 0x000fe40001000000 */
[----:B------:R-:W-:-:S05]  /*0810*/  @!P1 SEL R3, R11, R10, P3 ;  /* 0x0000000a0b039207 */ /* 0x000fca0001800000 */
[----:B------:R1:W-:Y:S01]  /*0820*/  @!P1 STS.64 [R9], R2 ;  /* 0x0000000209009388 */ /* 0x0003e20000000a00 */
[----:B------:R-:W-:Y:S01]  /*0830*/  BAR.SYNC.DEFER_BLOCKING 0x0 ;  /* 0x0000000000007b1d */ /* 0x000fe20000010000 */
[----:B------:R-:W-:Y:S01]  /*0840*/  ISETP.GT.U32.AND P1, PT, R4, 0x3, PT ;  /* 0x000000030400780c */ /* 0x000fe20003f24070 */
[----:B------:R-:W-:-:S12]  /*0850*/  IMAD.MOV.U32 R4, RZ, RZ, R8 ;  /* 0x000000ffff047224 */ /* 0x000fd800078e0008 */
[----:B-1----:R-:W-:Y:S05]  /*0860*/  @P1 BRA `(.L_x_208) ;  /* 0xfffffffc00b81947 */ /* 0x002fea000383ffff */
.L_x_207:
[----:B------:R-:W-:Y:S05]  /*0870*/  @P0 EXIT ;  /* 0x000000000000094d */ /* 0x000fea0003800000 */
[----:B------:R-:W1:Y:S01]  /*0880*/  S2UR UR5, SR_CgaCtaId ;  /* 0x00000000000579c3 */ /* 0x000e620000008800 */
[----:B------:R-:W-:-:S07]  /*0890*/  UMOV UR4, 0x400 ;  /* 0x0000040000047882 */ /* 0x000fce0000000000 */
[----:B------:R-:W2:Y:S01]  /*08a0*/  LDC.64 R6, c[0x0][0x388] ;  /* 0x0000e200ff067b82 */ /* 0x000ea20000000a00 */
[----:B-1----:R-:W-:Y:S01]  /*08b0*/  ULEA UR4, UR5, UR4, 0x18 ;  /* 0x0000000405047291 */ /* 0x002fe2000f8ec0ff */
[----:B--2---:R-:W-:-:S08]  /*08c0*/  IMAD.WIDE.U32 R4, R5, 0x8, R6 ;  /* 0x0000000805047825 */ /* 0x004fd000078e0006 */
[----:B0-----:R-:W0:Y:S04]  /*08d0*/  LDS.64 R2, [UR4] ;  /* 0x00000004ff027984 */ /* 0x001e280008000a00 */
[----:B0-----:R-:W-:Y:S01]  /*08e0*/  STG.E.64 desc[UR6][R4.64], R2 ;  /* 0x0000000204007986 */ /* 0x001fe2000c101b06 */
[----:B------:R-:W-:Y:S05]  /*08f0*/  EXIT ;  /* 0x000000000000794d */ /* 0x000fea0003800000 */
.L_x_209:
        /* <DEDUP_REMOVED lines=16> */
.L_x_259:


//--------------------- .text._Z10max_kernelPdS_i --------------------------
	.section	.text._Z10max_kernelPdS_i,"ax",@progbits
	.align	128
        .global         _Z10max_kernelPdS_i
        .type           _Z10max_kernelPdS_i,@function
        .size           _Z10max_kernelPdS_i,(.L_x_260 - _Z10max_kernelPdS_i)
        .other          _Z10max_kernelPdS_i,@"STO_CUDA_ENTRY STV_DEFAULT"
_Z10max_kernelPdS_i:
.text._Z10max_kernelPdS_i:
        /* <DEDUP_REMOVED lines=8> */
[----:B------:R-:W-:Y:S01]  /*0080*/  IMAD.MOV.U32 R3, RZ, RZ, -0x100001 ;  /* 0xffefffffff037424 */ /* 0x000fe200078e00ff */
        /* <DEDUP_REMOVED lines=31> */
[----:B------:R-:W-:-:S03]  /*0280*/  IMAD.MOV.U32 R3, RZ, RZ, -0x100001 ;  /* 0xffefffffff037424 */ /* 0x000fc600078e00ff */
[C---:B------:R-:W-:Y:S02]  /*0290*/  LOP3.LUT R2, R10.reuse, 0x3, RZ, 0xc0, !PT ;  /* 0x000000030a027812 */ /* 0x040fe400078ec0ff */
[----:B------:R-:W-:Y:S02]  /*02a0*/  ISETP.GE.U32.AND P0, PT, R10, 0x3, PT ;  /* 0x000000030a00780c */ /* 0x000fe40003f06070 */
[----:B------:R-:W-:Y:S01]  /*02b0*/  ISETP.NE.AND P1, PT, R2, 0x3, PT ;  /* 0x000000030200780c */ /* 0x000fe20003f25270 */
[----:B------:R-:W-:-:S12]  /*02c0*/  IMAD.MOV.U32 R2, RZ, RZ, -0x1 ;  /* 0xffffffffff027424 */ /* 0x000fd800078e00ff */
[----:B------:R-:W-:Y:S05]  /*02d0*/  @!P1 BRA `(.L_x_213) ;  /* 0x0000000000509947 */ /* 0x000fea0003800000 */
[----:B------:R-:W0:Y:S01]  /*02e0*/  LDC.64 R8, c[0x0][0x380] ;  /* 0x0000e000ff087b82 */ /* 0x000e220000000a00 */
[----:B------:R-:W-:Y:S02]  /*02f0*/  VIADD R2, R10, 0x1 ;  /* 0x000000010a027836 */ /* 0x000fe40000000000 */
[----:B------:R-:W-:-:S03]  /*0300*/  IMAD.MOV.U32 R3, RZ, RZ, -0x100001 ;  /* 0xffefffffff037424 */ /* 0x000fc600078e00ff */
[----:B------:R-:W-:Y:S02]  /*0310*/  LOP3.LUT R10, R2, 0x3, RZ, 0xc0, !PT ;  /* 0x00000003020a7812 */ /* 0x000fe400078ec0ff */
[----:B------:R-:W-:-:S03]  /*0320*/  MOV R2, 0xffffffff ;  /* 0xffffffff00027802 */ /* 0x000fc60000000f00 */
[----:B------:R-:W-:-:S07]  /*0330*/  IMAD.MOV R12, RZ, RZ, -R10 ;  /* 0x000000ffff0c7224 */ /* 0x000fce00078e0a0a */
.L_x_214:
[----:B0-----:R-:W-:-:S06]  /*0340*/  IMAD.WIDE R10, R7, 0x8, R8 ;  /* 0x00000008070a7825 */ /* 0x001fcc00078e0208 */
[----:B------:R-:W2:Y:S01]  /*0350*/  LDG.E.64 R10, desc[UR6][R10.64] ;  /* 0x000000060a0a7981 */ /* 0x000ea2000c1e1b00 */
[----:B------:R-:W-:Y:S01]  /*0360*/  VIADD R12, R12, 0x1 ;  /* 0x000000010c0c7836 */ /* 0x000fe20000000000 */
[----:B------:R-:W-:Y:S01]  /*0370*/  MOV R13, R2 ;  /* 0x00000002000d7202 */ /* 0x000fe20000000f00 */
[----:B------:R-:W-:Y:S02]  /*0380*/  IMAD.MOV.U32 R15, RZ, RZ, R3 ;  /* 0x000000ffff0f7224 */ /* 0x000fe400078e0003 */
[----:B------:R-:W-:Y:S01]  /*0390*/  IMAD.IADD R7, R6, 0x1, R7 ;  /* 0x0000000106077824 */ /* 0x000fe200078e0207 */
[----:B------:R-:W-:Y:S01]  /*03a0*/  ISETP.NE.AND P1, PT, R12, RZ, PT ;  /* 0x000000ff0c00720c */ /* 0x000fe20003f25270 */
[----:B--2---:R-:W-:Y:S01]  /*03b0*/  DSETP.MAX.AND P2, P3, R10, R2, PT ;  /* 0x000000020a00722a */ /* 0x004fe20003b4f000 */
[----:B------:R-:W-:-:S05]  /*03c0*/  IMAD.MOV.U32 R2, RZ, RZ, R11 ;  /* 0x000000ffff027224 */ /* 0x000fca00078e000b */
[----:B------:R-:W-:Y:S01]  /*03d0*/  FSEL R3, R2, R15, P2 ;  /* 0x0000000f02037208 */ /* 0x000fe20001000000 */
[----:B------:R-:W-:-:S05]  /*03e0*/  IMAD.MOV.U32 R2, RZ, RZ, R10 ;  /* 0x000000ffff027224 */ /* 0x000fca00078e000a */
[----:B------:R-:W-:Y:S02]  /*03f0*/  SEL R2, R2, R13, P2 ;  /* 0x0000000d02027207 */ /* 0x000fe40001000000 */
[----:B------:R-:W-:Y:S01]  /*0400*/  @P3 LOP3.LUT R3, R15, 0x80000, RZ, 0xfc, !PT ;  /* 0x000800000f033812 */ /* 0x000fe200078efcff */
[----:B------:R-:W-:Y:S06]  /*0410*/  @P1 BRA `(.L_x_214) ;  /* 0xfffffffc00c81947 */ /* 0x000fec000383ffff */
.L_x_213:
[----:B------:R-:W-:Y:S05]  /*0420*/  BSYNC.RECONVERGENT B1 ;  /* 0x0000000000017941 */ /* 0x000fea0003800200 */
.L_x_212:
[----:B------:R-:W-:Y:S05]  /*0430*/  @!P0 BRA `(.L_x_211) ;  /* 0x00000000009c8947 */ /* 0x000fea0003800000 */
.L_x_215:
        /* <DEDUP_REMOVED lines=11> */
[----:B--2---:R-:W-:Y:S01]  /*04f0*/  DSETP.MAX.AND P0, P1, R14, R2, PT ;  /* 0x000000020e00722a */ /* 0x004fe2000390f000 */
[----:B------:R-:W-:-:S05]  /*0500*/  MOV R22, R15 ;  /* 0x0000000f00167202 */ /* 0x000fca0000000f00 */
[----:B------:R-:W-:Y:S01]  /*0510*/  FSEL R25, R22, R23, P0 ;  /* 0x0000001716197208 */ /* 0x000fe20000000000 */
[----:B---3--:R-:W-:Y:S01]  /*0520*/  IMAD.MOV.U32 R15, RZ, RZ, R11 ;  /* 0x000000ffff0f7224 */ /* 0x008fe200078e000b */
[----:B------:R-:W-:-:S06]  /*0530*/  SEL R2, R14, R2, P0 ;  /* 0x000000020e027207 */ /* 0x000fcc0000000000 */
[----:B------:R-:W-:-:S05]  /*0540*/  @P1 LOP3.LUT R25, R23, 0x80000, RZ, 0xfc, !PT ;  /* 0x0008000017191812 */ /* 0x000fca00078efcff */
[----:B------:R-:W-:-:S04]  /*0550*/  IMAD.MOV.U32 R3, RZ, RZ, R25 ;  /* 0x000000ffff037224 */ /* 0x000fc800078e0019 */
[----:B------:R-:W-:Y:S02]  /*0560*/  IMAD.MOV.U32 R14, RZ, RZ, R3 ;  /* 0x000000ffff0e7224 */ /* 0x000fe400078e0003 */
[----:B------:R-:W-:Y:S01]  /*0570*/  DSETP.MAX.AND P0, P1, R2, R10, PT ;  /* 0x0000000a0200722a */ /* 0x000fe2000390f000 */
[----:B----4-:R-:W-:-:S05]  /*0580*/  MOV R11, R9 ;  /* 0x00000009000b7202 */ /* 0x010fca0000000f00 */
[----:B------:R-:W-:Y:S02]  /*0590*/  FSEL R17, R14, R15, P0 ;  /* 0x0000000f0e117208 */ /* 0x000fe40000000000 */
[----:B------:R-:W-:-:S06]  /*05a0*/  SEL R2, R2, R10, P0 ;  /* 0x0000000a02027207 */ /* 0x000fcc0000000000 */
[----:B------:R-:W-:-:S05]  /*05b0*/  @P1 LOP3.LUT R17, R15, 0x80000, RZ, 0xfc, !PT ;  /* 0x000800000f111812 */ /* 0x000fca00078efcff */
[----:B------:R-:W-:-:S04]  /*05c0*/  IMAD.MOV.U32 R3, RZ, RZ, R17 ;  /* 0x000000ffff037224 */ /* 0x000fc800078e0011 */
[----:B------:R-:W-:Y:S02]  /*05d0*/  IMAD.MOV.U32 R10, RZ, RZ, R3 ;  /* 0x000000ffff0a7224 */ /* 0x000fe400078e0003 */
[----:B------:R-:W-:-:S06]  /*05e0*/  DSETP.MAX.AND P0, P1, R2, R8, PT ;  /* 0x000000080200722a */ /* 0x000fcc000390f000 */
[----:B------:R-:W-:Y:S01]  /*05f0*/  FSEL R15, R10, R11, P0 ;  /* 0x0000000b0a0f7208 */ /* 0x000fe20000000000 */
[----:B-----5:R-:W-:Y:S01]  /*0600*/  IMAD.MOV.U32 R10, RZ, RZ, R13 ;  /* 0x000000ffff0a7224 */ /* 0x020fe200078e000d */
[----:B------:R-:W-:Y:S02]  /*0610*/  SEL R2, R2, R8, P0 ;  /* 0x0000000802027207 */ /* 0x000fe40000000000 */
[----:B------:R-:W-:-:S03]  /*0620*/  ISETP.GE.AND P0, PT, R7, UR5, PT ;  /* 0x0000000507007c0c */ /* 0x000fc6000bf06270 */
[----:B------:R-:W-:Y:S01]  /*0630*/  IMAD.MOV.U32 R8, RZ, RZ, R2 ;  /* 0x000000ffff087224 */ /* 0x000fe200078e0002 */
[----:B------:R-:W-:-:S05]  /*0640*/  @P1 LOP3.LUT R15, R11, 0x80000, RZ, 0xfc, !PT ;  /* 0x000800000b0f1812 */ /* 0x000fca00078efcff */
[----:B------:R-:W-:-:S06]  /*0650*/  IMAD.MOV.U32 R3, RZ, RZ, R15 ;  /* 0x000000ffff037224 */ /* 0x000fcc00078e000f */
[----:B------:R-:W-:-:S06]  /*0660*/  DSETP.MAX.AND P1, P2, R2, R12, PT ;  /* 0x0000000c0200722a */ /* 0x000fcc0003a2f000 */
[----:B------:R-:W-:Y:S02]  /*0670*/  FSEL R3, R3, R10, P1 ;  /* 0x0000000a03037208 */ /* 0x000fe40000800000 */
[----:B------:R-:W-:-:S06]  /*0680*/  SEL R2, R8, R12, P1 ;  /* 0x0000000c08027207 */ /* 0x000fcc0000800000 */
[----:B------:R-:W-:Y:S01]  /*0690*/  @P2 LOP3.LUT R3, R10, 0x80000, RZ, 0xfc, !PT ;  /* 0x000800000a032812 */ /* 0x000fe200078efcff */
[----:B------:R-:W-:Y:S06]  /*06a0*/  @!P0 BRA `(.L_x_215) ;  /* 0xfffffffc00648947 */ /* 0x000fec000383ffff */
.L_x_211:
[----:B------:R-:W-:Y:S05]  /*06b0*/  BSYNC.RECONVERGENT B0 ;  /* 0x0000000000007941 */ /* 0x000fea0003800200 */
.L_x_210:
        /* <DEDUP_REMOVED lines=9> */
.L_x_217:
[----:B------:R-:W-:-:S04]  /*0750*/  SHF.R.U32.HI R8, RZ, 0x1, R4 ;  /* 0x00000001ff087819 */ /* 0x000fc80000011604 */
[----:B------:R-:W-:-:S13]  /*0760*/  ISETP.GE.U32.AND P1, PT, R0, R8, PT ;  /* 0x000000080000720c */ /* 0x000fda0003f26070 */
[----:B------:R-:W-:Y:S01]  /*0770*/  @!P1 IMAD R6, R8, 0x8, R9 ;  /* 0x0000000808069824 */ /* 0x000fe200078e0209 */
[----:B0-----:R-:W0:Y:S05]  /*0780*/  @!P1 LDS.64 R2, [R9] ;  /* 0x0000000009029984 */ /* 0x001e2a0000000a00 */
[----:B------:R-:W1:Y:S01]  /*0790*/  @!P1 LDS.64 R6, [R6] ;  /* 0x0000000006069984 */ /* 0x000e620000000a00 */
[----:B0-----:R-:W-:Y:S01]  /*07a0*/  @!P1 IMAD.MOV.U32 R10, RZ, RZ, R3 ;  /* 0x000000ffff0a9224 */ /* 0x001fe200078e0003 */
[----:B-1----:R-:W-:Y:S01]  /*07b0*/  @!P1 DSETP.MAX.AND P2, P3, R2, R6, PT ;  /* 0x000000060200922a */ /* 0x002fe20003b4f000 */
        /* <DEDUP_REMOVED lines=11> */
.L_x_216:
        /* <DEDUP_REMOVED lines=9> */
.L_x_218:
        /* <DEDUP_REMOVED lines=16> */
.L_x_260:


//--------------------- .text._Z14sigmoid_kernelPdS_i --------------------------
	.section	.text._Z14sigmoid_kernelPdS_i,"ax",@progbits
	.align	128
        .global         _Z14sigmoid_kernelPdS_i
        .type           _Z14sigmoid_kernelPdS_i,@function
        .size           _Z14sigmoid_kernelPdS_i,(.L_x_250 - _Z14sigmoid_kernelPdS_i)
        .other          _Z14sigmoid_kernelPdS_i,@"STO_CUDA_ENTRY STV_DEFAULT"
_Z14sigmoid_kernelPdS_i:
.text._Z14sigmoid_kernelPdS_i:
        /* <DEDUP_REMOVED lines=8> */
[----:B------:R-:W0:Y:S01]  /*0080*/  LDC.64 R2, c[0x0][0x380] ;  /* 0x0000e000ff027b82 */ /* 0x000e220000000a00 */
[----:B------:R-:W1:Y:S01]  /*0090*/  LDCU.64 UR4, c[0x0][0x358] ;  /* 0x00006b00ff0477ac */ /* 0x000e620008000a00 */
[----:B0-----:R-:W-:-:S06]  /*00a0*/  IMAD.WIDE R2, R0, 0x8, R2 ;  /* 0x0000000800027825 */ /* 0x001fcc00078e0202 */
[----:B-1----:R-:W2:Y:S01]  /*00b0*/  LDG.E.64 R2, desc[UR4][R2.64] ;  /* 0x0000000402027981 */ /* 0x002ea2000c1e1b00 */
[----:B------:R-:W-:Y:S01]  /*00c0*/  IMAD.MOV.U32 R5, RZ, RZ, 0x3bbb989d ;  /* 0x3bbb989dff057424 */ /* 0x000fe200078e00ff */
[----:B------:R-:W-:Y:S01]  /*00d0*/  BSSY.RECONVERGENT B0, `(.L_x_219) ;  /* 0x000001a000007945 */ /* 0x000fe20003800200 */
[----:B------:R-:W-:Y:S01]  /*00e0*/  IMAD.MOV.U32 R6, RZ, RZ, 0x437c0000 ;  /* 0x437c0000ff067424 */ /* 0x000fe200078e00ff */
[----:B--2---:R-:W0:Y:S02]  /*00f0*/  F2F.F32.F64 R4, R2 ;  /* 0x0000000200047310 */ /* 0x004e240000301000 */
[----:B0-----:R-:W-:-:S04]  /*0100*/  FFMA.SAT R5, R4, -R5, 0.5 ;  /* 0x3f00000004057423 */ /* 0x001fc80000002805 */
[----:B------:R-:W-:-:S04]  /*0110*/  FFMA.RM R5, R5, R6, 12582913 ;  /* 0x4b40000105057423 */ /* 0x000fc80000004006 */
[C---:B------:R-:W-:Y:S01]  /*0120*/  FADD R7, R5.reuse, -12583039 ;  /* 0xcb40007f05077421 */ /* 0x040fe20000000000 */
[----:B------:R-:W-:-:S03]  /*0130*/  SHF.L.U32 R5, R5, 0x17, RZ ;  /* 0x0000001705057819 */ /* 0x000fc600000006ff */
[----:B------:R-:W-:-:S04]  /*0140*/  FFMA R7, R4, -1.4426950216293334961, -R7 ;  /* 0xbfb8aa3b04077823 */ /* 0x000fc80000000807 */
[----:B------:R-:W-:-:S06]  /*0150*/  FFMA R10, R4, -1.925963033500011079e-08, R7 ;  /* 0xb2a57060040a7823 */ /* 0x000fcc0000000007 */
[----:B------:R-:W0:Y:S02]  /*0160*/  MUFU.EX2 R10, R10 ;  /* 0x0000000a000a7308 */ /* 0x000e240000000800 */
[----:B0-----:R-:W-:-:S06]  /*0170*/  FMUL R11, R5, R10 ;  /* 0x0000000a050b7220 */ /* 0x001fcc0000400000 */
[----:B------:R-:W0:Y:S02]  /*0180*/  F2F.F64.F32 R2, R11 ;  /* 0x0000000b00027310 */ /* 0x000e240000201800 */
[----:B0-----:R-:W-:-:S06]  /*0190*/  DADD R4, R2, 1 ;  /* 0x3ff0000002047429 */ /* 0x001fcc0000000000 */
[----:B------:R-:W0:Y:S04]  /*01a0*/  MUFU.RCP64H R3, R5 ;  /* 0x0000000500037308 */ /* 0x000e280000001800 */
[----:B------:R-:W-:-:S05]  /*01b0*/  VIADD R2, R5, 0x300402 ;  /* 0x0030040205027836 */ /* 0x000fca0000000000 */
[----:B------:R-:W-:Y:S01]  /*01c0*/  FSETP.GEU.AND P0, PT, |R2|, 5.8789094863358348022e-39, PT ;  /* 0x004004020200780b */ /* 0x000fe20003f0e200 */
[----:B0-----:R-:W-:-:S08]  /*01d0*/  DFMA R6, -R4, R2, 1 ;  /* 0x3ff000000406742b */ /* 0x001fd00000000102 */
[----:B------:R-:W-:-:S08]  /*01e0*/  DFMA R6, R6, R6, R6 ;  /* 0x000000060606722b */ /* 0x000fd00000000006 */
[----:B------:R-:W-:-:S08]  /*01f0*/  DFMA R6, R2, R6, R2 ;  /* 0x000000060206722b */ /* 0x000fd00000000002 */
[----:B------:R-:W-:-:S08]  /*0200*/  DFMA R8, -R4, R6, 1 ;  /* 0x3ff000000408742b */ /* 0x000fd00000000106 */
[----:B------:R-:W-:Y:S01]  /*0210*/  DFMA R6, R6, R8, R6 ;  /* 0x000000080606722b */ /* 0x000fe20000000006 */
[----:B------:R-:W-:Y:S10]  /*0220*/  @P0 BRA `(.L_x_220) ;  /* 0x0000000000100947 */ /* 0x000ff40003800000 */
[----:B------:R-:W-:-:S04]  /*0230*/  LOP3.LUT R2, R5, 0x7fffffff, RZ, 0xc0, !PT ;  /* 0x7fffffff05027812 */ /* 0x000fc800078ec0ff */
[----:B------:R-:W-:Y:S02]  /*0240*/  IADD3 R8, PT, PT, R2, -0x100000, RZ ;  /* 0xfff0000002087810 */ /* 0x000fe40007ffe0ff */
[----:B------:R-:W-:-:S07]  /*0250*/  MOV R2, 0x270 ;  /* 0x0000027000027802 */ /* 0x000fce0000000f00 */
[----:B------:R-:W-:Y:S05]  /*0260*/  CALL.REL.NOINC `($__internal_6_$__cuda_sm20_dblrcp_rn_slowpath_v3) ;  /* 0x0000000000147944 */ /* 0x000fea0003c00000 */
.L_x_220:
[----:B------:R-:W-:Y:S05]  /*0270*/  BSYNC.RECONVERGENT B0 ;  /* 0x0000000000007941 */ /* 0x000fea0003800200 */
.L_x_219:
[----:B------:R-:W0:Y:S02]  /*0280*/  LDC.64 R2, c[0x0][0x388] ;  /* 0x0000e200ff027b82 */ /* 0x000e240000000a00 */
[----:B0-----:R-:W-:-:S05]  /*0290*/  IMAD.WIDE R2, R0, 0x8, R2 ;  /* 0x0000000800027825 */ /* 0x001fca00078e0202 */
[----:B------:R-:W-:Y:S01]  /*02a0*/  STG.E.64 desc[UR4][R2.64], R6 ;  /* 0x0000000602007986 */ /* 0x000fe2000c101b04 */
[----:B------:R-:W-:Y:S05]  /*02b0*/  EXIT ;  /* 0x000000000000794d */ /* 0x000fea0003800000 */
        .weak           $__internal_6_$__cuda_sm20_dblrcp_rn_slowpath_v3
        .type           $__internal_6_$__cuda_sm20_dblrcp_rn_slowpath_v3,@function
        .size           $__internal_6_$__cuda_sm20_dblrcp_rn_slowpath_v3,(.L_x_250 - $__internal_6_$__cuda_sm20_dblrcp_rn_slowpath_v3)
$__internal_6_$__cuda_sm20_dblrcp_rn_slowpath_v3:
[----:B------:R-:W-:Y:S01]  /*02c0*/  DSETP.GTU.AND P0, PT, |R4|, +INF , PT ;  /* 0x7ff000000400742a */ /* 0x000fe20003f0c200 */
[----:B------:R-:W-:-:S13]  /*02d0*/  BSSY.RECONVERGENT B1, `(.L_x_221) ;  /* 0x0000023000017945 */ /* 0x000fda0003800200 */
[----:B------:R-:W-:Y:S05]  /*02e0*/  @P0 BRA `(.L_x_222) ;  /* 0x00000000007c0947 */ /* 0x000fea0003800000 */
[----:B------:R-:W-:-:S05]  /*02f0*/  LOP3.LUT R3, R5, 0x7fffffff, RZ, 0xc0, !PT ;  /* 0x7fffffff05037812 */ /* 0x000fca00078ec0ff */
[----:B------:R-:W-:-:S05]  /*0300*/  VIADD R6, R3, 0xffffffff ;  /* 0xffffffff03067836 */ /* 0x000fca0000000000 */
[----:B------:R-:W-:-:S13]  /*0310*/  ISETP.GE.U32.AND P0, PT, R6, 0x7fefffff, PT ;  /* 0x7fefffff0600780c */ /* 0x000fda0003f06070 */
[----:B------:R-:W-:Y:S02]  /*0320*/  @P0 LOP3.LUT R7, R5, 0x7ff00000, RZ, 0x3c, !PT ;  /* 0x7ff0000005070812 */ /* 0x000fe400078e3cff */
[----:B------:R-:W-:Y:S01]  /*0330*/  @P0 MOV R6, RZ ;  /* 0x000000ff00060202 */ /* 0x000fe20000000f00 */
[----:B------:R-:W-:Y:S06]  /*0340*/  @P0 BRA `(.L_x_223) ;  /* 0x00000000006c0947 */ /* 0x000fec0003800000 */
[----:B------:R-:W-:-:S13]  /*0350*/  ISETP.GE.U32.AND P0, PT, R3, 0x1000001, PT ;  /* 0x010000010300780c */ /* 0x000fda0003f06070 */
[----:B------:R-:W-:Y:S05]  /*0360*/  @!P0 BRA `(.L_x_224) ;  /* 0x0000000000348947 */ /* 0x000fea0003800000 */
[----:B------:R-:W-:Y:S01]  /*0370*/  VIADD R7, R5, 0xc0200000 ;  /* 0xc020000005077836 */ /* 0x000fe20000000000 */
[----:B------:R-:W-:-:S03]  /*0380*/  MOV R6, R4 ;  /* 0x0000000400067202 */ /* 0x000fc60000000f00 */
[----:B------:R-:W0:Y:S03]  /*0390*/  MUFU.RCP64H R9, R7 ;  /* 0x0000000700097308 */ /* 0x000e260000001800 */
[----:B0-----:R-:W-:-:S08]  /*03a0*/  DFMA R10, -R6, R8, 1 ;  /* 0x3ff00000060a742b */ /* 0x001fd00000000108 */
[----:B------:R-:W-:-:S08]  /*03b0*/  DFMA R10, R10, R10, R10 ;  /* 0x0000000a0a0a722b */ /* 0x000fd0000000000a */
[----:B------:R-:W-:-:S08]  /*03c0*/  DFMA R10, R8, R10, R8 ;  /* 0x0000000a080a722b */ /* 0x000fd00000000008 */
[----:B------:R-:W-:-:S08]  /*03d0*/  DFMA R8, -R6, R10, 1 ;  /* 0x3ff000000608742b */ /* 0x000fd0000000010a */
[----:B------:R-:W-:-:S08]  /*03e0*/  DFMA R8, R10, R8, R10 ;  /* 0x000000080a08722b */ /* 0x000fd0000000000a */
[----:B------:R-:W-:-:S08]  /*03f0*/  DMUL R8, R8, 2.2250738585072013831e-308 ;  /* 0x0010000008087828 */ /* 0x000fd00000000000 */
[----:B------:R-:W-:-:S08]  /*0400*/  DFMA R4, -R4, R8, 1 ;  /* 0x3ff000000404742b */ /* 0x000fd00000000108 */
[----:B------:R-:W-:-:S08]  /*0410*/  DFMA R4, R4, R4, R4 ;  /* 0x000000040404722b */ /* 0x000fd00000000004 */
[----:B------:R-:W-:Y:S01]  /*0420*/  DFMA R6, R8, R4, R8 ;  /* 0x000000040806722b */ /* 0x000fe20000000008 */
[----:B------:R-:W-:Y:S10]  /*0430*/  BRA `(.L_x_223) ;  /* 0x0000000000307947 */ /* 0x000ff40003800000 */
.L_x_224:
[----:B------:R-:W-:Y:S01]  /*0440*/  DMUL R4, R4, 8.11296384146066816958e+31 ;  /* 0x4690000004047828 */ /* 0x000fe20000000000 */
[----:B------:R-:W-:-:S05]  /*0450*/  IMAD.MOV.U32 R6, RZ, RZ, R8 ;  /* 0x000000ffff067224 */ /* 0x000fca00078e0008 */
[----:B------:R-:W0:Y:S02]  /*0460*/  MUFU.RCP64H R7, R5 ;  /* 0x0000000500077308 */ /* 0x000e240000001800 */
[----:B0-----:R-:W-:-:S08]  /*0470*/  DFMA R8, -R4, R6, 1 ;  /* 0x3ff000000408742b */ /* 0x001fd00000000106 */
[----:B------:R-:W-:-:S08]  /*0480*/  DFMA R8, R8, R8, R8 ;  /* 0x000000080808722b */ /* 0x000fd00000000008 */
[----:B------:R-:W-:-:S08]  /*0490*/  DFMA R8, R6, R8, R6 ;  /* 0x000000080608722b */ /* 0x000fd00000000006 */
[----:B------:R-:W-:-:S08]  /*04a0*/  DFMA R6, -R4, R8, 1 ;  /* 0x3ff000000406742b */ /* 0x000fd00000000108 */
[----:B------:R-:W-:-:S08]  /*04b0*/  DFMA R6, R8, R6, R8 ;  /* 0x000000060806722b */ /* 0x000fd00000000008 */
[----:B------:R-:W-:Y:S01]  /*04c0*/  DMUL R6, R6, 8.11296384146066816958e+31 ;  /* 0x4690000006067828 */ /* 0x000fe20000000000 */
[----:B------:R-:W-:Y:S10]  /*04d0*/  BRA `(.L_x_223) ;  /* 0x0000000000087947 */ /* 0x000ff40003800000 */
.L_x_222:
[----:B------:R-:W-:Y:S02]  /*04e0*/  LOP3.LUT R7, R5, 0x80000, RZ, 0xfc, !PT ;  /* 0x0008000005077812 */ /* 0x000fe400078efcff */
[----:B------:R-:W-:-:S07]  /*04f0*/  MOV R6, R4 ;  /* 0x0000000400067202 */ /* 0x000fce0000000f00 */
.L_x_223:
[----:B------:R-:W-:Y:S05]  /*0500*/  BSYNC.RECONVERGENT B1 ;  /* 0x0000000000017941 */ /* 0x000fea0003800200 */
.L_x_221:
[----:B------:R-:W-:-:S04]  /*0510*/  MOV R3, 0x0 ;  /* 0x0000000000037802 */ /* 0x000fc80000000f00 */
[----:B------:R-:W-:Y:S05]  /*0520*/  RET.REL.NODEC R2 `(_Z14sigmoid_kernelPdS_i) ;  /* 0xfffffff802b47950 */ /* 0x000fea0003c3ffff */
.L_x_225:
        /* <DEDUP_REMOVED lines=13> */
.L_x_250:


//--------------------- .text._Z11relu_kernelPdS_i --------------------------
	.section	.text._Z11relu_kernelPdS_i,"ax",@progbits
	.align	128
        .global         _Z11relu_kernelPdS_i
        .type           _Z11relu_kernelPdS_i,@function
        .size           _Z11relu_kernelPdS_i,(.L_x_262 - _Z11relu_kernelPdS_i)
        .other          _Z11relu_kernelPdS_i,@"STO_CUDA_ENTRY STV_DEFAULT"
_Z11relu_kernelPdS_i:
.text._Z11relu_kernelPdS_i:
        /* <DEDUP_REMOVED lines=9> */
[----:B------:R-:W1:Y:S07]  /*0090*/  LDCU.64 UR4, c[0x0][0x358] ;  /* 0x00006b00ff0477ac */ /* 0x000e6e0008000a00 */
[----:B------:R-:W2:Y:S01]  /*00a0*/  LDC.64 R6, c[0x0][0x388] ;  /* 0x0000e200ff067b82 */ /* 0x000ea20000000a00 */
[----:B0-----:R-:W-:-:S06]  /*00b0*/  IMAD.WIDE R2, R9, 0x8, R2 ;  /* 0x0000000809027825 */ /* 0x001fcc00078e0202 */
[----:B-1----:R-:W3:Y:S01]  /*00c0*/  LDG.E.64 R2, desc[UR4][R2.64] ;  /* 0x0000000402027981 */ /* 0x002ee2000c1e1b00 */
[----:B--2---:R-:W-:Y:S01]  /*00d0*/  IMAD.WIDE R6, R9, 0x8, R6 ;  /* 0x0000000809067825 */ /* 0x004fe200078e0206 */
[----:B---3--:R-:W0:Y:S02]  /*00e0*/  F2F.F32.F64 R0, R2 ;  /* 0x0000000200007310 */ /* 0x008e240000301000 */
[----:B0-----:R-:W-:-:S06]  /*00f0*/  FMNMX R0, RZ, R0, !PT ;  /* 0x00000000ff007209 */ /* 0x001fcc0007800000 */
[----:B------:R-:W0:Y:S02]  /*0100*/  F2F.F64.F32 R4, R0 ;  /* 0x0000000000047310 */ /* 0x000e240000201800 */
[----:B0-----:R-:W-:Y:S01]  /*0110*/  STG.E.64 desc[UR4][R6.64], R4 ;  /* 0x0000000406007986 */ /* 0x001fe2000c101b04 */
[----:B------:R-:W-:Y:S05]  /*0120*/  EXIT ;  /* 0x000000000000794d */ /* 0x000fea0003800000 */
.L_x_226:
        /* <DEDUP_REMOVED lines=13> */
.L_x_262:


//--------------------- .text._Z10log_kernelPdS_i --------------------------
	.section	.text._Z10log_kernelPdS_i,"ax",@progbits
	.align	128
        .global         _Z10log_kernelPdS_i
        .type           _Z10log_kernelPdS_i,@function
        .size           _Z10log_kernelPdS_i,(.L_x_263 - _Z10log_kernelPdS_i)
        .other          _Z10log_kernelPdS_i,@"STO_CUDA_ENTRY STV_DEFAULT"
_Z10log_kernelPdS_i:
.text._Z10log_kernelPdS_i:
        /* <DEDUP_REMOVED lines=12> */
[----:B------:R-:W-:Y:S01]  /*00c0*/  HFMA2 R7, -RZ, RZ, 1.443359375, -0.2030029296875 ;  /* 0x3dc6b27fff077431 */ /* 0x000fe200000001ff */
[----:B--2---:R0:W1:Y:S02]  /*00d0*/  F2F.F32.F64 R6, R2 ;  /* 0x0000000200067310 */ /* 0x0040640000301000 */
[----:B0-----:R-:W-:Y:S02]  /*00e0*/  MOV R3, 0x7f800000 ;  /* 0x7f80000000037802 */ /* 0x001fe40000000f00 */
[----:B-1----:R-:W-:-:S04]  /*00f0*/  FSETP.GEU.AND P0, PT, R6, 1.175494350822287508e-38, PT ;  /* 0x008000000600780b */ /* 0x002fc80003f0e000 */
[----:B------:R-:W-:-:S09]  /*0100*/  FSEL R2, RZ, -23, P0 ;  /* 0xc1b80000ff027808 */ /* 0x000fd20000000000 */
[----:B------:R-:W-:-:S05]  /*0110*/  @!P0 FMUL R6, R6, 8388608 ;  /* 0x4b00000006068820 */ /* 0x000fca0000400000 */
[C---:B------:R-:W-:Y:S02]  /*0120*/  IADD3 R4, PT, PT, R6.reuse, -0x3f3504f3, RZ ;  /* 0xc0cafb0d06047810 */ /* 0x040fe40007ffe0ff */
[----:B------:R-:W-:Y:S02]  /*0130*/  ISETP.GT.U32.AND P0, PT, R6, 0x7f7fffff, PT ;  /* 0x7f7fffff0600780c */ /* 0x000fe40003f04070 */
[----:B------:R-:W-:-:S04]  /*0140*/  LOP3.LUT R5, R4, 0xff800000, RZ, 0xc0, !PT ;  /* 0xff80000004057812 */ /* 0x000fc800078ec0ff */
[-C--:B------:R-:W-:Y:S02]  /*0150*/  IADD3 R4, PT, PT, R6, -R5.reuse, RZ ;  /* 0x8000000506047210 */ /* 0x080fe40007ffe0ff */
[----:B------:R-:W-:-:S03]  /*0160*/  I2FP.F32.S32 R5, R5 ;  /* 0x0000000500057245 */ /* 0x000fc60000201400 */
[----:B------:R-:W-:Y:S02]  /*0170*/  FADD R4, R4, -1 ;  /* 0xbf80000004047421 */ /* 0x000fe40000000000 */
[----:B------:R-:W-:Y:S02]  /*0180*/  FFMA R2, R5, 1.1920928955078125e-07, R2 ;  /* 0x3400000005027823 */ /* 0x000fe40000000002 */
[----:B------:R-:W-:-:S04]  /*0190*/  FFMA R7, R4, R7, -0.16845393180847167969 ;  /* 0xbe2c7f3004077423 */ /* 0x000fc80000000007 */
[----:B------:R-:W-:-:S04]  /*01a0*/  FFMA R7, R4, R7, 0.1716887056827545166 ;  /* 0x3e2fcf2a04077423 */ /* 0x000fc80000000007 */
[----:B------:R-:W-:-:S04]  /*01b0*/  FFMA R7, R4, R7, -0.17900948226451873779 ;  /* 0xbe374e4304077423 */ /* 0x000fc80000000007 */
[----:B------:R-:W-:-:S04]  /*01c0*/  FFMA R7, R4, R7, 0.20512372255325317383 ;  /* 0x3e520bf404077423 */ /* 0x000fc80000000007 */
[----:B------:R-:W-:-:S04]  /*01d0*/  FFMA R7, R4, R7, -0.24046532809734344482 ;  /* 0xbe763c8b04077423 */ /* 0x000fc80000000007 */
[----:B------:R-:W-:-:S04]  /*01e0*/  FFMA R7, R4, R7, 0.28857114911079406738 ;  /* 0x3e93bf9904077423 */ /* 0x000fc80000000007 */
[----:B------:R-:W-:-:S04]  /*01f0*/  FFMA R7, R4, R7, -0.36067417263984680176 ;  /* 0xbeb8aa4904077423 */ /* 0x000fc80000000007 */
[----:B------:R-:W-:-:S04]  /*0200*/  FFMA R7, R4, R7, 0.48089820146560668945 ;  /* 0x3ef6384a04077423 */ /* 0x000fc80000000007 */
[----:B------:R-:W-:-:S04]  /*0210*/  FFMA R7, R4, R7, -0.72134751081466674805 ;  /* 0xbf38aa3b04077423 */ /* 0x000fc80000000007 */
[----:B------:R-:W-:-:S04]  /*0220*/  FMUL R7, R4, R7 ;  /* 0x0000000704077220 */ /* 0x000fc80000400000 */
[----:B------:R-:W-:-:S04]  /*0230*/  FMUL R7, R4, R7 ;  /* 0x0000000704077220 */ /* 0x000fc80000400000 */
[----:B------:R-:W-:Y:S02]  /*0240*/  FFMA R7, R4, 1.4426950216293334961, R7 ;  /* 0x3fb8aa3b04077823 */ /* 0x000fe40000000007 */
[----:B------:R-:W0:Y:S02]  /*0250*/  LDC.64 R4, c[0x0][0x388] ;  /* 0x0000e200ff047b82 */ /* 0x000e240000000a00 */
[----:B------:R-:W-:Y:S01]  /*0260*/  FADD R2, R2, R7 ;  /* 0x0000000702027221 */ /* 0x000fe20000000000 */
[C---:B------:R-:W-:Y:S01]  /*0270*/  @P0 FFMA R2, R6.reuse, R3, +INF ;  /* 0x7f80000006020423 */ /* 0x040fe20000000003 */
[----:B------:R-:W-:-:S04]  /*0280*/  FSETP.NEU.AND P0, PT, R6, RZ, PT ;  /* 0x000000ff0600720b */ /* 0x000fc80003f0d000 */
[----:B------:R-:W-:-:S06]  /*0290*/  FSEL R2, R2, -INF , P0 ;  /* 0xff80000002027808 */ /* 0x000fcc0000000000 */
[----:B------:R-:W1:Y:S01]  /*02a0*/  F2F.F64.F32 R2, R2 ;  /* 0x0000000200027310 */ /* 0x000e620000201800 */
[----:B0-----:R-:W-:-:S05]  /*02b0*/  IMAD.WIDE R4, R0, 0x8, R4 ;  /* 0x0000000800047825 */ /* 0x001fca00078e0204 */
[----:B-1----:R-:W-:Y:S01]  /*02c0*/  STG.E.64 desc[UR4][R4.64], R2 ;  /* 0x0000000204007986 */ /* 0x002fe2000c101b04 */
[----:B------:R-:W-:Y:S05]  /*02d0*/  EXIT ;  /* 0x000000000000794d */ /* 0x000fea0003800000 */
.L_x_227:
        /* <DEDUP_REMOVED lines=10> */
.L_x_263:


//--------------------- .text._Z11sqrt_kernelPdS_i --------------------------
	.section	.text._Z11sqrt_kernelPdS_i,"ax",@progbits
	.align	128
        .global         _Z11sqrt_kernelPdS_i
        .type           _Z11sqrt_kernelPdS_i,@function
        .size           _Z11sqrt_kernelPdS_i,(.L_x_251 - _Z11sqrt_kernelPdS_i)
        .other          _Z11sqrt_kernelPdS_i,@"STO_CUDA_ENTRY STV_DEFAULT"
_Z11sqrt_kernelPdS_i:
.text._Z11sqrt_kernelPdS_i:
        /* <DEDUP_REMOVED lines=12> */
[----:B------:R-:W-:Y:S01]  /*00c0*/  BSSY.RECONVERGENT B0, `(.L_x_228) ;  /* 0x000000e000007945 */ /* 0x000fe20003800200 */
[----:B--2---:R-:W0:Y:S02]  /*00d0*/  F2F.F32.F64 R0, R4 ;  /* 0x0000000400007310 */ /* 0x004e240000301000 */
[----:B0-----:R-:W-:-:S06]  /*00e0*/  IADD3 R6, PT, PT, R0, -0xd000000, RZ ;  /* 0xf300000000067810 */ /* 0x001fcc0007ffe0ff */
[----:B------:R0:W1:Y:S01]  /*00f0*/  MUFU.RSQ R3, R0 ;  /* 0x0000000000037308 */ /* 0x0000620000001400 */
[----:B------:R-:W-:-:S13]  /*0100*/  ISETP.GT.U32.AND P0, PT, R6, 0x727fffff, PT ;  /* 0x727fffff0600780c */ /* 0x000fda0003f04070 */
[----:B0-----:R-:W-:Y:S05]  /*0110*/  @!P0 BRA `(.L_x_229) ;  /* 0x0000000000108947 */ /* 0x001fea0003800000 */
[----:B------:R-:W-:-:S07]  /*0120*/  MOV R8, 0x140 ;  /* 0x0000014000087802 */ /* 0x000fce0000000f00 */
[----:B-1----:R-:W-:Y:S05]  /*0130*/  CALL.REL.NOINC `($__internal_7_$__cuda_sm20_sqrt_rn_f32_slowpath) ;  /* 0x0000000000307944 */ /* 0x002fea0003c00000 */
[----:B------:R-:W-:Y:S01]  /*0140*/  MOV R4, R3 ;  /* 0x0000000300047202 */ /* 0x000fe20000000f00 */
[----:B------:R-:W-:Y:S06]  /*0150*/  BRA `(.L_x_230) ;  /* 0x0000000000107947 */ /* 0x000fec0003800000 */
.L_x_229:
[----:B-1----:R-:W-:Y:S01]  /*0160*/  FMUL.FTZ R5, R0, R3 ;  /* 0x0000000300057220 */ /* 0x002fe20000410000 */
[----:B------:R-:W-:-:S03]  /*0170*/  FMUL.FTZ R3, R3, 0.5 ;  /* 0x3f00000003037820 */ /* 0x000fc60000410000 */
[----:B------:R-:W-:-:S04]  /*0180*/  FFMA R0, -R5, R5, R0 ;  /* 0x0000000505007223 */ /* 0x000fc80000000100 */
[----:B------:R-:W-:-:S07]  /*0190*/  FFMA R4, R0, R3, R5 ;  /* 0x0000000300047223 */ /* 0x000fce0000000005 */
.L_x_230:
[----:B------:R-:W-:Y:S05]  /*01a0*/  BSYNC.RECONVERGENT B0 ;  /* 0x0000000000007941 */ /* 0x000fea0003800200 */
.L_x_228:
[----:B------:R-:W0:Y:S01]  /*01b0*/  LDC.64 R6, c[0x0][0x388] ;  /* 0x0000e200ff067b82 */ /* 0x000e220000000a00 */
[----:B------:R-:W1:Y:S01]  /*01c0*/  F2F.F64.F32 R4, R4 ;  /* 0x0000000400047310 */ /* 0x000e620000201800 */
[----:B0-----:R-:W-:-:S05]  /*01d0*/  IMAD.WIDE R2, R2, 0x8, R6 ;  /* 0x0000000802027825 */ /* 0x001fca00078e0206 */
[----:B-1----:R-:W-:Y:S01]  /*01e0*/  STG.E.64 desc[UR4][R2.64], R4 ;  /* 0x0000000402007986 */ /* 0x002fe2000c101b04 */
[----:B------:R-:W-:Y:S05]  /*01f0*/  EXIT ;  /* 0x000000000000794d */ /* 0x000fea0003800000 */
        .weak           $__internal_7_$__cuda_sm20_sqrt_rn_f32_slowpath
        .type           $__internal_7_$__cuda_sm20_sqrt_rn_f32_slowpath,@function
        .size           $__internal_7_$__cuda_sm20_sqrt_rn_f32_slowpath,(.L_x_251 - $__internal_7_$__cuda_sm20_sqrt_rn_f32_slowpath)
$__internal_7_$__cuda_sm20_sqrt_rn_f32_slowpath:
[----:B------:R-:W-:-:S13]  /*0200*/  LOP3.LUT P0, RZ, R0, 0x7fffffff, RZ, 0xc0, !PT ;  /* 0x7fffffff00ff7812 */ /* 0x000fda000780c0ff */
[----:B------:R-:W-:Y:S01]  /*0210*/  @!P0 MOV R3, R0 ;  /* 0x0000000000038202 */ /* 0x000fe20000000f00 */
[----:B------:R-:W-:Y:S06]  /*0220*/  @!P0 BRA `(.L_x_231) ;  /* 0x0000000000408947 */ /* 0x000fec0003800000 */
[----:B------:R-:W-:-:S13]  /*0230*/  FSETP.GEU.FTZ.AND P0, PT, R0, RZ, PT ;  /* 0x000000ff0000720b */ /* 0x000fda0003f1e000 */
[----:B------:R-:W-:Y:S01]  /*0240*/  @!P0 MOV R3, 0x7fffffff ;  /* 0x7fffffff00038802 */ /* 0x000fe20000000f00 */
[----:B------:R-:W-:Y:S06]  /*0250*/  @!P0 BRA `(.L_x_231) ;  /* 0x0000000000348947 */ /* 0x000fec0003800000 */
[----:B------:R-:W-:-:S13]  /*0260*/  FSETP.GTU.FTZ.AND P0, PT, |R0|, +INF , PT ;  /* 0x7f8000000000780b */ /* 0x000fda0003f1c200 */
[----:B------:R-:W-:Y:S01]  /*0270*/  @P0 FADD.FTZ R3, R0, 1 ;  /* 0x3f80000000030421 */ /* 0x000fe20000010000 */
[----:B------:R-:W-:Y:S06]  /*0280*/  @P0 BRA `(.L_x_231) ;  /* 0x0000000000280947 */ /* 0x000fec0003800000 */
[----:B------:R-:W-:-:S13]  /*0290*/  FSETP.NEU.FTZ.AND P0, PT, |R0|, +INF , PT ;  /* 0x7f8000000000780b */ /* 0x000fda0003f1d200 */
[----:B------:R-:W-:-:S04]  /*02a0*/  @P0 FFMA R4, R0, 1.84467440737095516160e+19, RZ ;  /* 0x5f80000000040823 */ /* 0x000fc800000000ff */
[----:B------:R-:W0:Y:S02]  /*02b0*/  @P0 MUFU.RSQ R3, R4 ;  /* 0x0000000400030308 */ /* 0x000e240000001400 */
[----:B0-----:R-:W-:Y:S01]  /*02c0*/  @P0 FMUL.FTZ R5, R4, R3 ;  /* 0x0000000304050220 */ /* 0x001fe20000410000 */
[----:B------:R-:W-:Y:S01]  /*02d0*/  @P0 FMUL.FTZ R7, R3, 0.5 ;  /* 0x3f00000003070820 */ /* 0x000fe20000410000 */
[----:B------:R-:W-:Y:S02]  /*02e0*/  @!P0 MOV R3, R0 ;  /* 0x0000000000038202 */ /* 0x000fe40000000f00 */
[----:B------:R-:W-:-:S04]  /*02f0*/  @P0 FADD.FTZ R6, -R5, -RZ ;  /* 0x800000ff05060221 */ /* 0x000fc80000010100 */
[----:B------:R-:W-:-:S04]  /*0300*/  @P0 FFMA R6, R5, R6, R4 ;  /* 0x0000000605060223 */ /* 0x000fc80000000004 */
[----:B------:R-:W-:-:S04]  /*0310*/  @P0 FFMA R6, R6, R7, R5 ;  /* 0x0000000706060223 */ /* 0x000fc80000000005 */
[----:B------:R-:W-:-:S07]  /*0320*/  @P0 FMUL.FTZ R3, R6, 2.3283064365386962891e-10 ;  /* 0x2f80000006030820 */ /* 0x000fce0000410000 */
.L_x_231:
[----:B------:R-:W-:Y:S01]  /*0330*/  HFMA2 R5, -RZ, RZ, 0, 0 ;  /* 0x00000000ff057431 */ /* 0x000fe200000001ff */
[----:B------:R-:W-:-:S04]  /*0340*/  MOV R4, R8 ;  /* 0x0000000800047202 */ /* 0x000fc80000000f00 */
[----:B------:R-:W-:Y:S05]  /*0350*/  RET.REL.NODEC R4 `(_Z11sqrt_kernelPdS_i) ;  /* 0xfffffffc04287950 */ /* 0x000fea0003c3ffff */
.L_x_232:
        /* <DEDUP_REMOVED lines=10> */
.L_x_251:


//--------------------- .text._Z10div_kernelPdS_S_i --------------------------
	.section	.text._Z10div_kernelPdS_S_i,"ax",@progbits
	.align	128
        .global         _Z10div_kernelPdS_S_i
        .type           _Z10div_kernelPdS_S_i,@function
        .size           _Z10div_kernelPdS_S_i,(.L_x_252 - _Z10div_kernelPdS_S_i)
        .other          _Z10div_kernelPdS_S_i,@"STO_CUDA_ENTRY STV_DEFAULT"
_Z10div_kernelPdS_S_i:
.text._Z10div_kernelPdS_S_i:
        /* <DEDUP_REMOVED lines=13> */
[----:B--2---:R-:W-:-:S06]  /*00d0*/  IMAD.WIDE R6, R0, 0x8, R6 ;  /* 0x0000000800067825 */ /* 0x004fcc00078e0206 */
[----:B------:R-:W2:Y:S01]  /*00e0*/  LDG.E.64 R6, desc[UR4][R6.64] ;  /* 0x0000000406067981 */ /* 0x000ea2000c1e1b00 */
[----:B------:R-:W-:Y:S01]  /*00f0*/  IMAD.MOV.U32 R2, RZ, RZ, 0x1 ;  /* 0x00000001ff027424 */ /* 0x000fe200078e00ff */
[----:B------:R-:W-:Y:S01]  /*0100*/  BSSY.RECONVERGENT B0, `(.L_x_233) ;  /* 0x0000010000007945 */ /* 0x000fe20003800200 */
[----:B---3--:R-:W0:Y:S01]  /*0110*/  MUFU.RCP64H R3, R5 ;  /* 0x0000000500037308 */ /* 0x008e220000001800 */
[----:B--2---:R-:W-:-:S03]  /*0120*/  FSETP.GEU.AND P1, PT, |R7|, 6.5827683646048100446e-37, PT ;  /* 0x036000000700780b */ /* 0x004fc60003f2e200 */
[----:B0-----:R-:W-:-:S08]  /*0130*/  DFMA R8, -R4, R2, 1 ;  /* 0x3ff000000408742b */ /* 0x001fd00000000102 */
[----:B------:R-:W-:-:S08]  /*0140*/  DFMA R8, R8, R8, R8 ;  /* 0x000000080808722b */ /* 0x000fd00000000008 */
[----:B------:R-:W-:-:S08]  /*0150*/  DFMA R8, R2, R8, R2 ;  /* 0x000000080208722b */ /* 0x000fd00000000002 */
[----:B------:R-:W-:-:S08]  /*0160*/  DFMA R2, -R4, R8, 1 ;  /* 0x3ff000000402742b */ /* 0x000fd00000000108 */
[----:B------:R-:W-:-:S08]  /*0170*/  DFMA R2, R8, R2, R8 ;  /* 0x000000020802722b */ /* 0x000fd00000000008 */
[----:B------:R-:W-:-:S08]  /*0180*/  DMUL R8, R6, R2 ;  /* 0x0000000206087228 */ /* 0x000fd00000000000 */
[----:B------:R-:W-:-:S08]  /*0190*/  DFMA R10, -R4, R8, R6 ;  /* 0x00000008040a722b */ /* 0x000fd00000000106 */
[----:B------:R-:W-:-:S10]  /*01a0*/  DFMA R2, R2, R10, R8 ;  /* 0x0000000a0202722b */ /* 0x000fd40000000008 */
[----:B------:R-:W-:-:S05]  /*01b0*/  FFMA R8, RZ, R5, R3 ;  /* 0x00000005ff087223 */ /* 0x000fca0000000003 */
[----:B------:R-:W-:-:S13]  /*01c0*/  FSETP.GT.AND P0, PT, |R8|, 1.469367938527859385e-39, PT ;  /* 0x001000000800780b */ /* 0x000fda0003f04200 */
[----:B------:R-:W-:Y:S05]  /*01d0*/  @P0 BRA P1, `(.L_x_234) ;  /* 0x0000000000080947 */ /* 0x000fea0000800000 */
[----:B------:R-:W-:-:S07]  /*01e0*/  MOV R10, 0x200 ;  /* 0x00000200000a7802 */ /* 0x000fce0000000f00 */
[----:B------:R-:W-:Y:S05]  /*01f0*/  CALL.REL.NOINC `($__internal_8_$__cuda_sm20_div_rn_f64_full) ;  /* 0x0000000000147944 */ /* 0x000fea0003c00000 */
.L_x_234:
[----:B------:R-:W-:Y:S05]  /*0200*/  BSYNC.RECONVERGENT B0 ;  /* 0x0000000000007941 */ /* 0x000fea0003800200 */
.L_x_233:
[----:B------:R-:W0:Y:S02]  /*0210*/  LDC.64 R4, c[0x0][0x390] ;  /* 0x0000e400ff047b82 */ /* 0x000e240000000a00 */
[----:B0-----:R-:W-:-:S05]  /*0220*/  IMAD.WIDE R4, R0, 0x8, R4 ;  /* 0x0000000800047825 */ /* 0x001fca00078e0204 */
[----:B------:R-:W-:Y:S01]  /*0230*/  STG.E.64 desc[UR4][R4.64], R2 ;  /* 0x0000000204007986 */ /* 0x000fe2000c101b04 */
[----:B------:R-:W-:Y:S05]  /*0240*/  EXIT ;  /* 0x000000000000794d */ /* 0x000fea0003800000 */
        .weak           $__internal_8_$__cuda_sm20_div_rn_f64_full
        .type           $__internal_8_$__cuda_sm20_div_rn_f64_full,@function
        .size           $__internal_8_$__cuda_sm20_div_rn_f64_full,(.L_x_252 - $__internal_8_$__cuda_sm20_div_rn_f64_full)
$__internal_8_$__cuda_sm20_div_rn_f64_full:
[C---:B------:R-:W-:Y:S01]  /*0250*/  FSETP.GEU.AND P0, PT, |R5|.reuse, 1.469367938527859385e-39, PT ;  /* 0x001000000500780b */ /* 0x040fe20003f0e200 */
[----:B------:R-:W-:Y:S01]  /*0260*/  IMAD.MOV.U32 R16, RZ, RZ, 0x1 ;  /* 0x00000001ff107424 */ /* 0x000fe200078e00ff */
[----:B------:R-:W-:Y:S01]  /*0270*/  LOP3.LUT R2, R5, 0x800fffff, RZ, 0xc0, !PT ;  /* 0x800fffff05027812 */ /* 0x000fe200078ec0ff */
[----:B------:R-:W-:Y:S01]  /*0280*/  BSSY.RECONVERGENT B1, `(.L_x_235) ;  /* 0x0000055000017945 */ /* 0x000fe20003800200 */
[C---:B------:R-:W-:Y:S02]  /*0290*/  FSETP.GEU.AND P2, PT, |R7|.reuse, 1.469367938527859385e-39, PT ;  /* 0x001000000700780b */ /* 0x040fe40003f4e200 */
[----:B------:R-:W-:Y:S01]  /*02a0*/  LOP3.LUT R3, R2, 0x3ff00000, RZ, 0xfc, !PT ;  /* 0x3ff0000002037812 */ /* 0x000fe200078efcff */
[----:B------:R-:W-:Y:S01]  /*02b0*/  IMAD.MOV.U32 R2, RZ, RZ, R4 ;  /* 0x000000ffff027224 */ /* 0x000fe200078e0004 */
[----:B------:R-:W-:Y:S02]  /*02c0*/  LOP3.LUT R11, R7, 0x7ff00000, RZ, 0xc0, !PT ;  /* 0x7ff00000070b7812 */ /* 0x000fe400078ec0ff */
[----:B------:R-:W-:-:S03]  /*02d0*/  LOP3.LUT R14, R5, 0x7ff00000, RZ, 0xc0, !PT ;  /* 0x7ff00000050e7812 */ /* 0x000fc600078ec0ff */
[----:B------:R-:W-:Y:S01]  /*02e0*/  @!P0 DMUL R2, R4, 8.98846567431157953865e+307 ;  /* 0x7fe0000004028828 */ /* 0x000fe20000000000 */
[----:B------:R-:W-:-:S03]  /*02f0*/  ISETP.GE.U32.AND P1, PT, R11, R14, PT ;  /* 0x0000000e0b00720c */ /* 0x000fc60003f26070 */
[----:B------:R-:W-:Y:S01]  /*0300*/  @!P2 LOP3.LUT R12, R5, 0x7ff00000, RZ, 0xc0, !PT ;  /* 0x7ff00000050ca812 */ /* 0x000fe200078ec0ff */
[----:B------:R-:W-:Y:S01]  /*0310*/  @!P2 IMAD.MOV.U32 R18, RZ, RZ, RZ ;  /* 0x000000ffff12a224 */ /* 0x000fe200078e00ff */
[----:B------:R-:W0:Y:S02]  /*0320*/  MUFU.RCP64H R17, R3 ;  /* 0x0000000300117308 */ /* 0x000e240000001800 */
[----:B------:R-:W-:Y:S01]  /*0330*/  @!P2 ISETP.GE.U32.AND P3, PT, R11, R12, PT ;  /* 0x0000000c0b00a20c */ /* 0x000fe20003f66070 */
[----:B------:R-:W-:-:S05]  /*0340*/  IMAD.MOV.U32 R12, RZ, RZ, 0x1ca00000 ;  /* 0x1ca00000ff0c7424 */ /* 0x000fca00078e00ff */
[----:B------:R-:W-:-:S04]  /*0350*/  @!P2 SEL R13, R12, 0x63400000, !P3 ;  /* 0x634000000c0da807 */ /* 0x000fc80005800000 */
[----:B------:R-:W-:-:S04]  /*0360*/  @!P2 LOP3.LUT R13, R13, 0x80000000, R7, 0xf8, !PT ;  /* 0x800000000d0da812 */ /* 0x000fc800078ef807 */
[----:B------:R-:W-:Y:S01]  /*0370*/  @!P2 LOP3.LUT R19, R13, 0x100000, RZ, 0xfc, !PT ;  /* 0x001000000d13a812 */ /* 0x000fe200078efcff */
[----:B0-----:R-:W-:-:S08]  /*0380*/  DFMA R8, R16, -R2, 1 ;  /* 0x3ff000001008742b */ /* 0x001fd00000000802 */
[----:B------:R-:W-:-:S08]  /*0390*/  DFMA R8, R8, R8, R8 ;  /* 0x000000080808722b */ /* 0x000fd00000000008 */
[----:B------:R-:W-:Y:S01]  /*03a0*/  DFMA R16, R16, R8, R16 ;  /* 0x000000081010722b */ /* 0x000fe20000000010 */
[----:B------:R-:W-:Y:S01]  /*03b0*/  SEL R9, R12, 0x63400000, !P1 ;  /* 0x634000000c097807 */ /* 0x000fe20004800000 */
[----:B------:R-:W-:-:S03]  /*03c0*/  IMAD.MOV.U32 R8, RZ, RZ, R6 ;  /* 0x000000ffff087224 */ /* 0x000fc600078e0006 */
[----:B------:R-:W-:-:S03]  /*03d0*/  LOP3.LUT R9, R9, 0x800fffff, R7, 0xf8, !PT ;  /* 0x800fffff09097812 */ /* 0x000fc600078ef807 */
[----:B------:R-:W-:-:S03]  /*03e0*/  DFMA R20, R16, -R2, 1 ;  /* 0x3ff000001014742b */ /* 0x000fc60000000802 */
[----:B------:R-:W-:-:S05]  /*03f0*/  @!P2 DFMA R8, R8, 2, -R18 ;  /* 0x400000000808a82b */ /* 0x000fca0000000812 */
[----:B------:R-:W-:Y:S01]  /*0400*/  DFMA R16, R16, R20, R16 ;  /* 0x000000141010722b */ /* 0x000fe20000000010 */
[----:B------:R-:W-:Y:S02]  /*0410*/  IMAD.MOV.U32 R21, RZ, RZ, R11 ;  /* 0x000000ffff157224 */ /* 0x000fe400078e000b */
[----:B------:R-:W-:Y:S01]  /*0420*/  IMAD.MOV.U32 R20, RZ, RZ, R14 ;  /* 0x000000ffff147224 */ /* 0x000fe200078e000e */
[----:B------:R-:W-:Y:S02]  /*0430*/  @!P0 LOP3.LUT R20, R3, 0x7ff00000, RZ, 0xc0, !PT ;  /* 0x7ff0000003148812 */ /* 0x000fe400078ec0ff */
[----:B------:R-:W-:Y:S02]  /*0440*/  @!P2 LOP3.LUT R21, R9, 0x7ff00000, RZ, 0xc0, !PT ;  /* 0x7ff000000915a812 */ /* 0x000fe400078ec0ff */
[----:B------:R-:W-:Y:S01]  /*0450*/  DMUL R18, R16, R8 ;  /* 0x0000000810127228 */ /* 0x000fe20000000000 */
[----:B------:R-:W-:Y:S02]  /*0460*/  VIADD R22, R20, 0xffffffff ;  /* 0xffffffff14167836 */ /* 0x000fe40000000000 */
[----:B------:R-:W-:-:S05]  /*0470*/  VIADD R13, R21, 0xffffffff ;  /* 0xffffffff150d7836 */ /* 0x000fca0000000000 */
[----:B------:R-:W-:Y:S01]  /*0480*/  DFMA R14, R18, -R2, R8 ;  /* 0x80000002120e722b */ /* 0x000fe20000000008 */
[----:B------:R-:W-:-:S04]  /*0490*/  ISETP.GT.U32.AND P0, PT, R13, 0x7feffffe, PT ;  /* 0x7feffffe0d00780c */ /* 0x000fc80003f04070 */
[----:B------:R-:W-:-:S03]  /*04a0*/  ISETP.GT.U32.OR P0, PT, R22, 0x7feffffe, P0 ;  /* 0x7feffffe1600780c */ /* 0x000fc60000704470 */
[----:B------:R-:W-:-:S10]  /*04b0*/  DFMA R14, R16, R14, R18 ;  /* 0x0000000e100e722b */ /* 0x000fd40000000012 */
[----:B------:R-:W-:Y:S05]  /*04c0*/  @P0 BRA `(.L_x_236) ;  /* 0x00000000006c0947 */ /* 0x000fea0003800000 */
[----:B------:R-:W-:-:S04]  /*04d0*/  LOP3.LUT R16, R5, 0x7ff00000, RZ, 0xc0, !PT ;  /* 0x7ff0000005107812 */ /* 0x000fc800078ec0ff */
[CC--:B------:R-:W-:Y:S02]  /*04e0*/  VIADDMNMX R6, R11.reuse, -R16.reuse, 0xb9600000, !PT ;  /* 0xb96000000b067446 */ /* 0x0c0fe40007800910 */
[----:B------:R-:W-:Y:S02]  /*04f0*/  ISETP.GE.U32.AND P0, PT, R11, R16, PT ;  /* 0x000000100b00720c */ /* 0x000fe40003f06070 */
[----:B------:R-:W-:Y:S02]  /*0500*/  VIMNMX R6, PT, PT, R6, 0x46a00000, PT ;  /* 0x46a0000006067848 */ /* 0x000fe40003fe0100 */
[----:B------:R-:W-:-:S05]  /*0510*/  SEL R11, R12, 0x63400000, !P0 ;  /* 0x634000000c0b7807 */ /* 0x000fca0004000000 */
[----:B------:R-:W-:Y:S02]  /*0520*/  IMAD.IADD R11, R6, 0x1, -R11 ;  /* 0x00000001060b7824 */ /* 0x000fe400078e0a0b */
[----:B------:R-:W-:Y:S02]  /*0530*/  IMAD.MOV.U32 R6, RZ, RZ, RZ ;  /* 0x000000ffff067224 */ /* 0x000fe400078e00ff */
[----:B------:R-:W-:-:S06]  /*0540*/  VIADD R7, R11, 0x7fe00000 ;  /* 0x7fe000000b077836 */ /* 0x000fcc0000000000 */
[----:B------:R-:W-:-:S10]  /*0550*/  DMUL R12, R14, R6 ;  /* 0x000000060e0c7228 */ /* 0x000fd40000000000 */
[----:B------:R-:W-:-:S13]  /*0560*/  FSETP.GTU.AND P0, PT, |R13|, 1.469367938527859385e-39, PT ;  /* 0x001000000d00780b */ /* 0x000fda0003f0c200 */
[----:B------:R-:W-:Y:S05]  /*0570*/  @P0 BRA `(.L_x_237) ;  /* 0x0000000000940947 */ /* 0x000fea0003800000 */
[----:B------:R-:W-:Y:S01]  /*0580*/  DFMA R2, R14, -R2, R8 ;  /* 0x800000020e02722b */ /* 0x000fe20000000008 */
[----:B------:R-:W-:-:S09]  /*0590*/  IMAD.MOV.U32 R6, RZ, RZ, RZ ;  /* 0x000000ffff067224 */ /* 0x000fd200078e00ff */
[C---:B------:R-:W-:Y:S02]  /*05a0*/  FSETP.NEU.AND P0, PT, R3.reuse, RZ, PT ;  /* 0x000000ff0300720b */ /* 0x040fe40003f0d000 */
[----:B------:R-:W-:-:S04]  /*05b0*/  LOP3.LUT R5, R3, 0x80000000, R5, 0x48, !PT ;  /* 0x8000000003057812 */ /* 0x000fc800078e4805 */
[----:B------:R-:W-:-:S07]  /*05c0*/  LOP3.LUT R7, R5, R7, RZ, 0xfc, !PT ;  /* 0x0000000705077212 */ /* 0x000fce00078efcff */
[----:B------:R-:W-:Y:S05]  /*05d0*/  @!P0 BRA `(.L_x_237) ;  /* 0x00000000007c8947 */ /* 0x000fea0003800000 */
[----:B------:R-:W-:Y:S01]  /*05e0*/  IMAD.MOV R3, RZ, RZ, -R11 ;  /* 0x000000ffff037224 */ /* 0x000fe200078e0a0b */
[----:B------:R-:W-:Y:S01]  /*05f0*/  DMUL.RP R6, R14, R6 ;  /* 0x000000060e067228 */ /* 0x000fe20000008000 */
[----:B------:R-:W-:Y:S01]  /*0600*/  IMAD.MOV.U32 R2, RZ, RZ, RZ ;  /* 0x000000ffff027224 */ /* 0x000fe200078e00ff */
[----:B------:R-:W-:-:S05]  /*0610*/  IADD3 R11, PT, PT, -R11, -0x43300000, RZ ;  /* 0xbcd000000b0b7810 */ /* 0x000fca0007ffe1ff */
[----:B------:R-:W-:-:S03]  /*0620*/  DFMA R2, R12, -R2, R14 ;  /* 0x800000020c02722b */ /* 0x000fc6000000000e */
[----:B------:R-:W-:-:S07]  /*0630*/  LOP3.LUT R5, R7, R5, RZ, 0x3c, !PT ;  /* 0x0000000507057212 */ /* 0x000fce00078e3cff */
[----:B------:R-:W-:-:S04]  /*0640*/  FSETP.NEU.AND P0, PT, |R3|, R11, PT ;  /* 0x0000000b0300720b */ /* 0x000fc80003f0d200 */
[----:B------:R-:W-:Y:S02]  /*0650*/  FSEL R12, R6, R12, !P0 ;  /* 0x0000000c060c7208 */ /* 0x000fe40004000000 */
[----:B------:R-:W-:Y:S01]  /*0660*/  FSEL R13, R5, R13, !P0 ;  /* 0x0000000d050d7208 */ /* 0x000fe20004000000 */
[----:B------:R-:W-:Y:S06]  /*0670*/  BRA `(.L_x_237) ;  /* 0x0000000000547947 */ /* 0x000fec0003800000 */
.L_x_236:
[----:B------:R-:W-:-:S14]  /*0680*/  DSETP.NAN.AND P0, PT, R6, R6, PT ;  /* 0x000000060600722a */ /* 0x000fdc0003f08000 */
[----:B------:R-:W-:Y:S05]  /*0690*/  @P0 BRA `(.L_x_238) ;  /* 0x0000000000440947 */ /* 0x000fea0003800000 */
[----:B------:R-:W-:-:S14]  /*06a0*/  DSETP.NAN.AND P0, PT, R4, R4, PT ;  /* 0x000000040400722a */ /* 0x000fdc0003f08000 */
[----:B------:R-:W-:Y:S05]  /*06b0*/  @P0 BRA `(.L_x_239) ;  /* 0x0000000000300947 */ /* 0x000fea0003800000 */
[----:B------:R-:W-:Y:S01]  /*06c0*/  ISETP.NE.AND P0, PT, R21, R20, PT ;  /* 0x000000141500720c */ /* 0x000fe20003f05270 */
[----:B------:R-:W-:Y:S02]  /*06d0*/  IMAD.MOV.U32 R12, RZ, RZ, 0x0 ;  /* 0x00000000ff0c7424 */ /* 0x000fe400078e00ff */
[----:B------:R-:W-:-:S10]  /*06e0*/  IMAD.MOV.U32 R13, RZ, RZ, -0x80000 ;  /* 0xfff80000ff0d7424 */ /* 0x000fd400078e00ff */
[----:B------:R-:W-:Y:S05]  /*06f0*/  @!P0 BRA `(.L_x_237) ;  /* 0x0000000000348947 */ /* 0x000fea0003800000 */
[----:B------:R-:W-:Y:S02]  /*0700*/  ISETP.NE.AND P0, PT, R21, 0x7ff00000, PT ;  /* 0x7ff000001500780c */ /* 0x000fe40003f05270 */
[----:B------:R-:W-:Y:S02]  /*0710*/  LOP3.LUT R13, R7, 0x80000000, R5, 0x48, !PT ;  /* 0x80000000070d7812 */ /* 0x000fe400078e4805 */
[----:B------:R-:W-:-:S13]  /*0720*/  ISETP.EQ.OR P0, PT, R20, RZ, !P0 ;  /* 0x000000ff1400720c */ /* 0x000fda0004702670 */
[----:B------:R-:W-:Y:S01]  /*0730*/  @P0 LOP3.LUT R2, R13, 0x7ff00000, RZ, 0xfc, !PT ;  /* 0x7ff000000d020812 */ /* 0x000fe200078efcff */
[----:B------:R-:W-:Y:S02]  /*0740*/  @!P0 IMAD.MOV.U32 R12, RZ, RZ, RZ ;  /* 0x000000ffff0c8224 */ /* 0x000fe400078e00ff */
[----:B------:R-:W-:Y:S02]  /*0750*/  @P0 IMAD.MOV.U32 R12, RZ, RZ, RZ ;  /* 0x000000ffff0c0224 */ /* 0x000fe400078e00ff */
[----:B------:R-:W-:Y:S01]  /*0760*/  @P0 IMAD.MOV.U32 R13, RZ, RZ, R2 ;  /* 0x000000ffff0d0224 */ /* 0x000fe200078e0002 */
[----:B------:R-:W-:Y:S06]  /*0770*/  BRA `(.L_x_237) ;  /* 0x0000000000147947 */ /* 0x000fec0003800000 */
.L_x_239:
[----:B------:R-:W-:Y:S01]  /*0780*/  LOP3.LUT R13, R5, 0x80000, RZ, 0xfc, !PT ;  /* 0x00080000050d7812 */ /* 0x000fe200078efcff */
[----:B------:R-:W-:Y:S01]  /*0790*/  IMAD.MOV.U32 R12, RZ, RZ, R4 ;  /* 0x000000ffff0c7224 */ /* 0x000fe200078e0004 */
[----:B------:R-:W-:Y:S06]  /*07a0*/  BRA `(.L_x_237) ;  /* 0x0000000000087947 */ /* 0x000fec0003800000 */
.L_x_238:
[----:B------:R-:W-:Y:S01]  /*07b0*/  LOP3.LUT R13, R7, 0x80000, RZ, 0xfc, !PT ;  /* 0x00080000070d7812 */ /* 0x000fe200078efcff */
[----:B------:R-:W-:-:S07]  /*07c0*/  IMAD.MOV.U32 R12, RZ, RZ, R6 ;  /* 0x000000ffff0c7224 */ /* 0x000fce00078e0006 */
.L_x_237:
[----:B------:R-:W-:Y:S05]  /*07d0*/  BSYNC.RECONVERGENT B1 ;  /* 0x0000000000017941 */ /* 0x000fea0003800200 */
.L_x_235:
[----:B------:R-:W-:Y:S02]  /*07e0*/  IMAD.MOV.U32 R11, RZ, RZ, 0x0 ;  /* 0x00000000ff0b7424 */ /* 0x000fe400078e00ff */
[----:B------:R-:W-:Y:S02]  /*07f0*/  IMAD.MOV.U32 R2, RZ, RZ, R12 ;  /* 0x000000ffff027224 */ /* 0x000fe400078e000c */
[----:B------:R-:W-:Y:S01]  /*0800*/  IMAD.MOV.U32 R3, RZ, RZ, R13 ;  /* 0x000000ffff037224 */ /* 0x000fe200078e000d */
[----:B------:R-:W-:Y:S06]  /*0810*/  RET.REL.NODEC R10 `(_Z10div_kernelPdS_S_i) ;  /* 0xfffffff40af87950 */ /* 0x000fec0003c3ffff */
.L_x_240:
        /* <DEDUP_REMOVED lines=14> */
.L_x_252:


//--------------------- .text._Z10mul_kernelPdS_S_i --------------------------
	.section	.text._Z10mul_kernelPdS_S_i,"ax",@progbits
	.align	128
        .global         _Z10mul_kernelPdS_S_i
        .type           _Z10mul_kernelPdS_S_i,@function
        .size           _Z10mul_kernelPdS_S_i,(.L_x_266 - _Z10mul_kernelPdS_S_i)
        .other          _Z10mul_kernelPdS_S_i,@"STO_CUDA_ENTRY STV_DEFAULT"
_Z10mul_kernelPdS_S_i:
.text._Z10mul_kernelPdS_S_i:
        /* <DEDUP_REMOVED lines=10> */
[----:B------:R-:W2:Y:S08]  /*00a0*/  LDC.64 R4, c[0x0][0x388] ;  /* 0x0000e200ff047b82 */ /* 0x000eb00000000a00 */
[----:B------:R-:W3:Y:S01]  /*00b0*/  LDC.64 R8, c[0x0][0x390] ;  /* 0x0000e400ff087b82 */ /* 0x000ee20000000a00 */
[----:B0-----:R-:W-:-:S06]  /*00c0*/  IMAD.WIDE R2, R11, 0x8, R2 ;  /* 0x000000080b027825 */ /* 0x001fcc00078e0202 */
[----:B-1----:R-:W4:Y:S01]  /*00d0*/  LDG.E.64 R2, desc[UR4][R2.64] ;  /* 0x0000000402027981 */ /* 0x002f22000c1e1b00 */
[----:B--2---:R-:W-:-:S06]  /*00e0*/  IMAD.WIDE R4, R11, 0x8, R4 ;  /* 0x000000080b047825 */ /* 0x004fcc00078e0204 */
[----:B------:R-:W4:Y:S01]  /*00f0*/  LDG.E.64 R4, desc[UR4][R4.64] ;  /* 0x0000000404047981 */ /* 0x000f22000c1e1b00 */
[----:B---3--:R-:W-:Y:S01]  /*0100*/  IMAD.WIDE R8, R11, 0x8, R8 ;  /* 0x000000080b087825 */ /* 0x008fe200078e0208 */
[----:B----4-:R-:W-:-:S07]  /*0110*/  DMUL R6, R2, R4 ;  /* 0x0000000402067228 */ /* 0x010fce0000000000 */
[----:B------:R-:W-:Y:S01]  /*0120*/  STG.E.64 desc[UR4][R8.64], R6 ;  /* 0x0000000608007986 */ /* 0x000fe2000c101b04 */
[----:B------:R-:W-:Y:S05]  /*0130*/  EXIT ;  /* 0x000000000000794d */ /* 0x000fea0003800000 */
.L_x_241:
        /* <DEDUP_REMOVED lines=12> */
.L_x_266:


//--------------------- .text._Z10sub_kernelPdS_S_i --------------------------
	.section	.text._Z10sub_kernelPdS_S_i,"ax",@progbits
	.align	128
        .global         _Z10sub_kernelPdS_S_i
        .type           _Z10sub_kernelPdS_S_i,@function
        .size           _Z10sub_kernelPdS_S_i,(.L_x_267 - _Z10sub_kernelPdS_S_i)
        .other          _Z10sub_kernelPdS_S_i,@"STO_CUDA_ENTRY STV_DEFAULT"
_Z10sub_kernelPdS_S_i:
.text._Z10sub_kernelPdS_S_i:
        /* <DEDUP_REMOVED lines=17> */
[----:B----4-:R-:W-:-:S07]  /*0110*/  DADD R6, R2, -R4 ;  /* 0x0000000002067229 */ /* 0x010fce0000000804 */
[----:B------:R-:W-:Y:S01]  /*0120*/  STG.E.64 desc[UR4][R8.64], R6 ;  /* 0x0000000608007986 */ /* 0x000fe2000c101b04 */
[----:B------:R-:W-:Y:S05]  /*0130*/  EXIT ;  /* 0x000000000000794d */ /* 0x000fea0003800000 */
.L_x_242:
        /* <DEDUP_REMOVED lines=12> */
.L_x_267:


//--------------------- .text._Z10add_kernelPdS_S_i --------------------------
	.section	.text._Z10add_kernelPdS_S_i,"ax",@progbits
	.align	128
        .global         _Z10add_kernelPdS_S_i
        .type           _Z10add_kernelPdS_S_i,@function
        .size           _Z10add_kernelPdS_S_i,(.L_x_268 - _Z10add_kernelPdS_S_i)
        .other          _Z10add_kernelPdS_S_i,@"STO_CUDA_ENTRY STV_DEFAULT"
_Z10add_kernelPdS_S_i:
.text._Z10add_kernelPdS_S_i:
        /* <DEDUP_REMOVED lines=17> */
[----:B----4-:R-:W-:-:S07]  /*0110*/  DADD R6, R2, R4 ;  /* 0x0000000002067229 */ /* 0x010fce0000000004 */
[----:B------:R-:W-:Y:S01]  /*0120*/  STG.E.64 desc[UR4][R8.64], R6 ;  /* 0x0000000608007986 */ /* 0x000fe2000c101b04 */
[----:B------:R-:W-:Y:S05]  /*0130*/  EXIT ;  /* 0x000000000000794d */ /* 0x000fea0003800000 */
.L_x_243:
        /* <DEDUP_REMOVED lines=12> */
.L_x_268:


//--------------------- .nv.shared._Z17sum_pool2d_kernelPdS_PmS0_S0_dm --------------------------
	.section	.nv.shared._Z17sum_pool2d_kernelPdS_PmS0_S0_dm,"aw",@nobits
	.sectionflags	@""
	.align	16
	.zero		1024


//--------------------- .nv.shared.reserved.0     --------------------------
	.section	.nv.shared.reserved.0,"aw",@nobits
	.weak		__nv_reservedSMEM_offset_0_alias
	.size		__nv_reservedSMEM_offset_0_alias, 0, 64
	.other		__nv_reservedSMEM_offset_0_alias,@"STO_CUDA_RESERVED_SHARED STV_DEFAULT"
__nv_reservedSMEM_offset_0_alias:
	.zero		0
	.zero		64


//--------------------- .nv.shared._Z10sum_kernelPdiPmmS0_mS0_mS_ --------------------------
	.section	.nv.shared._Z10sum_kernelPdiPmmS0_mS0_mS_,"aw",@nobits
	.sectionflags	@""
	.align	16
	.zero		1024


//--------------------- .nv.shared._Z14permute_kernelPdS_iiPmS0_S0_ --------------------------
	.section	.nv.shared._Z14permute_kernelPdS_iiPmS0_S0_,"aw",@nobits
	.sectionflags	@""
	.align	16
	.zero		1024


//--------------------- .nv.shared._Z12pad2d_kernelPdS_iiPmS0_S0_ --------------------------
	.section	.nv.shared._Z12pad2d_kernelPdS_iiPmS0_S0_,"aw",@nobits
	.sectionflags	@""
	.align	16
	.zero		1024


//--------------------- .nv.shared._Z13expand_kernelPdS_iiPmS0_ --------------------------
	.section	.nv.shared._Z13expand_kernelPdS_iiPmS0_,"aw",@nobits
	.sectionflags	@""
	.align	16
	.zero		1024


//--------------------- .nv.shared._Z13matmul_kernelPdS_S_iii --------------------------
	.section	.nv.shared._Z13matmul_kernelPdS_S_iii,"aw",@nobits
	.sectionflags	@""
	.align	16
	.zero		1024


//--------------------- .nv.shared._Z10min_kernelPdS_i --------------------------
	.section	.nv.shared._Z10min_kernelPdS_i,"aw",@nobits
	.sectionflags	@""
	.align	16
	.zero		1024


//--------------------- .nv.shared._Z10max_kernelPdS_i --------------------------
	.section	.nv.shared._Z10max_kernelPdS_i,"aw",@nobits
	.sectionflags	@""
	.align	16
	.zero		1024


//--------------------- .nv.shared._Z14sigmoid_kernelPdS_i --------------------------
	.section	.nv.shared._Z14sigmoid_kernelPdS_i,"aw",@nobits
	.sectionflags	@""
	.align	16
	.zero		1024


//--------------------- .nv.shared._Z11relu_kernelPdS_i --------------------------
	.section	.nv.shared._Z11relu_kernelPdS_i,"aw",@nobits
	.sectionflags	@""
	.align	16
	.zero		1024


//--------------------- .nv.shared._Z10log_kernelPdS_i --------------------------
	.section	.nv.shared._Z10log_kernelPdS_i,"aw",@nobits
	.sectionflags	@""
	.align	16
	.zero		1024


//--------------------- .nv.shared._Z11sqrt_kernelPdS_i --------------------------
	.section	.nv.shared._Z11sqrt_kernelPdS_i,"aw",@nobits
	.sectionflags	@""
	.align	16
	.zero		1024


//--------------------- .nv.shared._Z10div_kernelPdS_S_i --------------------------
	.section	.nv.shared._Z10div_kernelPdS_S_i,"aw",@nobits
	.sectionflags	@""
	.align	16
	.zero		1024


//--------------------- .nv.shared._Z10mul_kernelPdS_S_i --------------------------
	.section	.nv.shared._Z10mul_kernelPdS_S_i,"aw",@nobits
	.sectionflags	@""
	.align	16
	.zero		1024


//--------------------- .nv.shared._Z10sub_kernelPdS_S_i --------------------------
	.section	.nv.shared._Z10sub_kernelPdS_S_i,"aw",@nobits
	.sectionflags	@""
	.align	16
	.zero		1024


//--------------------- .nv.shared._Z10add_kernelPdS_S_i --------------------------
	.section	.nv.shared._Z10add_kernelPdS_S_i,"aw",@nobits
	.sectionflags	@""
	.align	16
	.zero		1024


//--------------------- .nv.constant0._Z17sum_pool2d_kernelPdS_PmS0_S0_dm --------------------------
	.section	.nv.constant0._Z17sum_pool2d_kernelPdS_PmS0_S0_dm,"a",@progbits
	.sectionflags	@""
	.align	4
.nv.constant0._Z17sum_pool2d_kernelPdS_PmS0_S0_dm:
	.zero		952


//--------------------- .nv.constant0._Z10sum_kernelPdiPmmS0_mS0_mS_ --------------------------
	.section	.nv.constant0._Z10sum_kernelPdiPmmS0_mS0_mS_,"a",@progbits
	.sectionflags	@""
	.align	4
.nv.constant0._Z10sum_kernelPdiPmmS0_mS0_mS_:
	.zero		968


//--------------------- .nv.constant0._Z14permute_kernelPdS_iiPmS0_S0_ --------------------------
	.section	.nv.constant0._Z14permute_kernelPdS_iiPmS0_S0_,"a",@progbits
	.sectionflags	@""
	.align	4
.nv.constant0._Z14permute_kernelPdS_iiPmS0_S0_:
	.zero		944


//--------------------- .nv.constant0._Z12pad2d_kernelPdS_iiPmS0_S0_ --------------------------
	.section	.nv.constant0._Z12pad2d_kernelPdS_iiPmS0_S0_,"a",@progbits
	.sectionflags	@""
	.align	4
.nv.constant0._Z12pad2d_kernelPdS_iiPmS0_S0_:
	.zero		944


//--------------------- .nv.constant0._Z13expand_kernelPdS_iiPmS0_ --------------------------
	.section	.nv.constant0._Z13expand_kernelPdS_iiPmS0_,"a",@progbits
	.sectionflags	@""
	.align	4
.nv.constant0._Z13expand_kernelPdS_iiPmS0_:
	.zero		936


//--------------------- .nv.constant0._Z13matmul_kernelPdS_S_iii --------------------------
	.section	.nv.constant0._Z13matmul_kernelPdS_S_iii,"a",@progbits
	.sectionflags	@""
	.align	4
.nv.constant0._Z13matmul_kernelPdS_S_iii:
	.zero		932


//--------------------- .nv.constant0._Z10min_kernelPdS_i --------------------------
	.section	.nv.constant0._Z10min_kernelPdS_i,"a",@progbits
	.sectionflags	@""
	.align	4
.nv.constant0._Z10min_kernelPdS_i:
	.zero		916


//--------------------- .nv.constant0._Z10max_kernelPdS_i --------------------------
	.section	.nv.constant0._Z10max_kernelPdS_i,"a",@progbits
	.sectionflags	@""
	.align	4
.nv.constant0._Z10max_kernelPdS_i:
	.zero		916


//--------------------- .nv.constant0._Z14sigmoid_kernelPdS_i --------------------------
	.section	.nv.constant0._Z14sigmoid_kernelPdS_i,"a",@progbits
	.sectionflags	@""
	.align	4
.nv.constant0._Z14sigmoid_kernelPdS_i:
	.zero		916


//--------------------- .nv.constant0._Z11relu_kernelPdS_i --------------------------
	.section	.nv.constant0._Z11relu_kernelPdS_i,"a",@progbits
	.sectionflags	@""
	.align	4
.nv.constant0._Z11relu_kernelPdS_i:
	.zero		916


//--------------------- .nv.constant0._Z10log_kernelPdS_i --------------------------
	.section	.nv.constant0._Z10log_kernelPdS_i,"a",@progbits
	.sectionflags	@""
	.align	4
.nv.constant0._Z10log_kernelPdS_i:
	.zero		916


//--------------------- .nv.constant0._Z11sqrt_kernelPdS_i --------------------------
	.section	.nv.constant0._Z11sqrt_kernelPdS_i,"a",@progbits
	.sectionflags	@""
	.align	4
.nv.constant0._Z11sqrt_kernelPdS_i:
	.zero		916


//--------------------- .nv.constant0._Z10div_kernelPdS_S_i --------------------------
	.section	.nv.constant0._Z10div_kernelPdS_S_i,"a",@progbits
	.sectionflags	@""
	.align	4
.nv.constant0._Z10div_kernelPdS_S_i:
	.zero		924


//--------------------- .nv.constant0._Z10mul_kernelPdS_S_i --------------------------
	.section	.nv.constant0._Z10mul_kernelPdS_S_i,"a",@progbits
	.sectionflags	@""
	.align	4
.nv.constant0._Z10mul_kernelPdS_S_i:
	.zero		924


//--------------------- .nv.constant0._Z10sub_kernelPdS_S_i --------------------------
	.section	.nv.constant0._Z10sub_kernelPdS_S_i,"a",@progbits
	.sectionflags	@""
	.align	4
.nv.constant0._Z10sub_kernelPdS_S_i:
	.zero		924


//--------------------- .nv.constant0._Z10add_kernelPdS_S_i --------------------------
	.section	.nv.constant0._Z10add_kernelPdS_S_i,"a",@progbits
	.sectionflags	@""
	.align	4
.nv.constant0._Z10add_kernelPdS_S_i:
	.zero		924


//--------------------- SYMBOLS --------------------------

	.type		.nv.reservedSmem.offset0,@object
	.size		.nv.reservedSmem.offset0,0x4
	.type		.nv.reservedSmem.cap,@object
	.size		.nv.reservedSmem.cap,0x4
